	.target	sm_90a

	.elftype	@"ET_EXEC"


//--------------------- .note.nv.tkinfo           --------------------------
	.section	.note.nv.tkinfo,"",@"SHT_NOTE"
	.sectionflags	@"SHF_NOTE_NV_TKINFO"
	.tkinfo
        /*0018*/ 	.word	0x00000002
        /*0030*/ 	.string	""
        /*0030*/ 	.string	"ptxas"
        /*0030*/ 	.string	"Cuda compilation tools, release 13.0, V13.0.88"
        /*0030*/ 	.string	"Build cuda_13.0.r13.0/compiler.36424714_0"
        /*0030*/ 	.string	"-arch sm_90a -m 64 "



//--------------------- .note.nv.cuinfo           --------------------------
	.section	.note.nv.cuinfo,"",@"SHT_NOTE"
	.sectionflags	@"SHF_NOTE_NV_CUINFO"
        /*0018*/ 	.short	0x0002
        /*001a*/ 	.short	0x005a
        /*001c*/ 	.short	0x0082
	.zero		2


//--------------------- .nv.info                  --------------------------
	.section	.nv.info,"",@"SHT_CUDA_INFO"
	.align	4


	//----- nvinfo : EIATTR_REGCOUNT
	.align		4
        /*0000*/ 	.byte	0x04, 0x2f
        /*0002*/ 	.short	(.L_15 - .L_14)
	.align		4
.L_14:
        /*0004*/ 	.word	index@(_ZN7cutlass13device_kernelINS_4gemm6kernel13GemmUniversalIN4cute5tupleIJiiiiEEENS1_10collective13CollectiveMmaINS1_34MainloopSm90TmaGmmaWarpSpecializedILi2ENS5_IJNS4_1CILi2EEENSA_ILi1EEESC_EEENS1_35KernelTmaWarpSpecializedCooperativeEEENS5_IJNSA_ILi192EEENSA_ILi224EEENSA_ILi256EEEEEEaNS5_IJlSC_lEEEaSK_NS4_8TiledMMAINS4_8MMA_AtomIJNS4_4SM904GMMA26MMA_64x32x32_S32S8S8_SS_TNEEEENS4_6LayoutISD_NS5_IJSC_NSA_ILi0EEESS_EEEEENS5_IJNS4_10UnderscoreESV_SV_EEEEENS4_13SM90_TMA_LOADENS4_14ComposedLayoutINS4_7SwizzleILi3ELi4ELi3EEENS4_18smem_ptr_flag_bitsILi8EEENSR_INS5_IJNSA_ILi8EEENSA_ILi128EEEEEENS5_IJS15_SC_EEEEEEEvNS4_8identityENS4_23SM90_TMA_LOAD_MULTICASTES19_vS1A_EENS_8epilogue10collective6detail29Sm90TmaWarpSpecializedAdapterINS1E_15DefaultEpilogueIaSK_SK_NS1D_6thread17LinearCombinationIaLi1EiiLNS1I_9ScaleType4KindE0ELNS_15FloatRoundStyleE2EaEENS1_15EpilogueDefaultEEEEEvvEEEEvNT_6ParamsE)
        /*0008*/ 	.word	0x000000a8


	//----- nvinfo : EIATTR_FRAME_SIZE
	.align		4
.L_15:
        /*000c*/ 	.byte	0x04, 0x11
        /*000e*/ 	.short	(.L_17 - .L_16)
	.align		4
.L_16:
        /*0010*/ 	.word	index@(_ZN7cutlass13device_kernelINS_4gemm6kernel13GemmUniversalIN4cute5tupleIJiiiiEEENS1_10collective13CollectiveMmaINS1_34MainloopSm90TmaGmmaWarpSpecializedILi2ENS5_IJNS4_1CILi2EEENSA_ILi1EEESC_EEENS1_35KernelTmaWarpSpecializedCooperativeEEENS5_IJNSA_ILi192EEENSA_ILi224EEENSA_ILi256EEEEEEaNS5_IJlSC_lEEEaSK_NS4_8TiledMMAINS4_8MMA_AtomIJNS4_4SM904GMMA26MMA_64x32x32_S32S8S8_SS_TNEEEENS4_6LayoutISD_NS5_IJSC_NSA_ILi0EEESS_EEEEENS5_IJNS4_10UnderscoreESV_SV_EEEEENS4_13SM90_TMA_LOADENS4_14ComposedLayoutINS4_7SwizzleILi3ELi4ELi3EEENS4_18smem_ptr_flag_bitsILi8EEENSR_INS5_IJNSA_ILi8EEENSA_ILi128EEEEEENS5_IJS15_SC_EEEEEEEvNS4_8identityENS4_23SM90_TMA_LOAD_MULTICASTES19_vS1A_EENS_8epilogue10collective6detail29Sm90TmaWarpSpecializedAdapterINS1E_15DefaultEpilogueIaSK_SK_NS1D_6thread17LinearCombinationIaLi1EiiLNS1I_9ScaleType4KindE0ELNS_15FloatRoundStyleE2EaEENS1_15EpilogueDefaultEEEEEvvEEEEvNT_6ParamsE)
        /*0014*/ 	.word	0x00000468


	//----- nvinfo : EIATTR_MIN_STACK_SIZE
	.align		4
.L_17:
        /*0018*/ 	.byte	0x04, 0x12
        /*001a*/ 	.short	(.L_19 - .L_18)
	.align		4
.L_18:
        /*001c*/ 	.word	index@(_ZN7cutlass13device_kernelINS_4gemm6kernel13GemmUniversalIN4cute5tupleIJiiiiEEENS1_10collective13CollectiveMmaINS1_34MainloopSm90TmaGmmaWarpSpecializedILi2ENS5_IJNS4_1CILi2EEENSA_ILi1EEESC_EEENS1_35KernelTmaWarpSpecializedCooperativeEEENS5_IJNSA_ILi192EEENSA_ILi224EEENSA_ILi256EEEEEEaNS5_IJlSC_lEEEaSK_NS4_8TiledMMAINS4_8MMA_AtomIJNS4_4SM904GMMA26MMA_64x32x32_S32S8S8_SS_TNEEEENS4_6LayoutISD_NS5_IJSC_NSA_ILi0EEESS_EEEEENS5_IJNS4_10UnderscoreESV_SV_EEEEENS4_13SM90_TMA_LOADENS4_14ComposedLayoutINS4_7SwizzleILi3ELi4ELi3EEENS4_18smem_ptr_flag_bitsILi8EEENSR_INS5_IJNSA_ILi8EEENSA_ILi128EEEEEENS5_IJS15_SC_EEEEEEEvNS4_8identityENS4_23SM90_TMA_LOAD_MULTICASTES19_vS1A_EENS_8epilogue10collective6detail29Sm90TmaWarpSpecializedAdapterINS1E_15DefaultEpilogueIaSK_SK_NS1D_6thread17LinearCombinationIaLi1EiiLNS1I_9ScaleType4KindE0ELNS_15FloatRoundStyleE2EaEENS1_15EpilogueDefaultEEEEEvvEEEEvNT_6ParamsE)
        /*0020*/ 	.word	0x00000468
.L_19:


//--------------------- .nv.compat                --------------------------
	.section	.nv.compat,"",@"SHT_CUDA_COMPAT_INFO"
	.align	4
        /*0000*/ 	.byte	0x02, 0x09, 0x01, 0x00, 0x02, 0x02, 0x04, 0x00, 0x02, 0x05, 0x05, 0x00, 0x03, 0x07, 0x01, 0x01
        /*0010*/ 	.byte	0x02, 0x03, 0x01, 0x00, 0x02, 0x06, 0x01, 0x00, 0x04, 0x0b, 0x08, 0x00, 0x00, 0x00, 0x00, 0x00
        /*0020*/ 	.byte	0x00, 0x00, 0x00, 0x00


//--------------------- .nv.info._ZN7cutlass13device_kernelINS_4gemm6kernel13GemmUniversalIN4cute5tupleIJiiiiEEENS1_10collective13CollectiveMmaINS1_34MainloopSm90TmaGmmaWarpSpecializedILi2ENS5_IJNS4_1CILi2EEENSA_ILi1EEESC_EEENS1_35KernelTmaWarpSpecializedCooperativeEEENS5_IJNSA_ILi192EEENSA_ILi224EEENSA_ILi256EEEEEEaNS5_IJlSC_lEEEaSK_NS4_8TiledMMAINS4_8MMA_AtomIJNS4_4SM904GMMA26MMA_64x32x32_S32S8S8_SS_TNEEEENS4_6LayoutISD_NS5_IJSC_NSA_ILi0EEESS_EEEEENS5_IJNS4_10UnderscoreESV_SV_EEEEENS4_13SM90_TMA_LOADENS4_14ComposedLayoutINS4_7SwizzleILi3ELi4ELi3EEENS4_18smem_ptr_flag_bitsILi8EEENSR_INS5_IJNSA_ILi8EEENSA_ILi128EEEEEENS5_IJS15_SC_EEEEEEEvNS4_8identityENS4_23SM90_TMA_LOAD_MULTICASTES19_vS1A_EENS_8epilogue10collective6detail29Sm90TmaWarpSpecializedAdapterINS1E_15DefaultEpilogueIaSK_SK_NS1D_6thread17LinearCombinationIaLi1EiiLNS1I_9ScaleType4KindE0ELNS_15FloatRoundStyleE2EaEENS1_15EpilogueDefaultEEEEEvvEEEEvNT_6ParamsE --------------------------
	.section	.nv.info._ZN7cutlass13device_kernelINS_4gemm6kernel13GemmUniversalIN4cute5tupleIJiiiiEEENS1_10collective13CollectiveMmaINS1_34MainloopSm90TmaGmmaWarpSpecializedILi2ENS5_IJNS4_1CILi2EEENSA_ILi1EEESC_EEENS1_35KernelTmaWarpSpecializedCooperativeEEENS5_IJNSA_ILi192EEENSA_ILi224EEENSA_ILi256EEEEEEaNS5_IJlSC_lEEEaSK_NS4_8TiledMMAINS4_8MMA_AtomIJNS4_4SM904GMMA26MMA_64x32x32_S32S8S8_SS_TNEEEENS4_6LayoutISD_NS5_IJSC_NSA_ILi0EEESS_EEEEENS5_IJNS4_10UnderscoreESV_SV_EEEEENS4_13SM90_TMA_LOADENS4_14ComposedLayoutINS4_7SwizzleILi3ELi4ELi3EEENS4_18smem_ptr_flag_bitsILi8EEENSR_INS5_IJNSA_ILi8EEENSA_ILi128EEEEEENS5_IJS15_SC_EEEEEEEvNS4_8identityENS4_23SM90_TMA_LOAD_MULTICASTES19_vS1A_EENS_8epilogue10collective6detail29Sm90TmaWarpSpecializedAdapterINS1E_15DefaultEpilogueIaSK_SK_NS1D_6thread17LinearCombinationIaLi1EiiLNS1I_9ScaleType4KindE0ELNS_15FloatRoundStyleE2EaEENS1_15EpilogueDefaultEEEEEvvEEEEvNT_6ParamsE,"",@"SHT_CUDA_INFO"
	.sectionflags	@""
	.align	4


	//----- nvinfo : EIATTR_CUDA_API_VERSION
	.align		4
        /*0000*/ 	.byte	0x04, 0x37
        /*0002*/ 	.short	(.L_21 - .L_20)
.L_20:
        /*0004*/ 	.word	0x00000082


	//----- nvinfo : EIATTR_KPARAM_INFO
	.align		4
.L_21:
        /*0008*/ 	.byte	0x04, 0x17
        /*000a*/ 	.short	(.L_23 - .L_22)
.L_22:
        /*000c*/ 	.word	0x00000000
        /*0010*/ 	.short	0x0000
        /*0012*/ 	.short	0x0070
        /*0014*/ 	.byte	0x00, 0xf0, 0x01, 0x10


	//----- nvinfo : EIATTR_SPARSE_MMA_MASK
	.align		4
.L_23:
        /*0018*/ 	.byte	0x03, 0x50
        /*001a*/ 	.short	0x0000


	//----- nvinfo : EIATTR_MAXREG_COUNT
	.align		4
        /*001c*/ 	.byte	0x03, 0x1b
        /*001e*/ 	.short	0x00a8


	//----- nvinfo : EIATTR_NUM_BARRIERS
	.align		4
        /*0020*/ 	.byte	0x02, 0x4c
        /*0022*/ 	.byte	0x01
	.zero		1


	//----- nvinfo : EIATTR_EXTERNS
	.align		4
        /*0024*/ 	.byte	0x04, 0x0f
        /*0026*/ 	.short	(.L_25 - .L_24)


	//   ....[0]....
	.align		4
.L_24:
        /*0028*/ 	.word	index@(__assertfail)


	//----- nvinfo : EIATTR_ANNOTATIONS
	.align		4
.L_25:
        /*002c*/ 	.byte	0x04, 0x55
        /*002e*/ 	.short	(.L_27 - .L_26)


	//   ....[0]....
.L_26:
        /*0030*/ 	.word	0x00000001
        /*0034*/ 	.byte	0x80, 0x06, 0x00, 0x00, 0x01, 0x00, 0x00, 0x00, 0xa0, 0x07, 0x00, 0x00, 0x01, 0x00, 0x00, 0x00
        /* <DEDUP_REMOVED lines=359> */
        /*16b4*/ 	.byte	0x10, 0x86, 0x01, 0x00


	//----- nvinfo : EIATTR_MERCURY_ISA_VERSION
	.align		4
.L_27:
        /*16b8*/ 	.byte	0x03, 0x5f
        /*16ba*/ 	.short	0x0101


	//----- nvinfo : EIATTR_INT_WARP_WIDE_INSTR_OFFSETS
	.align		4
        /*16bc*/ 	.byte	0x04, 0x31
        /*16be*/ 	.short	(.L_29 - .L_28)


	//   ....[0]....
.L_28:
        /*16c0*/ 	.word	0x00000440


	//   ....[1]....
        /*16c4*/ 	.word	0x00000460


	//   ....[2]....
        /*16c8*/ 	.word	0x00000600


	//   ....[3]....
        /*16cc*/ 	.word	0x0000b6a0


	//----- nvinfo : EIATTR_COOP_GROUP_MASK_REGIDS
	.align		4
.L_29:
        /*16d0*/ 	.byte	0x04, 0x29
        /*16d2*/ 	.short	(.L_31 - .L_30)


	//   ....[0]....
.L_30:
        /*16d4*/ 	.word	0xffffffff


	//   ....[1]....
        /*16d8*/ 	.word	0xffffffff


	//   ....[2]....
        /*16dc*/ 	.word	0xffffffff


	//   ....[3]....
        /*16e0*/ 	.word	0xffffffff


	//   ....[4]....
        /*16e4*/ 	.word	0xffffffff


	//   ....[5]....
        /*16e8*/ 	.word	0xffffffff


	//----- nvinfo : EIATTR_COOP_GROUP_INSTR_OFFSETS
	.align		4
.L_31:
        /*16ec*/ 	.byte	0x04, 0x28
        /*16ee*/ 	.short	(.L_33 - .L_32)


	//   ....[0]....
.L_32:
        /*16f0*/ 	.word	0x00000070


	//   ....[1]....
        /*16f4*/ 	.word	0x00000080


	//   ....[2]....
        /*16f8*/ 	.word	0x00000140


	//   ....[3]....
        /*16fc*/ 	.word	0x000002a0


	//   ....[4]....
        /*1700*/ 	.word	0x000007f0


	//   ....[5]....
        /*1704*/ 	.word	0x000012a0


	//----- nvinfo : EIATTR_REG_RECONFIG
	.align		4
.L_33:
        /*1708*/ 	.byte	0x01, 0x54
	.zero		2


	//----- nvinfo : EIATTR_SYSCALL_OFFSETS
	.align		4
        /*170c*/ 	.byte	0x04, 0x46
        /*170e*/ 	.short	(.L_35 - .L_34)


	//   ....[0]....
.L_34:
        /*1710*/ 	.word	0x00001460


	//----- nvinfo : EIATTR_MBARRIER_INSTR_OFFSETS
	.align		4
.L_35:
        /*1714*/ 	.byte	0x04, 0x39
        /*1716*/ 	.short	(.L_37 - .L_36)


	//   ....[0]....
.L_36:
        /*1718*/ 	.word	0x00000240
        /*171c*/ 	.word	0x000000ff
        /*1720*/ 	.word	0x00000000
        /*1724*/ 	.short	0x0100
        /*1726*/ 	.byte	0x08
	.zero		1


	//   ....[1]....
        /*1728*/ 	.word	0x00000250
        /*172c*/ 	.word	0x000000ff
        /*1730*/ 	.word	0x00000010
        /*1734*/ 	.short	0x0100
        /*1736*/ 	.byte	0x08
	.zero		1


	//   ....[2]....
        /*1738*/ 	.word	0x00000260
        /*173c*/ 	.word	0x000000ff
        /*1740*/ 	.word	0x00000008
        /*1744*/ 	.short	0x0100
        /*1746*/ 	.byte	0x08
	.zero		1


	//   ....[3]....
        /*1748*/ 	.word	0x00000270
        /*174c*/ 	.word	0x000000ff
        /*1750*/ 	.word	0x00000018
        /*1754*/ 	.short	0x0100
        /*1756*/ 	.byte	0x08
	.zero		1


	//   ....[4]....
        /*1758*/ 	.word	0x000006d0
        /*175c*/ 	.word	0x000000ff
        /*1760*/ 	.word	0x00000030
        /*1764*/ 	.short	0x0100
        /*1766*/ 	.byte	0x06
	.zero		1


	//   ....[5]....
        /*1768*/ 	.word	0x00000760
        /*176c*/ 	.word	0x000000ff
        /*1770*/ 	.word	0x00000038
        /*1774*/ 	.short	0x0100
        /*1776*/ 	.byte	0x06
	.zero		1


	//   ....[6]....
        /*1778*/ 	.word	0x00001540
        /*177c*/ 	.word	0x00000005
        /*1780*/ 	.word	0x00000000
        /*1784*/ 	.short	0x010a
        /*1786*/ 	.byte	0x3f
	.zero		1


	//   ....[7]....
        /*1788*/ 	.word	0x00001580
        /*178c*/ 	.word	0x00000005
        /*1790*/ 	.word	0x00000000
        /*1794*/ 	.short	0x010a
        /*1796*/ 	.byte	0x3f
	.zero		1


	//   ....[8]....
        /*1798*/ 	.word	0x00006240
        /*179c*/ 	.word	0x00000006
        /*17a0*/ 	.word	0x00000000
        /*17a4*/ 	.short	0x010a
        /*17a6*/ 	.byte	0x3f
	.zero		1


	//   ....[9]....
        /*17a8*/ 	.word	0x00006280
        /*17ac*/ 	.word	0x00000006
        /*17b0*/ 	.word	0x00000000
        /*17b4*/ 	.short	0x010a
        /*17b6*/ 	.byte	0x3f
	.zero		1


	//   ....[10]....
        /*17b8*/ 	.word	0x0000b510
        /*17bc*/ 	.word	0x00000006
        /*17c0*/ 	.word	0x00000000
        /*17c4*/ 	.short	0x0101
        /*17c6*/ 	.byte	0x3f
	.zero		1


	//   ....[11]....
        /*17c8*/ 	.word	0x0000b720
        /*17cc*/ 	.word	0x00000000
        /*17d0*/ 	.word	0x00000000
        /*17d4*/ 	.short	0x0101
        /*17d6*/ 	.byte	0x3f
	.zero		1


	//   ....[12]....
        /*17d8*/ 	.word	0x00017ab0
        /*17dc*/ 	.word	0x0000000f
        /*17e0*/ 	.word	0x00000010
        /*17e4*/ 	.short	0x010a
        /*17e6*/ 	.byte	0x3f
	.zero		1


	//   ....[13]....
        /*17e8*/ 	.word	0x00017f30
        /*17ec*/ 	.word	0x00000003
        /*17f0*/ 	.word	0x00000038
        /*17f4*/ 	.short	0x0101
        /*17f6*/ 	.byte	0x3f
	.zero		1


	//   ....[14]....
        /*17f8*/ 	.word	0x000186d0
        /*17fc*/ 	.word	0x00000005
        /*1800*/ 	.word	0x00000000
        /*1804*/ 	.short	0x010a
        /*1806*/ 	.byte	0x3f
	.zero		1


	//   ....[15]....
        /*1808*/ 	.word	0x00018750
        /*180c*/ 	.word	0x00000003
        /*1810*/ 	.word	0x00000000
        /*1814*/ 	.short	0x010a
        /*1816*/ 	.byte	0x3f
	.zero		1


	//   ....[16]....
        /*1818*/ 	.word	0x000187b0
        /*181c*/ 	.word	0x00000005
        /*1820*/ 	.word	0x00000000
        /*1824*/ 	.short	0x010a
        /*1826*/ 	.byte	0x3f
	.zero		1


	//   ....[17]....
        /*1828*/ 	.word	0x00018800
        /*182c*/ 	.word	0x00000006
        /*1830*/ 	.word	0x00000000
        /*1834*/ 	.short	0x010a
        /*1836*/ 	.byte	0x3f
	.zero		1


	//   ....[18]....
        /*1838*/ 	.word	0x000188d0
        /*183c*/ 	.word	0x0000000f
        /*1840*/ 	.word	0x00000010
        /*1844*/ 	.short	0x010a
        /*1846*/ 	.byte	0x3f
	.zero		1


	//   ....[19]....
        /*1848*/ 	.word	0x000189a0
        /*184c*/ 	.word	0x00000005
        /*1850*/ 	.word	0x00000000
        /*1854*/ 	.short	0x010a
        /*1856*/ 	.byte	0x3f
	.zero		1


	//----- nvinfo : EIATTR_NUM_MBARRIERS
	.align		4
.L_37:
        /*1858*/ 	.byte	0x03, 0x38
        /*185a*/ 	.short	0x0006


	//----- nvinfo : EIATTR_EXIT_INSTR_OFFSETS
	.align		4
        /*185c*/ 	.byte	0x04, 0x1c
        /*185e*/ 	.short	(.L_39 - .L_38)


	//   ....[0]....
.L_38:
        /*1860*/ 	.word	0x00000970


	//   ....[1]....
        /*1864*/ 	.word	0x000011c0


	//   ....[2]....
        /*1868*/ 	.word	0x00017160


	//   ....[3]....
        /*186c*/ 	.word	0x00017710


	//   ....[4]....
        /*1870*/ 	.word	0x000187a0


	//----- nvinfo : EIATTR_MAX_THREADS
	.align		4
.L_39:
        /*1874*/ 	.byte	0x04, 0x05
        /*1876*/ 	.short	(.L_41 - .L_40)
.L_40:
        /*1878*/ 	.word	0x00000180
        /*187c*/ 	.word	0x00000001
        /*1880*/ 	.word	0x00000001


	//----- nvinfo : EIATTR_CRS_STACK_SIZE
	.align		4
.L_41:
        /*1884*/ 	.byte	0x04, 0x1e
        /*1886*/ 	.short	(.L_43 - .L_42)
.L_42:
        /*1888*/ 	.word	0x00000000


	//----- nvinfo : EIATTR_CBANK_PARAM_SIZE
	.align		4
.L_43:
        /*188c*/ 	.byte	0x03, 0x19
        /*188e*/ 	.short	0x0470


	//----- nvinfo : EIATTR_PARAM_CBANK
	.align		4
        /*1890*/ 	.byte	0x04, 0x0a
        /*1892*/ 	.short	(.L_45 - .L_44)
	.align		4
.L_44:
        /*1894*/ 	.word	index@(.nv.constant0._ZN7cutlass13device_kernelINS_4gemm6kernel13GemmUniversalIN4cute5tupleIJiiiiEEENS1_10collective13CollectiveMmaINS1_34MainloopSm90TmaGmmaWarpSpecializedILi2ENS5_IJNS4_1CILi2EEENSA_ILi1EEESC_EEENS1_35KernelTmaWarpSpecializedCooperativeEEENS5_IJNSA_ILi192EEENSA_ILi224EEENSA_ILi256EEEEEEaNS5_IJlSC_lEEEaSK_NS4_8TiledMMAINS4_8MMA_AtomIJNS4_4SM904GMMA26MMA_64x32x32_S32S8S8_SS_TNEEEENS4_6LayoutISD_NS5_IJSC_NSA_ILi0EEESS_EEEEENS5_IJNS4_10UnderscoreESV_SV_EEEEENS4_13SM90_TMA_LOADENS4_14ComposedLayoutINS4_7SwizzleILi3ELi4ELi3EEENS4_18smem_ptr_flag_bitsILi8EEENSR_INS5_IJNSA_ILi8EEENSA_ILi128EEEEEENS5_IJS15_SC_EEEEEEEvNS4_8identityENS4_23SM90_TMA_LOAD_MULTICASTES19_vS1A_EENS_8epilogue10collective6detail29Sm90TmaWarpSpecializedAdapterINS1E_15DefaultEpilogueIaSK_SK_NS1D_6thread17LinearCombinationIaLi1EiiLNS1I_9ScaleType4KindE0ELNS_15FloatRoundStyleE2EaEENS1_15EpilogueDefaultEEEEEvvEEEEvNT_6ParamsE)
        /*1898*/ 	.short	0x0210
        /*189a*/ 	.short	0x0470


	//----- nvinfo : EIATTR_SW_WAR
	.align		4
.L_45:
        /*189c*/ 	.byte	0x04, 0x36
        /*189e*/ 	.short	(.L_47 - .L_46)
.L_46:
        /*18a0*/ 	.word	0x00000008
.L_47:


//--------------------- .nv.callgraph             --------------------------
	.section	.nv.callgraph,"",@"SHT_CUDA_CALLGRAPH"
	.align	4
	.sectionentsize	8
	.align		4
        /*0000*/ 	.word	0x00000000
	.align		4
        /*0004*/ 	.word	0xffffffff
	.align		4
        /*0008*/ 	.word	index@(_ZN7cutlass13device_kernelINS_4gemm6kernel13GemmUniversalIN4cute5tupleIJiiiiEEENS1_10collective13CollectiveMmaINS1_34MainloopSm90TmaGmmaWarpSpecializedILi2ENS5_IJNS4_1CILi2EEENSA_ILi1EEESC_EEENS1_35KernelTmaWarpSpecializedCooperativeEEENS5_IJNSA_ILi192EEENSA_ILi224EEENSA_ILi256EEEEEEaNS5_IJlSC_lEEEaSK_NS4_8TiledMMAINS4_8MMA_AtomIJNS4_4SM904GMMA26MMA_64x32x32_S32S8S8_SS_TNEEEENS4_6LayoutISD_NS5_IJSC_NSA_ILi0EEESS_EEEEENS5_IJNS4_10UnderscoreESV_SV_EEEEENS4_13SM90_TMA_LOADENS4_14ComposedLayoutINS4_7SwizzleILi3ELi4ELi3EEENS4_18smem_ptr_flag_bitsILi8EEENSR_INS5_IJNSA_ILi8EEENSA_ILi128EEEEEENS5_IJS15_SC_EEEEEEEvNS4_8identityENS4_23SM90_TMA_LOAD_MULTICASTES19_vS1A_EENS_8epilogue10collective6detail29Sm90TmaWarpSpecializedAdapterINS1E_15DefaultEpilogueIaSK_SK_NS1D_6thread17LinearCombinationIaLi1EiiLNS1I_9ScaleType4KindE0ELNS_15FloatRoundStyleE2EaEENS1_15EpilogueDefaultEEEEEvvEEEEvNT_6ParamsE)
	.align		4
        /*000c*/ 	.word	index@(__assertfail)
	.align		4
        /*0010*/ 	.word	0x00000000
	.align		4
        /*0014*/ 	.word	0xfffffffe
	.align		4
        /*0018*/ 	.word	0x00000000
	.align		4
        /*001c*/ 	.word	0xfffffffd
	.align		4
        /*0020*/ 	.word	0x00000000
	.align		4
        /*0024*/ 	.word	0xfffffffc


//--------------------- .nv.constant4             --------------------------
	.section	.nv.constant4,"a",@progbits
	.align	8
	.align		8
.nv.constant4:
        /*0000*/ 	.dword	__assertfail
	.align		8
        /*0008*/ 	.dword	__unnamed_1
	.align		8
        /*0010*/ 	.dword	_ZN39_INTERNAL_98cbbed7_4_k_cu_a80e7a61_76054cuda3std3__45__cpo5beginE
	.align		8
        /*0018*/ 	.dword	_ZN39_INTERNAL_98cbbed7_4_k_cu_a80e7a61_76054cuda3std3__45__cpo3endE
	.align		8
        /*0020*/ 	.dword	_ZN39_INTERNAL_98cbbed7_4_k_cu_a80e7a61_76054cuda3std3__45__cpo6cbeginE
	.align		8
        /*0028*/ 	.dword	_ZN39_INTERNAL_98cbbed7_4_k_cu_a80e7a61_76054cuda3std3__45__cpo4cendE
	.align		8
        /*0030*/ 	.dword	_ZN39_INTERNAL_98cbbed7_4_k_cu_a80e7a61_76054cuda3std3__441_GLOBAL__N__98cbbed7_4_k_cu_a80e7a61_76056ignoreE
	.align		8
        /*0038*/ 	.dword	_ZN39_INTERNAL_98cbbed7_4_k_cu_a80e7a61_76054cuda3std3__419piecewise_constructE
	.align		8
        /*0040*/ 	.dword	_ZN39_INTERNAL_98cbbed7_4_k_cu_a80e7a61_76054cuda3std3__48in_placeE
	.align		8
        /*0048*/ 	.dword	_ZN39_INTERNAL_98cbbed7_4_k_cu_a80e7a61_76054cuda3std6ranges3__45__cpo4swapE
	.align		8
        /*0050*/ 	.dword	_ZN39_INTERNAL_98cbbed7_4_k_cu_a80e7a61_76054cuda3std6ranges3__45__cpo9iter_moveE
	.align		8
        /*0058*/ 	.dword	_ZN39_INTERNAL_98cbbed7_4_k_cu_a80e7a61_76054cute7productE
	.align		8
        /*0060*/ 	.dword	_ZN39_INTERNAL_98cbbed7_4_k_cu_a80e7a61_76054cute1_E
	.align		8
        /*0068*/ 	.dword	$str$22
	.align		8
        /*0070*/ 	.dword	$str$23


//--------------------- .text._ZN7cutlass13device_kernelINS_4gemm6kernel13GemmUniversalIN4cute5tupleIJiiiiEEENS1_10collective13CollectiveMmaINS1_34MainloopSm90TmaGmmaWarpSpecializedILi2ENS5_IJNS4_1CILi2EEENSA_ILi1EEESC_EEENS1_35KernelTmaWarpSpecializedCooperativeEEENS5_IJNSA_ILi192EEENSA_ILi224EEENSA_ILi256EEEEEEaNS5_IJlSC_lEEEaSK_NS4_8TiledMMAINS4_8MMA_AtomIJNS4_4SM904GMMA26MMA_64x32x32_S32S8S8_SS_TNEEEENS4_6LayoutISD_NS5_IJSC_NSA_ILi0EEESS_EEEEENS5_IJNS4_10UnderscoreESV_SV_EEEEENS4_13SM90_TMA_LOADENS4_14ComposedLayoutINS4_7SwizzleILi3ELi4ELi3EEENS4_18smem_ptr_flag_bitsILi8EEENSR_INS5_IJNSA_ILi8EEENSA_ILi128EEEEEENS5_IJS15_SC_EEEEEEEvNS4_8identityENS4_23SM90_TMA_LOAD_MULTICASTES19_vS1A_EENS_8epilogue10collective6detail29Sm90TmaWarpSpecializedAdapterINS1E_15DefaultEpilogueIaSK_SK_NS1D_6thread17LinearCombinationIaLi1EiiLNS1I_9ScaleType4KindE0ELNS_15FloatRoundStyleE2EaEENS1_15EpilogueDefaultEEEEEvvEEEEvNT_6ParamsE --------------------------
	.section	.text._ZN7cutlass13device_kernelINS_4gemm6kernel13GemmUniversalIN4cute5tupleIJiiiiEEENS1_10collective13CollectiveMmaINS1_34MainloopSm90TmaGmmaWarpSpecializedILi2ENS5_IJNS4_1CILi2EEENSA_ILi1EEESC_EEENS1_35KernelTmaWarpSpecializedCooperativeEEENS5_IJNSA_ILi192EEENSA_ILi224EEENSA_ILi256EEEEEEaNS5_IJlSC_lEEEaSK_NS4_8TiledMMAINS4_8MMA_AtomIJNS4_4SM904GMMA26MMA_64x32x32_S32S8S8_SS_TNEEEENS4_6LayoutISD_NS5_IJSC_NSA_ILi0EEESS_EEEEENS5_IJNS4_10UnderscoreESV_SV_EEEEENS4_13SM90_TMA_LOADENS4_14ComposedLayoutINS4_7SwizzleILi3ELi4ELi3EEENS4_18smem_ptr_flag_bitsILi8EEENSR_INS5_IJNSA_ILi8EEENSA_ILi128EEEEEENS5_IJS15_SC_EEEEEEEvNS4_8identityENS4_23SM90_TMA_LOAD_MULTICASTES19_vS1A_EENS_8epilogue10collective6detail29Sm90TmaWarpSpecializedAdapterINS1E_15DefaultEpilogueIaSK_SK_NS1D_6thread17LinearCombinationIaLi1EiiLNS1I_9ScaleType4KindE0ELNS_15FloatRoundStyleE2EaEENS1_15EpilogueDefaultEEEEEvvEEEEvNT_6ParamsE,"ax",@progbits
	.align	128
.text._ZN7cutlass13device_kernelINS_4gemm6kernel13GemmUniversalIN4cute5tupleIJiiiiEEENS1_10collective13CollectiveMmaINS1_34MainloopSm90TmaGmmaWarpSpecializedILi2ENS5_IJNS4_1CILi2EEENSA_ILi1EEESC_EEENS1_35KernelTmaWarpSpecializedCooperativeEEENS5_IJNSA_ILi192EEENSA_ILi224EEENSA_ILi256EEEEEEaNS5_IJlSC_lEEEaSK_NS4_8TiledMMAINS4_8MMA_AtomIJNS4_4SM904GMMA26MMA_64x32x32_S32S8S8_SS_TNEEEENS4_6LayoutISD_NS5_IJSC_NSA_ILi0EEESS_EEEEENS5_IJNS4_10UnderscoreESV_SV_EEEEENS4_13SM90_TMA_LOADENS4_14ComposedLayoutINS4_7SwizzleILi3ELi4ELi3EEENS4_18smem_ptr_flag_bitsILi8EEENSR_INS5_IJNSA_ILi8EEENSA_ILi128EEEEEENS5_IJS15_SC_EEEEEEEvNS4_8identityENS4_23SM90_TMA_LOAD_MULTICASTES19_vS1A_EENS_8epilogue10collective6detail29Sm90TmaWarpSpecializedAdapterINS1E_15DefaultEpilogueIaSK_SK_NS1D_6thread17LinearCombinationIaLi1EiiLNS1I_9ScaleType4KindE0ELNS_15FloatRoundStyleE2EaEENS1_15EpilogueDefaultEEEEEvvEEEEvNT_6ParamsE:
        .type           _ZN7cutlass13device_kernelINS_4gemm6kernel13GemmUniversalIN4cute5tupleIJiiiiEEENS1_10collective13CollectiveMmaINS1_34MainloopSm90TmaGmmaWarpSpecializedILi2ENS5_IJNS4_1CILi2EEENSA_ILi1EEESC_EEENS1_35KernelTmaWarpSpecializedCooperativeEEENS5_IJNSA_ILi192EEENSA_ILi224EEENSA_ILi256EEEEEEaNS5_IJlSC_lEEEaSK_NS4_8TiledMMAINS4_8MMA_AtomIJNS4_4SM904GMMA26MMA_64x32x32_S32S8S8_SS_TNEEEENS4_6LayoutISD_NS5_IJSC_NSA_ILi0EEESS_EEEEENS5_IJNS4_10UnderscoreESV_SV_EEEEENS4_13SM90_TMA_LOADENS4_14ComposedLayoutINS4_7SwizzleILi3ELi4ELi3EEENS4_18smem_ptr_flag_bitsILi8EEENSR_INS5_IJNSA_ILi8EEENSA_ILi128EEEEEENS5_IJS15_SC_EEEEEEEvNS4_8identityENS4_23SM90_TMA_LOAD_MULTICASTES19_vS1A_EENS_8epilogue10collective6detail29Sm90TmaWarpSpecializedAdapterINS1E_15DefaultEpilogueIaSK_SK_NS1D_6thread17LinearCombinationIaLi1EiiLNS1I_9ScaleType4KindE0ELNS_15FloatRoundStyleE2EaEENS1_15EpilogueDefaultEEEEEvvEEEEvNT_6ParamsE,@function
        .size           _ZN7cutlass13device_kernelINS_4gemm6kernel13GemmUniversalIN4cute5tupleIJiiiiEEENS1_10collective13CollectiveMmaINS1_34MainloopSm90TmaGmmaWarpSpecializedILi2ENS5_IJNS4_1CILi2EEENSA_ILi1EEESC_EEENS1_35KernelTmaWarpSpecializedCooperativeEEENS5_IJNSA_ILi192EEENSA_ILi224EEENSA_ILi256EEEEEEaNS5_IJlSC_lEEEaSK_NS4_8TiledMMAINS4_8MMA_AtomIJNS4_4SM904GMMA26MMA_64x32x32_S32S8S8_SS_TNEEEENS4_6LayoutISD_NS5_IJSC_NSA_ILi0EEESS_EEEEENS5_IJNS4_10UnderscoreESV_SV_EEEEENS4_13SM90_TMA_LOADENS4_14ComposedLayoutINS4_7SwizzleILi3ELi4ELi3EEENS4_18smem_ptr_flag_bitsILi8EEENSR_INS5_IJNSA_ILi8EEENSA_ILi128EEEEEENS5_IJS15_SC_EEEEEEEvNS4_8identityENS4_23SM90_TMA_LOAD_MULTICASTES19_vS1A_EENS_8epilogue10collective6detail29Sm90TmaWarpSpecializedAdapterINS1E_15DefaultEpilogueIaSK_SK_NS1D_6thread17LinearCombinationIaLi1EiiLNS1I_9ScaleType4KindE0ELNS_15FloatRoundStyleE2EaEENS1_15EpilogueDefaultEEEEEvvEEEEvNT_6ParamsE,(.L_x_517 - _ZN7cutlass13device_kernelINS_4gemm6kernel13GemmUniversalIN4cute5tupleIJiiiiEEENS1_10collective13CollectiveMmaINS1_34MainloopSm90TmaGmmaWarpSpecializedILi2ENS5_IJNS4_1CILi2EEENSA_ILi1EEESC_EEENS1_35KernelTmaWarpSpecializedCooperativeEEENS5_IJNSA_ILi192EEENSA_ILi224EEENSA_ILi256EEEEEEaNS5_IJlSC_lEEEaSK_NS4_8TiledMMAINS4_8MMA_AtomIJNS4_4SM904GMMA26MMA_64x32x32_S32S8S8_SS_TNEEEENS4_6LayoutISD_NS5_IJSC_NSA_ILi0EEESS_EEEEENS5_IJNS4_10UnderscoreESV_SV_EEEEENS4_13SM90_TMA_LOADENS4_14ComposedLayoutINS4_7SwizzleILi3ELi4ELi3EEENS4_18smem_ptr_flag_bitsILi8EEENSR_INS5_IJNSA_ILi8EEENSA_ILi128EEEEEENS5_IJS15_SC_EEEEEEEvNS4_8identityENS4_23SM90_TMA_LOAD_MULTICASTES19_vS1A_EENS_8epilogue10collective6detail29Sm90TmaWarpSpecializedAdapterINS1E_15DefaultEpilogueIaSK_SK_NS1D_6thread17LinearCombinationIaLi1EiiLNS1I_9ScaleType4KindE0ELNS_15FloatRoundStyleE2EaEENS1_15EpilogueDefaultEEEEEvvEEEEvNT_6ParamsE)
        .other          _ZN7cutlass13device_kernelINS_4gemm6kernel13GemmUniversalIN4cute5tupleIJiiiiEEENS1_10collective13CollectiveMmaINS1_34MainloopSm90TmaGmmaWarpSpecializedILi2ENS5_IJNS4_1CILi2EEENSA_ILi1EEESC_EEENS1_35KernelTmaWarpSpecializedCooperativeEEENS5_IJNSA_ILi192EEENSA_ILi224EEENSA_ILi256EEEEEEaNS5_IJlSC_lEEEaSK_NS4_8TiledMMAINS4_8MMA_AtomIJNS4_4SM904GMMA26MMA_64x32x32_S32S8S8_SS_TNEEEENS4_6LayoutISD_NS5_IJSC_NSA_ILi0EEESS_EEEEENS5_IJNS4_10UnderscoreESV_SV_EEEEENS4_13SM90_TMA_LOADENS4_14ComposedLayoutINS4_7SwizzleILi3ELi4ELi3EEENS4_18smem_ptr_flag_bitsILi8EEENSR_INS5_IJNSA_ILi8EEENSA_ILi128EEEEEENS5_IJS15_SC_EEEEEEEvNS4_8identityENS4_23SM90_TMA_LOAD_MULTICASTES19_vS1A_EENS_8epilogue10collective6detail29Sm90TmaWarpSpecializedAdapterINS1E_15DefaultEpilogueIaSK_SK_NS1D_6thread17LinearCombinationIaLi1EiiLNS1I_9ScaleType4KindE0ELNS_15FloatRoundStyleE2EaEENS1_15EpilogueDefaultEEEEEvvEEEEvNT_6ParamsE,@"STO_CUDA_ENTRY STV_DEFAULT"
_ZN7cutlass13device_kernelINS_4gemm6kernel13GemmUniversalIN4cute5tupleIJiiiiEEENS1_10collective13CollectiveMmaINS1_34MainloopSm90TmaGmmaWarpSpecializedILi2ENS5_IJNS4_1CILi2EEENSA_ILi1EEESC_EEENS1_35KernelTmaWarpSpecializedCooperativeEEENS5_IJNSA_ILi192EEENSA_ILi224EEENSA_ILi256EEEEEEaNS5_IJlSC_lEEEaSK_NS4_8TiledMMAINS4_8MMA_AtomIJNS4_4SM904GMMA26MMA_64x32x32_S32S8S8_SS_TNEEEENS4_6LayoutISD_NS5_IJSC_NSA_ILi0EEESS_EEEEENS5_IJNS4_10UnderscoreESV_SV_EEEEENS4_13SM90_TMA_LOADENS4_14ComposedLayoutINS4_7SwizzleILi3ELi4ELi3EEENS4_18smem_ptr_flag_bitsILi8EEENSR_INS5_IJNSA_ILi8EEENSA_ILi128EEEEEENS5_IJS15_SC_EEEEEEEvNS4_8identityENS4_23SM90_TMA_LOAD_MULTICASTES19_vS1A_EENS_8epilogue10collective6detail29Sm90TmaWarpSpecializedAdapterINS1E_15DefaultEpilogueIaSK_SK_NS1D_6thread17LinearCombinationIaLi1EiiLNS1I_9ScaleType4KindE0ELNS_15FloatRoundStyleE2EaEENS1_15EpilogueDefaultEEEEEvvEEEEvNT_6ParamsE:
[----:B------:R-:W0:Y:S02]  /*0000*/  LDC R1, c[0x0][0x28] ;  /* 0x00000a00ff017b82 */ /* 0x000e240000000800 */
[----:B0-----:R-:W-:Y:S01]  /*0010*/  VIADD R1, R1, 0xfffffb98 ;  /* 0xfffffb9801017836 */ /* 0x001fe20000000000 */
[----:B------:R-:W0:Y:S01]  /*0020*/  S2R R5, SR_TID.X ;  /* 0x0000000000057919 */ /* 0x000e220000002100 */
[----:B------:R-:W-:Y:S01]  /*0030*/  ELECT P0, URZ, PT ;  /* 0x00000000003f782f */ /* 0x000fe20003800000 */
[----:B------:R-:W-:Y:S01]  /*0040*/  BSSY B0, `(.L_x_0) ;  /* 0x000000f000007945 */ /* 0x000fe20003800000 */
[--C-:B0-----:R-:W-:Y:S02]  /*0050*/  SHF.R.U32.HI R0, RZ, 0x5, R5.reuse ;  /* 0x00000005ff007819 */ /* 0x101fe40000011605 */
[----:B------:R-:W-:-:S03]  /*0060*/  SHF.R.U32.HI R2, RZ, 0x7, R5 ;  /* 0x00000007ff027819 */ /* 0x000fc60000011605 */
[----:B------:R-:W0:Y:S04]  /*0070*/  SHFL.IDX PT, R3, R0, RZ, 0x1f ;  /* 0x00001fff00037589 */ /* 0x000e2800000e0000 */
[----:B------:R1:W2:Y:S01]  /*0080*/  SHFL.IDX PT, R6, R2, RZ, 0x1f ;  /* 0x00001fff02067589 */ /* 0x0002a200000e0000 */
[----:B0-----:R-:W-:-:S13]  /*0090*/  ISETP.NE.OR P0, PT, R3, RZ, !P0 ;  /* 0x000000ff0300720c */ /* 0x001fda0004705670 */
[----:B-12---:R-:W-:Y:S05]  /*00a0*/  @P0 BRA `(.L_x_1) ;  /* 0x0000000000200947 */ /* 0x006fea0003800000 */
[----:B------:R-:W-:Y:S02]  /*00b0*/  ULDC.64 UR4, c[0x0][0x198] ;  /* 0x0000660000047ab9 */ /* 0x000fe40000000a00 */
[----:B------:R-:W-:Y:S02]  /*00c0*/  UIADD3 UR6, UP0, UR4, 0xf0, URZ ;  /* 0x000000f004067890 */ /* 0x000fe4000ff1e03f */
[----:B------:R-:W-:Y:S02]  /*00d0*/  UIADD3 UR4, UP1, UR4, 0x1f0, URZ ;  /* 0x000001f004047890 */ /* 0x000fe4000ff3e03f */
[----:B------:R-:W-:Y:S02]  /*00e0*/  UIADD3.X UR7, URZ, UR5, URZ, UP0, !UPT ;  /* 0x000000053f077290 */ /* 0x000fe400087fe43f */
[----:B------:R-:W-:-:S07]  /*00f0*/  UIADD3.X UR5, URZ, UR5, URZ, UP1, !UPT ;  /* 0x000000053f057290 */ /* 0x000fce0008ffe43f */
[----:B------:R0:W-:Y:S02]  /*0100*/  UTMACCTL.PF [UR6] ;  /* 0x00000000060079b9 */ /* 0x0001e40008040000 */
[----:B------:R0:W-:Y:S02]  /*0110*/  UTMACCTL.PF [UR4] ;  /* 0x00000000040079b9 */ /* 0x0001e40008040000 */
[----:B0-----:R-:W-:Y:S01]  /*0120*/  NOP ;  /* 0x0000000000007918 */ /* 0x001fe20000000000 */
.L_x_1:
[----:B------:R-:W-:Y:S05]  /*0130*/  BSYNC B0 ;  /* 0x0000000000007941 */ /* 0x000fea0003800000 */
.L_x_0:
[----:B------:R-:W0:Y:S02]  /*0140*/  SHFL.IDX PT, R4, R0, RZ, 0x1f ;  /* 0x00001fff00047589 */ /* 0x000e2400000e0000 */
[----:B0-----:R-:W-:-:S13]  /*0150*/  ISETP.NE.AND P0, PT, R4, RZ, PT ;  /* 0x000000ff0400720c */ /* 0x001fda0003f05270 */
[----:B------:R-:W-:Y:S05]  /*0160*/  @P0 BRA `(.L_x_2) ;  /* 0x0000000000480947 */ /* 0x000fea0003800000 */
[----:B------:R-:W0:Y:S01]  /*0170*/  S2UR UR8, SR_CgaCtaId ;  /* 0x00000000000879c3 */ /* 0x000e220000008800 */
[----:B------:R-:W-:Y:S01]  /*0180*/  UMOV UR4, 0x400 ;  /* 0x0000040000047882 */ /* 0x000fe20000000000 */
[----:B------:R-:W-:Y:S01]  /*0190*/  UMOV UR5, 0x1 ;  /* 0x0000000100057882 */ /* 0x000fe20000000000 */
[----:B------:R-:W-:Y:S01]  /*01a0*/  UMOV UR6, 0x4 ;  /* 0x0000000400067882 */ /* 0x000fe20000000000 */
[----:B------:R-:W-:Y:S01]  /*01b0*/  ELECT P0, URZ, PT ;  /* 0x00000000003f782f */ /* 0x000fe20003800000 */
[----:B------:R-:W-:-:S04]  /*01c0*/  UIADD3 UR6, -UR6, 0x100000, URZ ;  /* 0x0010000006067890 */ /* 0x000fc8000fffe13f */
[----:B------:R-:W-:Y:S02]  /*01d0*/  USHF.L.U32 UR7, UR6, 0xb, URZ ;  /* 0x0000000b06077899 */ /* 0x000fe4000800063f */
[----:B------:R-:W-:Y:S02]  /*01e0*/  USHF.L.U32 UR6, UR6, 0x1, URZ ;  /* 0x0000000106067899 */ /* 0x000fe4000800063f */
[----:B0-----:R-:W-:Y:S02]  /*01f0*/  ULEA UR8, UR8, UR4, 0x18 ;  /* 0x0000000408087291 */ /* 0x001fe4000f8ec03f */
[----:B------:R-:W-:-:S04]  /*0200*/  UIADD3 UR4, -UR5, 0x100000, URZ ;  /* 0x0010000005047890 */ /* 0x000fc8000fffe13f */
[----:B------:R-:W-:Y:S02]  /*0210*/  USHF.L.U32 UR5, UR4, 0xb, URZ ;  /* 0x0000000b04057899 */ /* 0x000fe4000800063f */
[----:B------:R-:W-:Y:S01]  /*0220*/  USHF.L.U32 UR4, UR4, 0x1, URZ ;  /* 0x0000000104047899 */ /* 0x000fe2000800063f */
[----:B------:R-:W0:Y:S11]  /*0230*/  FENCE.VIEW.ASYNC.S ;  /* 0x00000000000073c6 */ /* 0x000e360000000000 */
[----:B0-----:R0:W1:Y:S01]  /*0240*/  SYNCS.EXCH.64 URZ, [UR8], UR4 ;  /* 0x00000004083f75b2 */ /* 0x0010620008000100 */
[----:B------:R0:W2:Y:S01]  /*0250*/  SYNCS.EXCH.64 URZ, [UR8+0x10], UR6 ;  /* 0x00001006083f75b2 */ /* 0x0000a20008000100 */
[----:B------:R0:W3:Y:S01]  /*0260*/  SYNCS.EXCH.64 URZ, [UR8+0x8], UR4 ;  /* 0x00000804083f75b2 */ /* 0x0000e20008000100 */
[----:B------:R0:W4:Y:S01]  /*0270*/  SYNCS.EXCH.64 URZ, [UR8+0x18], UR6 ;  /* 0x00001806083f75b2 */ /* 0x0001220008000100 */
[----:B------:R-:W-:Y:S01]  /*0280*/  NOP ;  /* 0x0000000000007918 */ /* 0x000fe20000000000 */
.L_x_2:
[----:B------:R-:W-:Y:S01]  /*0290*/  SHF.R.S32.HI R2, RZ, 0x1f, R5 ;  /* 0x0000001fff027819 */ /* 0x000fe20000011405 */
[----:B------:R-:W5:Y:S01]  /*02a0*/  SHFL.IDX PT, R0, R0, RZ, 0x1f ;  /* 0x00001fff00007589 */ /* 0x000f6200000e0000 */
[----:B0-----:R-:W0:Y:S01]  /*02b0*/  S2UR UR8, SR_CTAID.X ;  /* 0x00000000000879c3 */ /* 0x001e220000002500 */
[----:B------:R-:W-:Y:S02]  /*02c0*/  ELECT P0, URZ, PT ;  /* 0x00000000003f782f */ /* 0x000fe40003800000 */
[----:B------:R-:W-:Y:S01]  /*02d0*/  LEA.HI R2, R2, R5, RZ, 0x7 ;  /* 0x0000000502027211 */ /* 0x000fe200078f38ff */
[----:B------:R-:W-:Y:S01]  /*02e0*/  ULDC UR4, c[0x0][0x150] ;  /* 0x0000540000047ab9 */ /* 0x000fe20000000800 */
[----:B------:R-:W-:Y:S01]  /*02f0*/  SHF.R.S32.HI R9, RZ, 0x1f, R4 ;  /* 0x0000001fff097819 */ /* 0x000fe20000011404 */
[----:B------:R-:W-:Y:S01]  /*0300*/  NOP ;  /* 0x0000000000007918 */ /* 0x000fe20000000000 */
[----:B------:R-:W-:Y:S01]  /*0310*/  LOP3.LUT R2, R2, 0xffffff80, RZ, 0xc0, !PT ;  /* 0xffffff8002027812 */ /* 0x000fe200078ec0ff */
[----:B------:R-:W-:Y:S01]  /*0320*/  NOP ;  /* 0x0000000000007918 */ /* 0x000fe20000000000 */
[----:B------:R-:W-:Y:S01]  /*0330*/  LEA.HI R9, R9, R4, RZ, 0x2 ;  /* 0x0000000409097211 */ /* 0x000fe200078f10ff */
[----:B------:R-:W1:Y:S01]  /*0340*/  LDC R11, c[0x0][0x144] ;  /* 0x00005100ff0b7b82 */ /* 0x000e620000000800 */
[----:B------:R-:W-:Y:S01]  /*0350*/  ISETP.NE.AND P3, PT, R6, RZ, PT ;  /* 0x000000ff0600720c */ /* 0x000fe20003f65270 */
[----:B------:R-:W-:Y:S01]  /*0360*/  IMAD.IADD R7, R5, 0x1, -R2 ;  /* 0x0000000105077824 */ /* 0x000fe200078e0a02 */
[----:B------:R-:W-:Y:S01]  /*0370*/  LOP3.LUT R9, R9, 0x3ffffffc, RZ, 0xc0, !PT ;  /* 0x3ffffffc09097812 */ /* 0x000fe200078ec0ff */
[----:B------:R-:W2:Y:S03]  /*0380*/  S2R R2, SR_CTAID.Y ;  /* 0x0000000000027919 */ /* 0x000ea60000002600 */
[----:B------:R-:W-:Y:S01]  /*0390*/  SHF.R.S32.HI R8, RZ, 0x1f, R7 ;  /* 0x0000001fff087819 */ /* 0x000fe20000011407 */
[----:B------:R-:W-:Y:S01]  /*03a0*/  IMAD.IADD R4, R4, 0x1, -R9 ;  /* 0x0000000104047824 */ /* 0x000fe200078e0a09 */
[----:B------:R-:W3:Y:S02]  /*03b0*/  LDC R12, c[0x0][0x140] ;  /* 0x00005000ff0c7b82 */ /* 0x000ee40000000800 */
[----:B------:R-:W-:-:S02]  /*03c0*/  LEA.HI R8, R8, R7, RZ, 0x3 ;  /* 0x0000000708087211 */ /* 0x000fc400078f18ff */
[----:B-----5:R-:W-:Y:S02]  /*03d0*/  ISETP.NE.OR P0, PT, R0, RZ, !P0 ;  /* 0x000000ff0000720c */ /* 0x020fe40004705670 */
[--C-:B------:R-:W-:Y:S02]  /*03e0*/  SHF.R.S32.HI R0, RZ, 0x3, R8.reuse ;  /* 0x00000003ff007819 */ /* 0x100fe40000011408 */
[----:B------:R-:W-:Y:S02]  /*03f0*/  SHF.R.S32.HI R5, RZ, 0x1f, R8 ;  /* 0x0000001fff057819 */ /* 0x000fe40000011408 */
[----:B0-----:R-:W-:Y:S02]  /*0400*/  I2FP.F32.U32 R8, UR8 ;  /* 0x0000000800087c45 */ /* 0x001fe40008201000 */
[----:B------:R-:W-:-:S03]  /*0410*/  LEA.HI R5, R5, R0, RZ, 0x2 ;  /* 0x0000000005057211 */ /* 0x000fc600078f10ff */
[----:B------:R-:W-:Y:S01]  /*0420*/  FMUL R10, R8, UR4 ;  /* 0x00000004080a7c20 */ /* 0x000fe20008400000 */
[----:B------:R-:W-:Y:S01]  /*0430*/  LOP3.LUT R5, R5, 0xfffffffc, RZ, 0xc0, !PT ;  /* 0xfffffffc05057812 */ /* 0x000fe200078ec0ff */
[----:B------:R-:W-:Y:S01]  /*0440*/  VOTEU.ALL UP0, P0 ;  /* 0x00000000003f7886 */ /* 0x000fe20000000000 */
[----:B------:R-:W-:Y:S01]  /*0450*/  ULDC UR4, c[0x0][0x154] ;  /* 0x0000550000047ab9 */ /* 0x000fe20000000800 */
[----:B------:R-:W-:Y:S01]  /*0460*/  VOTEU.ALL UP1, P0 ;  /* 0x00000000003f7886 */ /* 0x000fe20000020000 */
[----:B------:R-:W-:Y:S01]  /*0470*/  IADD3 R5, R0, -R5, RZ ;  /* 0x8000000500057210 */ /* 0x000fe20007ffe0ff */
[----:B------:R-:W0:Y:S01]  /*0480*/  F2I.U32.TRUNC.NTZ R10, R10 ;  /* 0x0000000a000a7305 */ /* 0x000e22000020f000 */
[----:B------:R-:W5:Y:S01]  /*0490*/  @!UP0 S2UR UR7, SR_CgaCtaId ;  /* 0x00000000000789c3 */ /* 0x000f620000008800 */
[----:B------:R-:W-:Y:S01]  /*04a0*/  @!UP0 UMOV UR6, 0x400 ;  /* 0x0000040000068882 */ /* 0x000fe20000000000 */
[----:B---3--:R-:W-:Y:S01]  /*04b0*/  ISETP.EQ.U32.AND P2, PT, R12, 0x1, PT ;  /* 0x000000010c00780c */ /* 0x008fe20003f42070 */
[----:B------:R-:W-:Y:S01]  /*04c0*/  IMAD R8, R4, 0x4, R5 ;  /* 0x0000000404087824 */ /* 0x000fe200078e0205 */
[----:B--2---:R-:W-:-:S04]  /*04d0*/  I2FP.F32.U32 R4, R2 ;  /* 0x0000000200047245 */ /* 0x004fc80000201000 */
[----:B------:R-:W-:Y:S01]  /*04e0*/  LEA.HI R0, R8, R8, RZ, 0x1 ;  /* 0x0000000808007211 */ /* 0x000fe200078f08ff */
[----:B------:R-:W2:Y:S03]  /*04f0*/  LDC R5, c[0x0][0x148] ;  /* 0x00005200ff057b82 */ /* 0x000ea60000000800 */
[----:B------:R-:W-:Y:S02]  /*0500*/  LOP3.LUT R9, R0, 0xfffffffe, RZ, 0xc0, !PT ;  /* 0xfffffffe00097812 */ /* 0x000fe400078ec0ff */
[----:B0-----:R-:W-:Y:S01]  /*0510*/  IADD3 R14, -R10, RZ, RZ ;  /* 0x000000ff0a0e7210 */ /* 0x001fe20007ffe1ff */
[----:B------:R-:W-:Y:S01]  /*0520*/  FMUL R10, R4, UR4 ;  /* 0x00000004040a7c20 */ /* 0x000fe20008400000 */
[----:B------:R-:W-:Y:S01]  /*0530*/  SHF.R.S32.HI R0, RZ, 0x1f, R3 ;  /* 0x0000001fff007819 */ /* 0x000fe20000011403 */
[----:B------:R-:W-:Y:S01]  /*0540*/  IMAD.IADD R9, R8, 0x1, -R9 ;  /* 0x0000000108097824 */ /* 0x000fe200078e0a09 */
[----:B------:R-:W-:Y:S01]  /*0550*/  UMOV UR4, 0x20 ;  /* 0x0000002000047882 */ /* 0x000fe20000000000 */
[----:B-1----:R-:W-:Y:S01]  /*0560*/  IMAD R4, R11, R14, UR8 ;  /* 0x000000080b047e24 */ /* 0x002fe2000f8e020e */
[----:B------:R-:W-:Y:S01]  /*0570*/  LEA.HI R0, R0, R3, RZ, 0x2 ;  /* 0x0000000300007211 */ /* 0x000fe200078f10ff */
[----:B------:R-:W0:Y:S01]  /*0580*/  F2I.U32.TRUNC.NTZ R10, R10 ;  /* 0x0000000a000a7305 */ /* 0x000e22000020f000 */
[----:B------:R-:W-:-:S04]  /*0590*/  @!UP0 UIADD3 UR4, -UR4, 0x100000, URZ ;  /* 0x0010000004048890 */ /* 0x000fc8000fffe13f */
[----:B------:R-:W-:Y:S02]  /*05a0*/  @!UP0 USHF.L.U32 UR5, UR4, 0xb, URZ ;  /* 0x0000000b04058899 */ /* 0x000fe4000800063f */
[----:B------:R-:W-:Y:S01]  /*05b0*/  @!UP0 USHF.L.U32 UR4, UR4, 0x1, URZ ;  /* 0x0000000104048899 */ /* 0x000fe2000800063f */
[----:B------:R-:W-:Y:S01]  /*05c0*/  ISETP.NE.AND P4, PT, R9, R4, PT ;  /* 0x000000040900720c */ /* 0x000fe20003f85270 */
[----:B------:R-:W-:Y:S01]  /*05d0*/  IMAD.SHL.U32 R9, R8, 0x4, RZ ;  /* 0x0000000408097824 */ /* 0x000fe200078e00ff */
[----:B------:R-:W-:Y:S01]  /*05e0*/  LOP3.LUT R0, R0, 0xfffffffc, RZ, 0xc0, !PT ;  /* 0xfffffffc00007812 */ /* 0x000fe200078ec0ff */
[----:B-----5:R-:W-:Y:S01]  /*05f0*/  @!UP0 ULEA UR6, UR7, UR6, 0x18 ;  /* 0x0000000607068291 */ /* 0x020fe2000f8ec03f */
[----:B------:R-:W-:Y:S02]  /*0600*/  VOTEU.ALL UP0, P0 ;  /* 0x00000000003f7886 */ /* 0x000fe40000000000 */
[----:B------:R-:W-:Y:S02]  /*0610*/  LOP3.LUT R13, R8, 0xc, R9, 0x78, !PT ;  /* 0x0000000c080d7812 */ /* 0x000fe400078e7809 */
[----:B------:R-:W-:-:S02]  /*0620*/  IADD3 R0, R3, -R0, RZ ;  /* 0x8000000003007210 */ /* 0x000fc40007ffe0ff */
[----:B------:R-:W-:Y:S01]  /*0630*/  LOP3.LUT P0, RZ, R7, 0x7, RZ, 0xc0, !PT ;  /* 0x0000000707ff7812 */ /* 0x000fe2000780c0ff */
[----:B------:R-:W-:Y:S01]  /*0640*/  IMAD.MOV.U32 R7, RZ, RZ, 0x1 ;  /* 0x00000001ff077424 */ /* 0x000fe200078e00ff */
[C---:B------:R-:W-:Y:S01]  /*0650*/  ISETP.NE.AND P1, PT, R0.reuse, 0x3, PT ;  /* 0x000000030000780c */ /* 0x040fe20003f25270 */
[----:B0-----:R-:W-:Y:S01]  /*0660*/  IMAD.MOV R14, RZ, RZ, -R10 ;  /* 0x000000ffff0e7224 */ /* 0x001fe200078e0a0a */
[----:B------:R-:W-:Y:S01]  /*0670*/  @P4 LEA.HI R8, R13, R13, RZ, 0x1 ;  /* 0x0000000d0d084211 */ /* 0x000fe200078f08ff */
[----:B------:R0:W-:Y:S01]  /*0680*/  STL [R1+0x84], R13 ;  /* 0x0000840d01007387 */ /* 0x0001e20000100800 */
[----:B------:R-:W-:Y:S01]  /*0690*/  ISETP.EQ.OR P1, PT, R0, RZ, !P1 ;  /* 0x000000ff0000720c */ /* 0x000fe20004f22670 */
[----:B--2---:R-:W-:Y:S01]  /*06a0*/  IMAD R9, R5, R14, R2 ;  /* 0x0000000e05097224 */ /* 0x004fe200078e0202 */
[----:B------:R-:W-:Y:S01]  /*06b0*/  @P4 SHF.R.S32.HI R8, RZ, 0x1, R8 ;  /* 0x00000001ff084819 */ /* 0x000fe20000011408 */
[----:B------:R-:W1:Y:S02]  /*06c0*/  FENCE.VIEW.ASYNC.S ;  /* 0x00000000000073c6 */ /* 0x000e640000000000 */
[----:B-1----:R0:W1:Y:S01]  /*06d0*/  @!UP0 SYNCS.EXCH.64 URZ, [UR6+0x30], UR4 ;  /* 0x00003004063f85b2 */ /* 0x0020620008000100 */
[----:B------:R-:W-:-:S02]  /*06e0*/  ISETP.LT.U32.AND P0, PT, R13, 0x2, !P0 ;  /* 0x000000020d00780c */ /* 0x000fc40004701070 */
[----:B------:R-:W-:Y:S02]  /*06f0*/  @P4 ISETP.NE.AND P5, PT, R8, R9, PT ;  /* 0x000000090800420c */ /* 0x000fe40003fa5270 */
[C---:B------:R-:W-:Y:S02]  /*0700*/  IADD3 R10, R6.reuse, -0x1, RZ ;  /* 0xffffffff060a7810 */ /* 0x040fe40007ffe0ff */
[----:B------:R-:W-:Y:S02]  /*0710*/  ISETP.EQ.AND P1, PT, R6, RZ, P1 ;  /* 0x000000ff0600720c */ /* 0x000fe40000f22270 */
[----:B------:R-:W-:Y:S02]  /*0720*/  SEL R8, RZ, 0x1, !P0 ;  /* 0x00000001ff087807 */ /* 0x000fe40004000000 */
[----:B------:R-:W-:Y:S02]  /*0730*/  @P4 SEL R7, RZ, 0x1, P5 ;  /* 0x00000001ff074807 */ /* 0x000fe40002800000 */
[----:B------:R-:W-:-:S02]  /*0740*/  ISETP.GE.U32.AND P6, PT, R10, 0x2, PT ;  /* 0x000000020a00780c */ /* 0x000fc40003fc6070 */
[----:B------:R-:W-:Y:S01]  /*0750*/  SEL R6, RZ, 0x1, !P1 ;  /* 0x00000001ff067807 */ /* 0x000fe20004800000 */
[----:B------:R0:W2:Y:S01]  /*0760*/  @!UP1 SYNCS.EXCH.64 URZ, [UR6+0x38], UR4 ;  /* 0x00003804063f95b2 */ /* 0x0000a20008000100 */
[----:B------:R-:W-:Y:S01]  /*0770*/  LOP3.LUT R7, R7, R8, RZ, 0xc0, !PT ;  /* 0x0000000807077212 */ /* 0x000fe200078ec0ff */
[----:B------:R-:W-:Y:S01]  /*0780*/  NOP ;  /* 0x0000000000007918 */ /* 0x000fe20000000000 */
[----:B------:R-:W-:-:S03]  /*0790*/  SEL R6, R6, 0x2, P6 ;  /* 0x0000000206067807 */ /* 0x000fc60003000000 */
[----:B------:R0:W-:Y:S04]  /*07a0*/  STL [R1+0x80], R7 ;  /* 0x0000800701007387 */ /* 0x0001e80000100800 */
[----:B------:R0:W-:Y:S01]  /*07b0*/  STL [R1+0x88], R6 ;  /* 0x0000880601007387 */ /* 0x0001e20000100800 */
[----:B-1----:R-:W-:Y:S05]  /*07c0*/  @!P2 BRA `(.L_x_3) ;  /* 0x000000000008a947 */ /* 0x002fea0003800000 */
[----:B--2-4-:R-:W-:Y:S01]  /*07d0*/  UCGABAR_ARV ;  /* 0x00000000000079c7 */ /* 0x014fe20008000000 */
[----:B------:R-:W-:Y:S05]  /*07e0*/  BRA `(.L_x_4) ;  /* 0x0000000000047947 */ /* 0x000fea0003800000 */
.L_x_3:
[----:B--2-4-:R-:W-:Y:S01]  /*07f0*/  NOP ;  /* 0x0000000000007918 */ /* 0x014fe20000000000 */
.L_x_4:
[----:B0-----:R-:W0:Y:S01]  /*0800*/  LDC R6, c[0x0][0x65c] ;  /* 0x00019700ff067b82 */ /* 0x001e220000000800 */
[----:B------:R-:W-:Y:S01]  /*0810*/  IMAD.MOV.U32 R7, RZ, RZ, RZ ;  /* 0x000000ffff077224 */ /* 0x000fe200078e00ff */
[----:B0-----:R-:W-:Y:S01]  /*0820*/  ISETP.NE.AND P1, PT, R6, 0x1, PT ;  /* 0x000000010600780c */ /* 0x001fe20003f25270 */
[----:B------:R-:W-:-:S12]  /*0830*/  IMAD.U32 R6, RZ, RZ, UR8 ;  /* 0x00000008ff067e24 */ /* 0x000fd8000f8e00ff */
[----:B------:R-:W0:Y:S01]  /*0840*/  @P1 LDC R9, c[0x0][0x10] ;  /* 0x00000400ff091b82 */ /* 0x000e220000000800 */
[----:B------:R-:W-:Y:S01]  /*0850*/  @P1 IMAD.MOV.U32 R3, RZ, RZ, RZ ;  /* 0x000000ffff031224 */ /* 0x000fe200078e00ff */
[----:B------:R-:W-:-:S06]  /*0860*/  @P1 MOV R13, RZ ;  /* 0x000000ff000d1202 */ /* 0x000fcc0000000f00 */
[----:B------:R-:W1:Y:S01]  /*0870*/  @!P1 LDC R11, c[0x0][0xc] ;  /* 0x00000300ff0b9b82 */ /* 0x000e620000000800 */
[----:B0-----:R-:W-:-:S04]  /*0880*/  @P1 IMAD.WIDE.U32 R8, R9, UR8, R2 ;  /* 0x0000000809081c25 */ /* 0x001fc8000f8e0002 */
[----:B------:R-:W-:Y:S01]  /*0890*/  @P1 IMAD.MOV.U32 R15, RZ, RZ, R8 ;  /* 0x000000ffff0f1224 */ /* 0x000fe200078e0008 */
[----:B------:R-:W-:Y:S01]  /*08a0*/  @P1 IADD3 R23, R9, R13, RZ ;  /* 0x0000000d09171210 */ /* 0x000fe20007ffe0ff */
[----:B-1----:R-:W-:-:S04]  /*08b0*/  @!P1 IMAD.WIDE.U32 R6, R2, R11, R6 ;  /* 0x0000000b02069225 */ /* 0x002fc800078e0006 */
[----:B------:R-:W-:Y:S02]  /*08c0*/  @!P1 IMAD.MOV.U32 R15, RZ, RZ, R6 ;  /* 0x000000ffff0f9224 */ /* 0x000fe400078e0006 */
[----:B------:R-:W-:-:S03]  /*08d0*/  @!P1 IMAD.MOV.U32 R23, RZ, RZ, R7 ;  /* 0x000000ffff179224 */ /* 0x000fc600078e0007 */
[----:B------:R0:W-:Y:S04]  /*08e0*/  STL [R1+0x90], R15 ;  /* 0x0000900f01007387 */ /* 0x0001e80000100800 */
[----:B------:R0:W-:Y:S01]  /*08f0*/  STL [R1+0x8c], R23 ;  /* 0x00008c1701007387 */ /* 0x0001e20000100800 */
[----:B------:R-:W-:Y:S05]  /*0900*/  @!P2 BRA `(.L_x_5) ;  /* 0x00000000000ca947 */ /* 0x000fea0003800000 */
[----:B------:R-:W-:Y:S01]  /*0910*/  UCGABAR_WAIT ;  /* 0x0000000000007dc7 */ /* 0x000fe20008000000 */
[----:B------:R-:W-:Y:S01]  /*0920*/  CCTL.IVALL ;  /* 0x00000000ff00798f */ /* 0x000fe20002000000 */
[----:B------:R-:W-:Y:S05]  /*0930*/  BRA `(.L_x_6) ;  /* 0x0000000000047947 */ /* 0x000fea0003800000 */
.L_x_5:
[----:B------:R-:W-:Y:S06]  /*0940*/  BAR.SYNC.DEFER_BLOCKING 0x0 ;  /* 0x0000000000007b1d */ /* 0x000fec0000010000 */
.L_x_6:
[----:B------:R-:W-:Y:S05]  /*0950*/  @!P3 BRA `(.L_x_7) ;  /* 0x000001680004b947 */ /* 0x000fea0003800000 */
[----:B------:R-:W-:-:S13]  /*0960*/  ISETP.GT.U32.AND P0, PT, R10, 0x1, PT ;  /* 0x000000010a00780c */ /* 0x000fda0003f04070 */
[----:B------:R-:W-:Y:S05]  /*0970*/  @P0 EXIT ;  /* 0x000000000000094d */ /* 0x000fea0003800000 */
[----:B------:R-:W-:Y:S01]  /*0980*/  IMAD.MOV.U32 R6, RZ, RZ, -0x1 ;  /* 0xffffffffff067424 */ /* 0x000fe200078e00ff */
[----:B------:R-:W-:Y:S01]  /*0990*/  ULDC.64 UR4, c[0x0][0x650] ;  /* 0x0001940000047ab9 */ /* 0x000fe20000000a00 */
[----:B------:R-:W-:Y:S01]  /*09a0*/  PRMT R0, RZ, 0x7610, R0 ;  /* 0x00007610ff007816 */ /* 0x000fe20000000000 */
[----:B------:R-:W-:Y:S01]  /*09b0*/  IMAD.MOV.U32 R18, RZ, RZ, -0x1 ;  /* 0xffffffffff127424 */ /* 0x000fe200078e00ff */
[----:B------:R-:W-:Y:S01]  /*09c0*/  ISETP.GE.U32.AND P0, PT, R15, UR4, PT ;  /* 0x000000040f007c0c */ /* 0x000fe2000bf06070 */
[----:B------:R1:W-:Y:S01]  /*09d0*/  STL [R1+0x94], R6 ;  /* 0x0000940601007387 */ /* 0x0003e20000100800 */
[----:B------:R-:W-:Y:S02]  /*09e0*/  MOV R19, 0xffffffff ;  /* 0xffffffff00137802 */ /* 0x000fe40000000f00 */
[----:B------:R-:W-:-:S13]  /*09f0*/  ISETP.GE.U32.AND.EX P0, PT, R23, UR5, PT, P0 ;  /* 0x0000000517007c0c */ /* 0x000fda000bf06100 */
[----:B-1----:R-:W-:Y:S05]  /*0a00*/  @P0 BRA `(.L_x_8) ;  /* 0x0000000400340947 */ /* 0x002fea0003800000 */
[----:B------:R-:W1:Y:S01]  /*0a10*/  LDC.64 R16, c[0x0][0x628] ;  /* 0x00018a00ff107b82 */ /* 0x000e620000000a00 */
[----:B------:R-:W-:Y:S01]  /*0a20*/  MOV R6, R15 ;  /* 0x0000000f00067202 */ /* 0x000fe20000000f00 */
[----:B------:R-:W-:-:S06]  /*0a30*/  IMAD.MOV.U32 R7, RZ, RZ, R23 ;  /* 0x000000ffff077224 */ /* 0x000fcc00078e0017 */
[----:B------:R-:W2:Y:S08]  /*0a40*/  LDC R0, c[0x0][0x630] ;  /* 0x00018c00ff007b82 */ /* 0x000eb00000000800 */
[----:B------:R-:W3:Y:S01]  /*0a50*/  LDC.64 R18, c[0x0][0x620] ;  /* 0x00018800ff127b82 */ /* 0x000ee20000000a00 */
[----:B-1----:R-:W-:-:S04]  /*0a60*/  ISETP.NE.U32.AND P0, PT, R16, RZ, PT ;  /* 0x000000ff1000720c */ /* 0x002fc80003f05070 */
[----:B------:R-:W-:-:S13]  /*0a70*/  ISETP.NE.AND.EX P0, PT, R17, RZ, PT, P0 ;  /* 0x000000ff1100720c */ /* 0x000fda0003f05300 */
[----:B--23--:R-:W-:Y:S05]  /*0a80*/  @!P0 BRA `(.L_x_9) ;  /* 0x0000000000288947 */ /* 0x00cfea0003800000 */
[----:B------:R-:W1:Y:S02]  /*0a90*/  LDC R11, c[0x0][0x634] ;  /* 0x00018d00ff0b7b82 */ /* 0x000e640000000800 */
[----:B-1----:R-:W-:-:S05]  /*0aa0*/  IADD3 R11, P0, R15, R11, RZ ;  /* 0x0000000b0f0b7210 */ /* 0x002fca0007f1e0ff */
[----:B------:R-:W-:-:S04]  /*0ab0*/  IMAD.X R13, RZ, RZ, R23, P0 ;  /* 0x000000ffff0d7224 */ /* 0x000fc800000e0617 */
[----:B------:R-:W-:-:S04]  /*0ac0*/  IMAD.WIDE.U32 R6, R13, R16, RZ ;  /* 0x000000100d067225 */ /* 0x000fc800078e00ff */
[----:B------:R-:W-:-:S04]  /*0ad0*/  IMAD.WIDE.U32 R8, P0, R11, R17, R6 ;  /* 0x000000110b087225 */ /* 0x000fc80007800006 */
[----:B------:R-:W-:Y:S01]  /*0ae0*/  IMAD.WIDE.U32 R6, R11, R16, RZ ;  /* 0x000000100b067225 */ /* 0x000fe200078e00ff */
[----:B------:R-:W-:-:S03]  /*0af0*/  IADD3.X R11, RZ, RZ, RZ, P0, !PT ;  /* 0x000000ffff0b7210 */ /* 0x000fc600007fe4ff */
[----:B------:R-:W-:Y:S01]  /*0b00*/  IMAD.MOV.U32 R10, RZ, RZ, R9 ;  /* 0x000000ffff0a7224 */ /* 0x000fe200078e0009 */
[----:B------:R-:W-:-:S05]  /*0b10*/  IADD3 RZ, P0, R7, R8, RZ ;  /* 0x0000000807ff7210 */ /* 0x000fca0007f1e0ff */
[----:B------:R-:W-:-:S08]  /*0b20*/  IMAD.WIDE.U32.X R6, R13, R17, R10, P0 ;  /* 0x000000110d067225 */ /* 0x000fd000000e040a */
.L_x_9:
[-CC-:B------:R-:W-:Y:S01]  /*0b30*/  SHF.R.U64 R22, R6, R0.reuse, R7.reuse ;  /* 0x0000000006167219 */ /* 0x180fe20000001207 */
[----:B------:R-:W1:Y:S01]  /*0b40*/  LDC.64 R20, c[0x0][0x640] ;  /* 0x00019000ff147b82 */ /* 0x000e620000000a00 */
[----:B------:R-:W-:Y:S01]  /*0b50*/  SHF.R.U32.HI R0, RZ, R0, R7 ;  /* 0x00000000ff007219 */ /* 0x000fe20000011607 */
[----:B------:R-:W-:Y:S01]  /*0b60*/  IMAD.MOV.U32 R17, RZ, RZ, 0x1 ;  /* 0x00000001ff117424 */ /* 0x000fe200078e00ff */
[----:B------:R-:W-:Y:S02]  /*0b70*/  IADD3 R3, P0, RZ, -R22, RZ ;  /* 0x80000016ff037210 */ /* 0x000fe40007f1e0ff */
[----:B------:R-:W-:-:S03]  /*0b80*/  MOV R6, R15 ;  /* 0x0000000f00067202 */ /* 0x000fc60000000f00 */
[----:B------:R-:W2:Y:S01]  /*0b90*/  LDC R8, c[0x0][0x618] ;  /* 0x00018600ff087b82 */ /* 0x000ea20000000800 */
[----:B------:R-:W-:-:S04]  /*0ba0*/  IMAD.X R7, RZ, RZ, ~R0, P0 ;  /* 0x000000ffff077224 */ /* 0x000fc800000e0e00 */
[----:B------:R-:W-:Y:S02]  /*0bb0*/  IMAD R0, R7, R18, RZ ;  /* 0x0000001207007224 */ /* 0x000fe400078e02ff */
[----:B------:R-:W-:Y:S01]  /*0bc0*/  IMAD.MOV.U32 R7, RZ, RZ, R23 ;  /* 0x000000ffff077224 */ /* 0x000fe200078e0017 */
[----:B------:R-:W3:Y:S01]  /*0bd0*/  LDC R12, c[0x0][0x608] ;  /* 0x00018200ff0c7b82 */ /* 0x000ee20000000800 */
[----:B0-----:R-:W-:Y:S02]  /*0be0*/  IMAD R23, R5, R14, R2 ;  /* 0x0000000e05177224 */ /* 0x001fe400078e0202 */
[----:B------:R-:W-:-:S04]  /*0bf0*/  IMAD.WIDE.U32 R6, R3, R18, R6 ;  /* 0x0000001203067225 */ /* 0x000fc800078e0006 */
[----:B------:R-:W-:Y:S01]  /*0c00*/  IMAD R3, R3, R19, R0 ;  /* 0x0000001303037224 */ /* 0x000fe200078e0200 */
[----:B------:R-:W0:Y:S01]  /*0c10*/  LDC R16, c[0x0][0x658] ;  /* 0x00019600ff107b82 */ /* 0x000e220000000800 */
[----:B-1----:R-:W-:Y:S02]  /*0c20*/  ISETP.NE.U32.AND P0, PT, R20, RZ, PT ;  /* 0x000000ff1400720c */ /* 0x002fe40003f05070 */
[----:B------:R-:W-:Y:S01]  /*0c30*/  IMAD.IADD R3, R7, 0x1, R3 ;  /* 0x0000000107037824 */ /* 0x000fe200078e0203 */
[----:B------:R-:W-:Y:S02]  /*0c40*/  MOV R7, 0xffffffff ;  /* 0xffffffff00077802 */ /* 0x000fe40000000f00 */
[----:B------:R-:W-:Y:S02]  /*0c50*/  ISETP.NE.AND.EX P0, PT, R21, RZ, PT, P0 ;  /* 0x000000ff1500720c */ /* 0x000fe40003f05300 */
[----:B------:R-:W1:Y:S01]  /*0c60*/  LDC R19, c[0x0][0x600] ;  /* 0x00018000ff137b82 */ /* 0x000e620000000800 */
[----:B--2---:R-:W-:-:S02]  /*0c70*/  SHF.R.U64 R10, R6, R8, R3 ;  /* 0x00000008060a7219 */ /* 0x004fc40000001203 */
[----:B------:R-:W-:-:S05]  /*0c80*/  SHF.R.U32.HI R3, RZ, R8, R3 ;  /* 0x00000008ff037219 */ /* 0x000fca0000011603 */
[----:B------:R-:W2:Y:S01]  /*0c90*/  LDC R13, c[0x0][0x648] ;  /* 0x00019200ff0d7b82 */ /* 0x000ea20000000800 */
[-CC-:B---3--:R-:W-:Y:S02]  /*0ca0*/  SHF.R.U64 R24, R10, R12.reuse, R3.reuse ;  /* 0x0000000c0a187219 */ /* 0x188fe40000001203 */
[----:B------:R-:W-:-:S05]  /*0cb0*/  SHF.R.U32.HI R3, RZ, R12, R3 ;  /* 0x0000000cff037219 */ /* 0x000fca0000011603 */
[----:B------:R-:W3:Y:S01]  /*0cc0*/  LDC R15, c[0x0][0x638] ;  /* 0x00018e00ff0f7b82 */ /* 0x000ee20000000800 */
[-CC-:B0-----:R-:W-:Y:S02]  /*0cd0*/  SHF.R.U64 R12, R24, R16.reuse, R3.reuse ;  /* 0x00000010180c7219 */ /* 0x181fe40000001203 */
[-C--:B------:R-:W-:Y:S02]  /*0ce0*/  SHF.L.U32 R0, R7, R16.reuse, RZ ;  /* 0x0000001007007219 */ /* 0x080fe400000006ff */
[----:B------:R-:W-:Y:S01]  /*0cf0*/  SHF.R.U32.HI R3, RZ, R16, R3 ;  /* 0x00000010ff037219 */ /* 0x000fe20000011603 */
[----:B------:R-:W-:Y:S01]  /*0d00*/  IMAD.MOV.U32 R2, RZ, RZ, R12 ;  /* 0x000000ffff027224 */ /* 0x000fe200078e000c */
[----:B------:R-:W-:Y:S01]  /*0d10*/  LOP3.LUT R5, RZ, R0, RZ, 0x33, !PT ;  /* 0x00000000ff057212 */ /* 0x000fe200078e33ff */
[----:B------:R-:W0:Y:S01]  /*0d20*/  LDC R18, c[0x0][0x610] ;  /* 0x00018400ff127b82 */ /* 0x000e220000000800 */
[----:B------:R-:W-:Y:S05]  /*0d30*/  @!P0 BRA `(.L_x_10) ;  /* 0x0000000000288947 */ /* 0x000fea0003800000 */
[----:B------:R-:W4:Y:S02]  /*0d40*/  LDC R9, c[0x0][0x64c] ;  /* 0x00019300ff097b82 */ /* 0x000f240000000800 */
[----:B----4-:R-:W-:-:S04]  /*0d50*/  IADD3 R9, P0, R12, R9, RZ ;  /* 0x000000090c097210 */ /* 0x010fc80007f1e0ff */
[----:B------:R-:W-:-:S05]  /*0d60*/  IADD3.X R11, RZ, R3, RZ, P0, !PT ;  /* 0x00000003ff0b7210 */ /* 0x000fca00007fe4ff */
[----:B------:R-:W-:-:S04]  /*0d70*/  IMAD.WIDE.U32 R2, R11, R20, RZ ;  /* 0x000000140b027225 */ /* 0x000fc800078e00ff */
[----:B------:R-:W-:-:S04]  /*0d80*/  IMAD.WIDE.U32 R6, P0, R9, R21, R2 ;  /* 0x0000001509067225 */ /* 0x000fc80007800002 */
[----:B------:R-:W-:-:S04]  /*0d90*/  IMAD.WIDE.U32 R2, R9, R20, RZ ;  /* 0x0000001409027225 */ /* 0x000fc800078e00ff */
[----:B------:R-:W-:Y:S01]  /*0da0*/  IMAD.X R9, RZ, RZ, RZ, P0 ;  /* 0x000000ffff097224 */ /* 0x000fe200000e06ff */
[----:B------:R-:W-:Y:S01]  /*0db0*/  IADD3 RZ, P0, R3, R6, RZ ;  /* 0x0000000603ff7210 */ /* 0x000fe20007f1e0ff */
[----:B------:R-:W-:-:S04]  /*0dc0*/  IMAD.MOV.U32 R8, RZ, RZ, R7 ;  /* 0x000000ffff087224 */ /* 0x000fc800078e0007 */
[----:B------:R-:W-:-:S08]  /*0dd0*/  IMAD.WIDE.U32.X R2, R11, R21, R8, P0 ;  /* 0x000000150b027225 */ /* 0x000fd000000e0408 */
.L_x_10:
[----:B------:R4:W-:Y:S01]  /*0de0*/  STL [R1+0x94], R22 ;  /* 0x0000941601007387 */ /* 0x0009e20000100800 */
[----:B--2---:R-:W-:Y:S02]  /*0df0*/  SHF.R.U64 R2, R2, R13, R3 ;  /* 0x0000000d02027219 */ /* 0x004fe40000001203 */
[----:B------:R-:W-:Y:S02]  /*0e00*/  SHF.L.U32 R0, R17, R16, RZ ;  /* 0x0000001011007219 */ /* 0x000fe400000006ff */
[----:B------:R-:W-:Y:S01]  /*0e10*/  LOP3.LUT R5, R24, R5, RZ, 0xc0, !PT ;  /* 0x0000000518057212 */ /* 0x000fe200078ec0ff */
[----:B------:R-:W-:Y:S01]  /*0e20*/  IMAD.MOV R6, RZ, RZ, -R2 ;  /* 0x000000ffff067224 */ /* 0x000fe200078e0a02 */
[----:B-1----:R-:W-:Y:S02]  /*0e30*/  IADD3 R3, R19, -0x1, RZ ;  /* 0xffffffff13037810 */ /* 0x002fe40007ffe0ff */
[----:B------:R-:W-:Y:S01]  /*0e40*/  SEL R4, R4, R23, !P1 ;  /* 0x0000001704047207 */ /* 0x000fe20004800000 */
[----:B------:R-:W-:Y:S01]  /*0e50*/  IMAD R5, R0, R2, R5 ;  /* 0x0000000200057224 */ /* 0x000fe200078e0205 */
[----:B------:R-:W-:Y:S01]  /*0e60*/  LOP3.LUT R3, R10, R3, RZ, 0xc0, !PT ;  /* 0x000000030a037212 */ /* 0x000fe200078ec0ff */
[----:B---3--:R-:W-:-:S02]  /*0e70*/  IMAD R0, R6, R15, R12 ;  /* 0x0000000f06007224 */ /* 0x008fc400078e020c */
[----:B0-----:R-:W-:Y:S02]  /*0e80*/  IMAD R4, R5, R18, R4 ;  /* 0x0000001205047224 */ /* 0x001fe400078e0204 */
[----:B------:R-:W-:Y:S02]  /*0e90*/  IMAD R19, R0, R19, R3 ;  /* 0x0000001300137224 */ /* 0x000fe400078e0203 */
[----:B------:R-:W-:-:S03]  /*0ea0*/  IMAD.MOV.U32 R2, RZ, RZ, 0x1 ;  /* 0x00000001ff027424 */ /* 0x000fc600078e00ff */
[----:B------:R-:W-:Y:S02]  /*0eb0*/  SEL R18, R19, R4, !P1 ;  /* 0x0000000413127207 */ /* 0x000fe40004800000 */
[----:B------:R-:W-:Y:S02]  /*0ec0*/  PRMT R0, R2, 0x7610, R0 ;  /* 0x0000761002007816 */ /* 0x000fe40000000000 */
[----:B----4-:R-:W-:-:S07]  /*0ed0*/  SEL R19, R4, R19, !P1 ;  /* 0x0000001304137207 */ /* 0x010fce0004800000 */
.L_x_8:
[----:B------:R-:W-:-:S08]  /*0ee0*/  NOP ;  /* 0x0000000000007918 */ /* 0x000fd00000000000 */
[----:B------:R-:W1:Y:S02]  /*0ef0*/  USETMAXREG.TRY_ALLOC.CTAPOOL UP0, 0xe8 ;  /* 0x000000e8000079c8 */ /* 0x000e640008000600 */
[----:B-1----:R-:W-:-:S13]  /*0f00*/  PLOP3.LUT P0, PT, PT, PT, UP0, 0x80, 0x0 ;  /* 0x000000000000781c */ /* 0x002fda0003f0f008 */
[----:B------:R-:W-:Y:S05]  /*0f10*/  @!P0 BRA `(.L_x_8) ;  /* 0xfffffffc00f08947 */ /* 0x000fea000383ffff */
[----:B------:R-:W-:Y:S01]  /*0f20*/  ULDC.64 UR4, c[0x0][0x598] ;  /* 0x0001660000047ab9 */ /* 0x000fe20000000a00 */
[----:B------:R-:W-:Y:S01]  /*0f30*/  ULDC.64 UR48, c[0x0][0x208] ;  /* 0x0000820000307ab9 */ /* 0x000fe20000000a00 */
[----:B------:R-:W-:-:S04]  /*0f40*/  ISETP.NE.U32.AND P0, PT, RZ, UR4, PT ;  /* 0x00000004ff007c0c */ /* 0x000fc8000bf05070 */
[----:B------:R-:W-:-:S13]  /*0f50*/  ISETP.NE.AND.EX P0, PT, RZ, UR5, PT, P0 ;  /* 0x00000005ff007c0c */ /* 0x000fda000bf05300 */
[----:B------:R-:W-:Y:S05]  /*0f60*/  @!P0 BRA `(.L_x_11) ;  /* 0x00000000001c8947 */ /* 0x000fea0003800000 */
[----:B------:R-:W1:Y:S02]  /*0f70*/  LDC.64 R2, c[0x0][0x598] ;  /* 0x00016600ff027b82 */ /* 0x000e640000000a00 */
[----:B-1----:R-:W2:Y:S02]  /*0f80*/  LDG.E.64 R2, desc[UR48][R2.64] ;  /* 0x0000003002027981 */ /* 0x002ea4000c1e1b00 */
[----:B--2---:R-:W-:-:S04]  /*0f90*/  ISETP.NE.U32.AND P0, PT, R2, RZ, PT ;  /* 0x000000ff0200720c */ /* 0x004fc80003f05070 */
[----:B------:R-:W-:-:S13]  /*0fa0*/  ISETP.NE.AND.EX P0, PT, R3, RZ, PT, P0 ;  /* 0x000000ff0300720c */ /* 0x000fda0003f05300 */
[----:B------:R-:W-:Y:S05]  /*0fb0*/  @!P0 BRA `(.L_x_11) ;  /* 0x0000000000088947 */ /* 0x000fea0003800000 */
[----:B------:R1:W5:Y:S01]  /*0fc0*/  LD.E R16, desc[UR48][R2.64] ;  /* 0x0000003002107980 */ /* 0x000362000c101900 */
[----:B------:R-:W-:Y:S05]  /*0fd0*/  BRA `(.L_x_12) ;  /* 0x0000000000247947 */ /* 0x000fea0003800000 */
.L_x_11:
[----:B------:R-:W-:Y:S02]  /*0fe0*/  ULDC.64 UR4, c[0x0][0x588] ;  /* 0x0001620000047ab9 */ /* 0x000fe40000000a00 */
[----:B------:R-:W-:-:S04]  /*0ff0*/  ISETP.NE.U32.AND P0, PT, RZ, UR4, PT ;  /* 0x00000004ff007c0c */ /* 0x000fc8000bf05070 */
[----:B------:R-:W-:-:S13]  /*1000*/  ISETP.NE.AND.EX P0, PT, RZ, UR5, PT, P0 ;  /* 0x00000005ff007c0c */ /* 0x000fda000bf05300 */
[----:B------:R-:W-:Y:S05]  /*1010*/  @!P0 BRA `(.L_x_13) ;  /* 0x00000000000c8947 */ /* 0x000fea0003800000 */
[----:B------:R-:W1:Y:S02]  /*1020*/  LDC.64 R16, c[0x0][0x588] ;  /* 0x00016200ff107b82 */ /* 0x000e640000000a00 */
[----:B-1----:R2:W5:Y:S01]  /*1030*/  LDG.E R16, desc[UR48][R16.64] ;  /* 0x0000003010107981 */ /* 0x002562000c1e1900 */
[----:B------:R-:W-:Y:S05]  /*1040*/  BRA `(.L_x_12) ;  /* 0x0000000000087947 */ /* 0x000fea0003800000 */
.L_x_13:
[----:B------:R-:W-:Y:S02]  /*1050*/  ULDC UR4, c[0x0][0x580] ;  /* 0x0001600000047ab9 */ /* 0x000fe40000000800 */
[----:B------:R-:W-:-:S07]  /*1060*/  MOV R16, UR4 ;  /* 0x0000000400107c02 */ /* 0x000fce0008000f00 */
.L_x_12:
[----:B------:R-:W-:Y:S02]  /*1070*/  ULDC.64 UR4, c[0x0][0x5a0] ;  /* 0x0001680000047ab9 */ /* 0x000fe40000000a00 */
[----:B------:R-:W-:-:S04]  /*1080*/  ISETP.NE.U32.AND P0, PT, RZ, UR4, PT ;  /* 0x00000004ff007c0c */ /* 0x000fc8000bf05070 */
[----:B------:R-:W-:-:S13]  /*1090*/  ISETP.NE.AND.EX P0, PT, RZ, UR5, PT, P0 ;  /* 0x00000005ff007c0c */ /* 0x000fda000bf05300 */
[----:B------:R-:W-:Y:S05]  /*10a0*/  @!P0 BRA `(.L_x_14) ;  /* 0x00000000001c8947 */ /* 0x000fea0003800000 */
[----:B-1----:R-:W1:Y:S02]  /*10b0*/  LDC.64 R2, c[0x0][0x5a0] ;  /* 0x00016800ff027b82 */ /* 0x002e640000000a00 */
[----:B-1----:R-:W3:Y:S02]  /*10c0*/  LDG.E.64 R2, desc[UR48][R2.64] ;  /* 0x0000003002027981 */ /* 0x002ee4000c1e1b00 */
[----:B---3--:R-:W-:-:S04]  /*10d0*/  ISETP.NE.U32.AND P0, PT, R2, RZ, PT ;  /* 0x000000ff0200720c */ /* 0x008fc80003f05070 */
[----:B------:R-:W-:-:S13]  /*10e0*/  ISETP.NE.AND.EX P0, PT, R3, RZ, PT, P0 ;  /* 0x000000ff0300720c */ /* 0x000fda0003f05300 */
[----:B------:R-:W-:Y:S05]  /*10f0*/  @!P0 BRA `(.L_x_14) ;  /* 0x0000000000088947 */ /* 0x000fea0003800000 */
[----:B--2---:R1:W5:Y:S01]  /*1100*/  LD.E R17, desc[UR48][R2.64] ;  /* 0x0000003002117980 */ /* 0x004362000c101900 */
[----:B------:R-:W-:Y:S05]  /*1110*/  BRA `(.L_x_15) ;  /* 0x0000000000247947 */ /* 0x000fea0003800000 */
.L_x_14:
[----:B------:R-:W-:Y:S02]  /*1120*/  ULDC.64 UR4, c[0x0][0x590] ;  /* 0x0001640000047ab9 */ /* 0x000fe40000000a00 */
[----:B------:R-:W-:-:S04]  /*1130*/  ISETP.NE.U32.AND P0, PT, RZ, UR4, PT ;  /* 0x00000004ff007c0c */ /* 0x000fc8000bf05070 */
[----:B------:R-:W-:-:S13]  /*1140*/  ISETP.NE.AND.EX P0, PT, RZ, UR5, PT, P0 ;  /* 0x00000005ff007c0c */ /* 0x000fda000bf05300 */
[----:B------:R-:W-:Y:S05]  /*1150*/  @!P0 BRA `(.L_x_16) ;  /* 0x00000000000c8947 */ /* 0x000fea0003800000 */
[----:B-1----:R-:W2:Y:S02]  /*1160*/  LDC.64 R2, c[0x0][0x590] ;  /* 0x00016400ff027b82 */ /* 0x002ea40000000a00 */
[----:B--2---:R2:W5:Y:S01]  /*1170*/  LDG.E R17, desc[UR48][R2.64] ;  /* 0x0000003002117981 */ /* 0x004562000c1e1900 */
[----:B------:R-:W-:Y:S05]  /*1180*/  BRA `(.L_x_15) ;  /* 0x0000000000087947 */ /* 0x000fea0003800000 */
.L_x_16:
[----:B------:R-:W-:Y:S02]  /*1190*/  ULDC UR4, c[0x0][0x584] ;  /* 0x0001610000047ab9 */ /* 0x000fe40000000800 */
[----:B--2---:R-:W-:-:S07]  /*11a0*/  IMAD.U32 R17, RZ, RZ, UR4 ;  /* 0x00000004ff117e24 */ /* 0x004fce000f8e00ff */
.L_x_15:
[----:B------:R-:W-:-:S13]  /*11b0*/  LOP3.LUT P0, RZ, R0, 0xff, RZ, 0xc0, !PT ;  /* 0x000000ff00ff7812 */ /* 0x000fda000780c0ff */
[----:B------:R-:W-:Y:S05]  /*11c0*/  @!P0 EXIT ;  /* 0x000000000000894d */ /* 0x000fea0003800000 */
[----:B------:R-:W-:Y:S01]  /*11d0*/  ULDC UR4, c[0x0][0x28c] ;  /* 0x0000a30000047ab9 */ /* 0x000fe20000000800 */
[----:B------:R-:W-:Y:S01]  /*11e0*/  UMOV UR36, URZ ;  /* 0x0000003f00247c82 */ /* 0x000fe20008000000 */
[----:B------:R-:W-:Y:S01]  /*11f0*/  UIADD3 UR4, UR4, 0xff, URZ ;  /* 0x000000ff04047890 */ /* 0x000fe2000fffe03f */
[----:B------:R-:W-:-:S03]  /*1200*/  UMOV UR37, URZ ;  /* 0x0000003f00257c82 */ /* 0x000fc60008000000 */
[----:B------:R-:W-:-:S04]  /*1210*/  USHF.R.S32.HI UR5, URZ, 0x1f, UR4 ;  /* 0x0000001f3f057899 */ /* 0x000fc80008011404 */
[----:B------:R-:W-:-:S04]  /*1220*/  ULEA.HI UR5, UR5, UR4, URZ, 0x8 ;  /* 0x0000000405057291 */ /* 0x000fc8000f8f403f */
[----:B------:R-:W-:-:S12]  /*1230*/  USHF.R.S32.HI UR38, URZ, 0x8, UR5 ;  /* 0x000000083f267899 */ /* 0x000fd80008011405 */
.L_x_486:
[----:B---3--:R-:W3:Y:S01]  /*1240*/  S2R R0, SR_TID.X ;  /* 0x0000000000007919 */ /* 0x008ee20000002100 */
[----:B----4-:R-:W4:Y:S01]  /*1250*/  S2UR UR7, SR_CgaCtaId ;  /* 0x00000000000779c3 */ /* 0x010f220000008800 */
[----:B------:R-:W-:Y:S02]  /*1260*/  UMOV UR6, 0x400 ;  /* 0x0000040000067882 */ /* 0x000fe40000000000 */
[----:B----4-:R-:W-:Y:S01]  /*1270*/  ULEA UR6, UR7, UR6, 0x18 ;  /* 0x0000000607067291 */ /* 0x010fe2000f8ec03f */
[----:B---3--:R-:W-:-:S04]  /*1280*/  LOP3.LUT R0, R0, 0x80, RZ, 0xc0, !PT ;  /* 0x0000008000007812 */ /* 0x008fc800078ec0ff */
[----:B------:R-:W-:-:S06]  /*1290*/  SHF.R.U32.HI R0, RZ, 0x7, R0 ;  /* 0x00000007ff007819 */ /* 0x000fcc0000011600 */
[----:B------:R-:W3:Y:S02]  /*12a0*/  SHFL.IDX PT, R0, R0, RZ, 0x1f ;  /* 0x00001fff00007589 */ /* 0x000ee400000e0000 */
[----:B---3--:R-:W-:-:S13]  /*12b0*/  R2UR UR4, R0 ;  /* 0x00000000000472ca */ /* 0x008fda00000e0000 */
[----:B------:R-:W-:-:S04]  /*12c0*/  ULEA.HI UR5, UR4, UR4, URZ, 0x1 ;  /* 0x0000000404057291 */ /* 0x000fc8000f8f083f */
[----:B------:R-:W-:-:S04]  /*12d0*/  ULOP3.LUT UR5, UR5, 0x7fffe, URZ, 0xc0, !UPT ;  /* 0x0007fffe05057892 */ /* 0x000fc8000f8ec03f */
[----:B------:R-:W-:-:S03]  /*12e0*/  UIADD3 UR5, UR4, -UR5, URZ ;  /* 0x8000000504057290 */ /* 0x000fc6000fffe03f */
[----:B------:R-:W-:Y:S01]  /*12f0*/  ULDC UR4, c[0x0][0x28c] ;  /* 0x0000a30000047ab9 */ /* 0x000fe20000000800 */
[----:B------:R-:W-:Y:S01]  /*1300*/  ULEA UR5, UR5, UR6, 0xd ;  /* 0x0000000605057291 */ /* 0x000fe2000f8e683f */
[----:B------:R-:W-:-:S03]  /*1310*/  ISETP.LT.AND P0, PT, RZ, UR4, PT ;  /* 0x00000004ff007c0c */ /* 0x000fc6000bf01270 */
[----:B------:R-:W-:-:S04]  /*1320*/  UIADD3 UR5, UR5, 0x100, URZ ;  /* 0x0000010005057890 */ /* 0x000fc8000fffe03f */
[----:B------:R-:W-:-:S04]  /*1330*/  USHF.R.U32.HI UR5, URZ, 0x4, UR5 ;  /* 0x000000043f057899 */ /* 0x000fc80008011605 */
[----:B------:R-:W-:-:S04]  /*1340*/  ULOP3.LUT UR5, UR5, 0x3fff, URZ, 0xc0, !UPT ;  /* 0x00003fff05057892 */ /* 0x000fc8000f8ec03f */
[----:B------:R-:W-:Y:S01]  /*1350*/  ULOP3.LUT UR39, UR5, 0x10000, URZ, 0xfc, !UPT ;  /* 0x0001000005277892 */ /* 0x000fe2000f8efc3f */
[----:B01---5:R-:W-:Y:S11]  /*1360*/  @P0 BRA `(.L_x_17) ;  /* 0x0000000000400947 */ /* 0x023ff60003800000 */
[----:B------:R-:W-:Y:S01]  /*1370*/  MOV R0, 0x0 ;  /* 0x0000000000007802 */ /* 0x000fe20000000f00 */
[----:B------:R-:W-:Y:S01]  /*1380*/  ULDC.64 UR4, c[0x4][0x68] ;  /* 0x01001a0000047ab9 */ /* 0x000fe20000000a00 */
[----:B------:R-:W-:Y:S01]  /*1390*/  ULDC.64 UR6, c[0x4][0x8] ;  /* 0x0100020000067ab9 */ /* 0x000fe20000000a00 */
[----:B------:R-:W-:Y:S01]  /*13a0*/  IMAD.U32 R4, RZ, RZ, UR4 ;  /* 0x00000004ff047e24 */ /* 0x000fe2000f8e00ff */
[----:B0-----:R0:W3:Y:S01]  /*13b0*/  LDC.64 R14, c[0x4][R0] ;  /* 0x01000000000e7b82 */ /* 0x0010e20000000a00 */
[----:B------:R-:W-:Y:S01]  /*13c0*/  MOV R5, UR5 ;  /* 0x0000000500057c02 */ /* 0x000fe20008000f00 */
[----:B------:R-:W-:Y:S01]  /*13d0*/  ULDC.64 UR4, c[0x4][0x70] ;  /* 0x01001c0000047ab9 */ /* 0x000fe20000000a00 */
[----:B------:R-:W-:Y:S01]  /*13e0*/  MOV R10, UR6 ;  /* 0x00000006000a7c02 */ /* 0x000fe20008000f00 */
[----:B------:R-:W-:Y:S01]  /*13f0*/  IMAD.U32 R6, RZ, RZ, UR4 ;  /* 0x00000004ff067e24 */ /* 0x000fe2000f8e00ff */
[----:B------:R-:W-:Y:S01]  /*1400*/  MOV R12, 0x1 ;  /* 0x00000001000c7802 */ /* 0x000fe20000000f00 */
[----:B------:R-:W-:-:S02]  /*1410*/  IMAD.U32 R7, RZ, RZ, UR5 ;  /* 0x00000005ff077e24 */ /* 0x000fc4000f8e00ff */
[----:B------:R-:W-:Y:S02]  /*1420*/  IMAD.U32 R11, RZ, RZ, UR7 ;  /* 0x00000007ff0b7e24 */ /* 0x000fe4000f8e00ff */
[----:B------:R-:W-:Y:S02]  /*1430*/  IMAD.MOV.U32 R8, RZ, RZ, 0x1e1 ;  /* 0x000001e1ff087424 */ /* 0x000fe400078e00ff */
[----:B0-----:R-:W-:-:S07]  /*1440*/  IMAD.MOV.U32 R13, RZ, RZ, RZ ;  /* 0x000000ffff0d7224 */ /* 0x001fce00078e00ff */
[----:B------:R-:W-:-:S07]  /*1450*/  LEPC R20, `(.L_x_17) ;  /* 0x000000001014794e */ /* 0x000fce0000000000 */
[----:B-123-5:R-:W-:Y:S05]  /*1460*/  CALL.ABS.NOINC R14 ;  /* 0x000000000e007343 */ /* 0x02efea0003c00000 */
.L_x_17:
[----:B------:R-:W3:Y:S02]  /*1470*/  LDL R20, [R1+0x88] ;  /* 0x0000880001147983 */ /* 0x000ee40000100800 */
[----:B---3--:R-:W-:-:S04]  /*1480*/  LOP3.LUT R0, R20, 0x1, RZ, 0xfc, !PT ;  /* 0x0000000114007812 */ /* 0x008fc800078efcff */
[----:B------:R-:W-:-:S13]  /*1490*/  ISETP.NE.AND P0, PT, R0, 0x3, PT ;  /* 0x000000030000780c */ /* 0x000fda0003f05270 */
[----:B------:R-:W-:Y:S05]  /*14a0*/  @!P0 BRA `(.L_x_18) ;  /* 0x0000000000048947 */ /* 0x000fea0003800000 */
[----:B------:R-:W-:Y:S01]  /*14b0*/  BPT.TRAP 0x1 ;  /* 0x000000040000795c */ /* 0x000fe20000300000 */
.L_x_18:
[----:B------:R-:W3:Y:S01]  /*14c0*/  S2UR UR5, SR_CgaCtaId ;  /* 0x00000000000579c3 */ /* 0x000ee20000008800 */
[----:B------:R-:W-:Y:S01]  /*14d0*/  UMOV UR4, 0x400 ;  /* 0x0000040000047882 */ /* 0x000fe20000000000 */
[----:B------:R-:W-:Y:S01]  /*14e0*/  IMAD.U32 R4, RZ, RZ, UR37 ;  /* 0x00000025ff047e24 */ /* 0x000fe2000f8e00ff */
[----:B------:R-:W-:-:S04]  /*14f0*/  MOV R0, UR36 ;  /* 0x0000002400007c02 */ /* 0x000fc80008000f00 */
[----:B------:R-:W-:Y:S01]  /*1500*/  SHF.L.U32 R0, R0, 0x1f, RZ ;  /* 0x0000001f00007819 */ /* 0x000fe200000006ff */
[----:B---3--:R-:W-:-:S06]  /*1510*/  ULEA UR4, UR5, UR4, 0x18 ;  /* 0x0000000405047291 */ /* 0x008fcc000f8ec03f */
[----:B-12---:R-:W-:-:S04]  /*1520*/  IMAD.U32 R3, RZ, RZ, UR4 ;  /* 0x00000004ff037e24 */ /* 0x006fc8000f8e00ff */
[----:B------:R-:W-:-:S04]  /*1530*/  IMAD R5, R4, 0x8, R3 ;  /* 0x0000000804057824 */ /* 0x000fc800078e0203 */
[----:B------:R1:W2:Y:S01]  /*1540*/  SYNCS.PHASECHK.TRANS64.TRYWAIT P1, [R5+URZ], R0 ;  /* 0x00000000050075a7 */ /* 0x0002a2000802017f */
[----:B------:R-:W-:Y:S05]  /*1550*/  @!P0 BRA `(.L_x_19) ;  /* 0x0000000000048947 */ /* 0x000fea0003800000 */
[----:B------:R-:W-:Y:S01]  /*1560*/  BPT.TRAP 0x1 ;  /* 0x000000040000795c */ /* 0x000fe20000300000 */
.L_x_19:
[----:B--2---:R-:W-:Y:S05]  /*1570*/  @P1 BRA `(.L_x_20) ;  /* 0x0000000000081947 */ /* 0x004fea0003800000 */
[----:B------:R-:W2:Y:S02]  /*1580*/  SYNCS.PHASECHK.TRANS64.TRYWAIT P1, [R5+URZ], R0 ;  /* 0x00000000050075a7 */ /* 0x000ea4000802017f */
[----:B--2---:R-:W-:Y:S05]  /*1590*/  @!P1 BRA `(.L_x_21) ;  /* 0x0000017000849947 */ /* 0x004fea0003800000 */
.L_x_20:
[----:B------:R-:W-:-:S04]  /*15a0*/  UISETP.LT.AND UP0, UPT, UR38, 0x1, UPT ;  /* 0x000000012600788c */ /* 0x000fc8000bf01270 */
[----:B------:R-:W-:-:S06]  /*15b0*/  USEL UR4, UR38, 0x1, UP0 ;  /* 0x0000000126047887 */ /* 0x000fcc0008000000 */
[----:B-12---:R-:W-:Y:S01]  /*15c0*/  MOV R5, UR4 ;  /* 0x0000000400057c02 */ /* 0x006fe20008000f00 */
[----:B------:R-:W-:Y:S05]  /*15d0*/  WARPSYNC.ALL ;  /* 0x0000000000007948 */ /* 0x000fea0003800000 */
[----:B------:R-:W-:-:S04]  /*15e0*/  IADD3 R5, -R5, UR38, RZ ;  /* 0x0000002605057c10 */ /* 0x000fc8000fffe1ff */
[----:B------:R-:W-:Y:S02]  /*15f0*/  ISETP.GE.AND P1, PT, R5, 0x1, PT ;  /* 0x000000010500780c */ /* 0x000fe40003f26270 */
[----:B------:R-:W-:Y:S01]  /*1600*/  R2UR UR4, R3 ;  /* 0x00000000030472ca */ /* 0x000fe200000e0000 */
[----:B------:R-:W-:Y:S01]  /*1610*/  UIMAD UR6, UR37, 0xc00, UR39 ;  /* 0x00000c00250678a4 */ /* 0x000fe2000f8e0227 */
[----:B------:R-:W-:Y:S01]  /*1620*/  WARPGROUP.ARRIVE ;  /* 0x00000000000079c5 */ /* 0x000fe20000000000 */
[----:B------:R-:W-:Y:S01]  /*1630*/  UMOV UR9, 0x40000040 ;  /* 0x4000004000097882 */ /* 0x000fe20000000000 */
[----:B------:R-:W-:Y:S01]  /*1640*/  UMOV UR11, 0x40000040 ;  /* 0x40000040000b7882 */ /* 0x000fe20000000000 */
[----:B------:R-:W-:Y:S01]  /*1650*/  UMOV UR17, UR9 ;  /* 0x0000000900117c82 */ /* 0x000fe20008000000 */
[----:B------:R-:W-:Y:S01]  /*1660*/  UMOV UR19, 0x40000040 ;  /* 0x4000004000137882 */ /* 0x000fe20000000000 */
[----:B------:R-:W-:Y:S01]  /*1670*/  UMOV UR21, UR9 ;  /* 0x0000000900157c82 */ /* 0x000fe20008000000 */
[----:B------:R-:W-:Y:S01]  /*1680*/  UMOV UR8, UR6 ;  /* 0x0000000600087c82 */ /* 0x000fe20008000000 */
[----:B------:R-:W-:Y:S01]  /*1690*/  UMOV UR23, 0x40000040 ;  /* 0x4000004000177882 */ /* 0x000fe20000000000 */
[----:B------:R-:W-:Y:S01]  /*16a0*/  UMOV UR16, UR8 ;  /* 0x0000000800107c82 */ /* 0x000fe20008000000 */
[----:B------:R-:W-:Y:S01]  /*16b0*/  UMOV UR20, UR8 ;  /* 0x0000000800147c82 */ /* 0x000fe20008000000 */
[----:B------:R-:W-:Y:S01]  /*16c0*/  UMOV UR12, UR8 ;  /* 0x00000008000c7c82 */ /* 0x000fe20008000000 */
[----:B------:R-:W-:Y:S01]  /*16d0*/  UIADD3 UR4, UR4, 0x18100, URZ ;  /* 0x0001810004047890 */ /* 0x000fe2000fffe03f */
[----:B------:R-:W-:Y:S01]  /*16e0*/  UMOV UR13, UR9 ;  /* 0x00000009000d7c82 */ /* 0x000fe20008000000 */
[----:B------:R-:W-:-:S02]  /*16f0*/  UMOV UR15, 0x40000040 ;  /* 0x40000040000f7882 */ /* 0x000fc40000000000 */
[----:B------:R-:W-:Y:S01]  /*1700*/  USHF.R.U32.HI UR4, URZ, 0x4, UR4 ;  /* 0x000000043f047899 */ /* 0x000fe20008011604 */
[----:B------:R-:W-:Y:S01]  /*1710*/  UMOV UR28, UR8 ;  /* 0x00000008001c7c82 */ /* 0x000fe20008000000 */
[----:B------:R-:W-:Y:S02]  /*1720*/  UMOV UR29, UR9 ;  /* 0x00000009001d7c82 */ /* 0x000fe40008000000 */
[----:B------:R-:W-:Y:S01]  /*1730*/  ULOP3.LUT UR4, UR4, 0x3fff, URZ, 0xc0, !UPT ;  /* 0x00003fff04047892 */ /* 0x000fe2000f8ec03f */
[----:B------:R-:W-:Y:S01]  /*1740*/  UMOV UR31, 0x40000040 ;  /* 0x40000040001f7882 */ /* 0x000fe20000000000 */
[----:B------:R-:W-:Y:S02]  /*1750*/  UMOV UR32, UR8 ;  /* 0x0000000800207c82 */ /* 0x000fe40008000000 */
[----:B------:R-:W-:Y:S01]  /*1760*/  ULOP3.LUT UR4, UR4, 0x10000, URZ, 0xfc, !UPT ;  /* 0x0001000004047892 */ /* 0x000fe2000f8efc3f */
[----:B------:R-:W-:Y:S01]  /*1770*/  UMOV UR33, UR9 ;  /* 0x0000000900217c82 */ /* 0x000fe20008000000 */
[----:B------:R-:W-:-:S02]  /*1780*/  UMOV UR35, 0x40000040 ;  /* 0x4000004000237882 */ /* 0x000fc40000000000 */
[----:B------:R-:W-:Y:S01]  /*1790*/  UIMAD UR5, UR37, 0xe00, UR4 ;  /* 0x00000e00250578a4 */ /* 0x000fe2000f8e0204 */
[----:B------:R-:W-:Y:S01]  /*17a0*/  UMOV UR24, UR8 ;  /* 0x0000000800187c82 */ /* 0x000fe20008000000 */
[----:B------:R-:W-:Y:S02]  /*17b0*/  UMOV UR25, UR9 ;  /* 0x0000000900197c82 */ /* 0x000fe40008000000 */
[----:B------:R-:W-:Y:S02]  /*17c0*/  UIADD3 UR18, UR5, 0x100, URZ ;  /* 0x0000010005127890 */ /* 0x000fe4000fffe03f */
[----:B------:R-:W-:Y:S02]  /*17d0*/  UIADD3 UR22, UR5, 0x200, URZ ;  /* 0x0000020005167890 */ /* 0x000fe4000fffe03f */
[----:B------:R-:W-:Y:S01]  /*17e0*/  UMOV UR10, UR5 ;  /* 0x00000005000a7c82 */ /* 0x000fe20008000000 */
[----:B------:R-:W-:Y:S01]  /*17f0*/  UIADD3 UR14, UR5, 0x300, URZ ;  /* 0x00000300050e7890 */ /* 0x000fe2000fffe03f */
[----:B------:R-:W-:Y:S01]  /*1800*/  IGMMA.64x32x32.S8.S8 R24, gdesc[UR8], RZ, !UPT, gsb0 ;  /* 0x01200000081879f1 */ /* 0x000fe2000c0410ff */
[----:B------:R-:W-:-:S02]  /*1810*/  UIADD3 UR30, UR5, 0x400, URZ ;  /* 0x00000400051e7890 */ /* 0x000fc4000fffe03f */
[----:B------:R-:W-:Y:S02]  /*1820*/  UIADD3 UR34, UR5, 0x500, URZ ;  /* 0x0000050005227890 */ /* 0x000fe4000fffe03f */
[----:B------:R-:W-:Y:S01]  /*1830*/  UIADD3 UR26, UR5, 0x600, URZ ;  /* 0x00000600051a7890 */ /* 0x000fe2000fffe03f */
[----:B------:R-:W-:Y:S01]  /*1840*/  UMOV UR27, 0x40000040 ;  /* 0x40000040001b7882 */ /* 0x000fe20000000000 */
[----:B------:R-:W-:Y:S01]  /*1850*/  UIADD3 UR40, UR6, 0x400, URZ ;  /* 0x0000040006287890 */ /* 0x000fe2000fffe03f */
[----:B------:R-:W-:Y:S01]  /*1860*/  UMOV UR41, 0x40000040 ;  /* 0x4000004000297882 */ /* 0x000fe20000000000 */
[----:B------:R-:W-:-:S03]  /*1870*/  UMOV UR43, UR27 ;  /* 0x0000001b002b7c82 */ /* 0x000fc60008000000 */
[----:B------:R-:W-:Y:S01]  /*1880*/  UMOV UR42, UR26 ;  /* 0x0000001a002a7c82 */ /* 0x000fe20008000000 */
[----:B------:R-:W-:Y:S01]  /*1890*/  UIADD3 UR7, UR6, 0x2, URZ ;  /* 0x0000000206077890 */ /* 0x000fe2000fffe03f */
[----:B------:R-:W-:Y:S01]  /*18a0*/  UMOV UR9, 0x40000040 ;  /* 0x4000004000097882 */ /* 0x000fe20000000000 */
[----:B------:R-:W-:Y:S01]  /*18b0*/  UIADD3 UR46, UR5, 0x402, URZ ;  /* 0x00000402052e7890 */ /* 0x000fe2000fffe03f */
[----:B------:R-:W-:-:S04]  /*18c0*/  UMOV UR45, UR9 ;  /* 0x00000009002d7c82 */ /* 0x000fc80008000000 */
[----:B------:R-:W-:Y:S01]  /*18d0*/  UMOV UR8, UR7 ;  /* 0x0000000700087c82 */ /* 0x000fe20008000000 */
[----:B------:R-:W-:Y:S01]  /*18e0*/  UIADD3 UR7, UR5, 0x2, URZ ;  /* 0x0000000205077890 */ /* 0x000fe2000fffe03f */
[----:B------:R-:W-:Y:S01]  /*18f0*/  UMOV UR44, UR8 ;  /* 0x00000008002c7c82 */ /* 0x000fe20008000000 */
[----:B------:R-:W-:Y:S02]  /*1900*/  WARPGROUP.DEPBAR.LE gsb0, 0x0 ;  /* 0x00008000000079c5 */ /* 0x000fe40000010000 */
[----:B------:R-:W-:Y:S01]  /*1910*/  WARPGROUP.ARRIVE ;  /* 0x00000000000079c5 */ /* 0x000fe20000000000 */
[----:B0-----:R-:W-:Y:S01]  /*1920*/  IMAD.MOV.U32 R23, RZ, RZ, R24 ;  /* 0x000000ffff177224 */ /* 0x001fe200078e0018 */
[----:B------:R-:W-:Y:S01]  /*1930*/  MOV R21, R26 ;  /* 0x0000001a00157202 */ /* 0x000fe20000000f00 */
[----:B------:R-:W-:Y:S01]  /*1940*/  IMAD.MOV.U32 R22, RZ, RZ, R25 ;  /* 0x000000ffff167224 */ /* 0x000fe200078e0019 */
[----:B------:R-:W-:Y:S01]  /*1950*/  MOV R14, R29 ;  /* 0x0000001d000e7202 */ /* 0x000fe20000000f00 */
[----:B------:R-:W-:Y:S01]  /*1960*/  IMAD.MOV.U32 R20, RZ, RZ, R27 ;  /* 0x000000ffff147224 */ /* 0x000fe200078e001b */
[----:B------:R-:W-:Y:S01]  /*1970*/  IGMMA.64x32x32.S8.S8 R200, gdesc[UR16], RZ, !UPT, gsb0 ;  /* 0x0120000010c879f1 */ /* 0x000fe2000c0410ff */
[----:B------:R-:W-:Y:S01]  /*1980*/  IMAD.MOV.U32 R15, RZ, RZ, R28 ;  /* 0x000000ffff0f7224 */ /* 0x000fe200078e001c */
[----:B------:R-:W-:Y:S01]  /*1990*/  MOV R11, R32 ;  /* 0x00000020000b7202 */ /* 0x000fe20000000f00 */
[----:B------:R-:W-:Y:S01]  /*19a0*/  IMAD.MOV.U32 R13, RZ, RZ, R30 ;  /* 0x000000ffff0d7224 */ /* 0x000fe200078e001e */
[----:B------:R-:W-:Y:S01]  /*19b0*/  MOV R8, R35 ;  /* 0x0000002300087202 */ /* 0x000fe20000000f00 */
[----:B------:R-:W-:Y:S01]  /*19c0*/  IMAD.MOV.U32 R12, RZ, RZ, R31 ;  /* 0x000000ffff0c7224 */ /* 0x000fe200078e001f */
[----:B------:R-:W-:Y:S01]  /*19d0*/  MOV R4, R38 ;  /* 0x0000002600047202 */ /* 0x000fe20000000f00 */
[----:B------:R-:W-:Y:S01]  /*19e0*/  IMAD.MOV.U32 R10, RZ, RZ, R33 ;  /* 0x000000ffff0a7224 */ /* 0x000fe200078e0021 */
[----:B------:R-:W-:Y:S01]  /*19f0*/  UMOV UR16, UR40 ;  /* 0x0000002800107c82 */ /* 0x000fe20008000000 */
[----:B------:R-:W-:Y:S01]  /*1a00*/  IMAD.MOV.U32 R9, RZ, RZ, R34 ;  /* 0x000000ffff097224 */ /* 0x000fe200078e0022 */
[----:B------:R-:W-:Y:S01]  /*1a10*/  UMOV UR17, UR41 ;  /* 0x0000002900117c82 */ /* 0x000fe20008000000 */
[----:B------:R-:W-:Y:S01]  /*1a20*/  IMAD.MOV.U32 R7, RZ, RZ, R36 ;  /* 0x000000ffff077224 */ /* 0x000fe200078e0024 */
[----:B------:R-:W-:Y:S01]  /*1a30*/  MOV R216, R15 ;  /* 0x0000000f00d87202 */ /* 0x000fe20000000f00 */
[----:B------:R-:W-:Y:S01]  /*1a40*/  IMAD.MOV.U32 R6, RZ, RZ, R37 ;  /* 0x000000ffff067224 */ /* 0x000fe200078e0025 */
[----:B------:R-:W-:Y:S01]  /*1a50*/  MOV R219, R12 ;  /* 0x0000000c00db7202 */ /* 0x000fe20000000f00 */
[----:B------:R-:W-:Y:S01]  /*1a60*/  IMAD.MOV.U32 R0, RZ, RZ, R39 ;  /* 0x000000ffff007224 */ /* 0x000fe200078e0027 */
[----:B------:R-:W-:Y:S01]  /*1a70*/  MOV R222, R9 ;  /* 0x0000000900de7202 */ /* 0x000fe20000000f00 */
[----:B------:R-:W-:Y:S01]  /*1a80*/  IMAD.MOV.U32 R226, RZ, RZ, R4 ;  /* 0x000000ffffe27224 */ /* 0x000fe200078e0004 */
[----:B------:R-:W-:Y:S01]  /*1a90*/  MOV R225, R6 ;  /* 0x0000000600e17202 */ /* 0x000fe20000000f00 */
[----:B------:R-:W-:-:S02]  /*1aa0*/  IMAD.MOV.U32 R227, RZ, RZ, R0 ;  /* 0x000000ffffe37224 */ /* 0x000fc400078e0000 */
[----:B------:R-:W-:Y:S02]  /*1ab0*/  IMAD.MOV.U32 R224, RZ, RZ, R7 ;  /* 0x000000ffffe07224 */ /* 0x000fe400078e0007 */
[----:B------:R-:W-:Y:S02]  /*1ac0*/  IMAD.MOV.U32 R217, RZ, RZ, R14 ;  /* 0x000000ffffd97224 */ /* 0x000fe400078e000e */
[----:B------:R-:W-:Y:S02]  /*1ad0*/  IMAD.MOV.U32 R218, RZ, RZ, R13 ;  /* 0x000000ffffda7224 */ /* 0x000fe400078e000d */
[----:B------:R-:W-:Y:S02]  /*1ae0*/  IMAD.MOV.U32 R220, RZ, RZ, R11 ;  /* 0x000000ffffdc7224 */ /* 0x000fe400078e000b */
[----:B------:R-:W-:Y:S02]  /*1af0*/  IMAD.MOV.U32 R221, RZ, RZ, R10 ;  /* 0x000000ffffdd7224 */ /* 0x000fe400078e000a */
[----:B------:R-:W-:Y:S01]  /*1b00*/  IMAD.MOV.U32 R223, RZ, RZ, R8 ;  /* 0x000000ffffdf7224 */ /* 0x000fe200078e0008 */
[----:B------:R-:W-:-:S02]  /*1b10*/  WARPGROUP.DEPBAR.LE gsb0, 0x0 ;  /* 0x00008000000079c5 */ /* 0x000fc40000010000 */
[----:B------:R-:W-:Y:S01]  /*1b20*/  WARPGROUP.ARRIVE ;  /* 0x00000000000079c5 */ /* 0x000fe20000000000 */
[----:B------:R0:W-:Y:S04]  /*1b30*/  STL.64 [R1+0x290], R214 ;  /* 0x000290d601007387 */ /* 0x0001e80000100a00 */
[----:B------:R1:W-:Y:S01]  /*1b40*/  STL.64 [R1+0x288], R212 ;  /* 0x000288d401007387 */ /* 0x0003e20000100a00 */
[----:B------:R-:W-:Y:S01]  /*1b50*/  IGMMA.64x32x32.S8.S8 R168, gdesc[UR20], RZ, !UPT, gsb0 ;  /* 0x0120000014a879f1 */ /* 0x000fe2000c0410ff */
[----:B------:R-:W-:Y:S01]  /*1b60*/  UMOV UR20, UR40 ;  /* 0x0000002800147c82 */ /* 0x000fe20008000000 */
[----:B------:R-:W-:Y:S01]  /*1b70*/  UMOV UR21, UR41 ;  /* 0x0000002900157c82 */ /* 0x000fe20008000000 */
[----:B0-----:R-:W-:Y:S02]  /*1b80*/  IMAD.MOV.U32 R214, RZ, RZ, R21 ;  /* 0x000000ffffd67224 */ /* 0x001fe400078e0015 */
[----:B------:R-:W-:-:S02]  /*1b90*/  IMAD.MOV.U32 R215, RZ, RZ, R20 ;  /* 0x000000ffffd77224 */ /* 0x000fc400078e0014 */
[----:B-1----:R-:W-:Y:S01]  /*1ba0*/  IMAD.MOV.U32 R212, RZ, RZ, R23 ;  /* 0x000000ffffd47224 */ /* 0x002fe200078e0017 */
[----:B------:R-:W-:Y:S02]  /*1bb0*/  MOV R213, R22 ;  /* 0x0000001600d57202 */ /* 0x000fe40000000f00 */
[----:B------:R-:W-:Y:S04]  /*1bc0*/  STL.64 [R1+0x2d0], R214 ;  /* 0x0002d0d601007387 */ /* 0x000fe80000100a00 */
[----:B------:R-:W-:Y:S04]  /*1bd0*/  STL.64 [R1+0x2c8], R212 ;  /* 0x0002c8d401007387 */ /* 0x000fe80000100a00 */
[----:B------:R-:W-:Y:S04]  /*1be0*/  STL.64 [R1+0x2c0], R210 ;  /* 0x0002c0d201007387 */ /* 0x000fe80000100a00 */
[----:B------:R-:W-:Y:S04]  /*1bf0*/  STL.64 [R1+0x2b8], R208 ;  /* 0x0002b8d001007387 */ /* 0x000fe80000100a00 */
[----:B------:R-:W-:Y:S04]  /*1c00*/  STL.64 [R1+0x2b0], R206 ;  /* 0x0002b0ce01007387 */ /* 0x000fe80000100a00 */
[----:B------:R-:W-:Y:S04]  /*1c10*/  STL.64 [R1+0x2a8], R204 ;  /* 0x0002a8cc01007387 */ /* 0x000fe80000100a00 */
[----:B------:R-:W-:Y:S04]  /*1c20*/  STL.64 [R1+0x2a0], R202 ;  /* 0x0002a0ca01007387 */ /* 0x000fe80000100a00 */
[----:B------:R0:W-:Y:S01]  /*1c30*/  STL.64 [R1+0x298], R200 ;  /* 0x000298c801007387 */ /* 0x0001e20000100a00 */
[----:B------:R-:W-:-:S02]  /*1c40*/  WARPGROUP.DEPBAR.LE gsb0, 0x0 ;  /* 0x00008000000079c5 */ /* 0x000fc40000010000 */
[----:B------:R-:W-:-:S06]  /*1c50*/  WARPGROUP.ARRIVE ;  /* 0x00000000000079c5 */ /* 0x000fcc0000000000 */
[----:B------:R-:W-:Y:S01]  /*1c60*/  IGMMA.64x32x32.S8.S8 R136, gdesc[UR12], RZ, !UPT, gsb0 ;  /* 0x012000000c8879f1 */ /* 0x000fe2000c0410ff */
[----:B------:R-:W-:Y:S01]  /*1c70*/  UMOV UR12, UR40 ;  /* 0x00000028000c7c82 */ /* 0x000fe20008000000 */
[----:B------:R-:W-:Y:S01]  /*1c80*/  UMOV UR13, UR41 ;  /* 0x00000029000d7c82 */ /* 0x000fe20008000000 */
[----:B------:R-:W-:Y:S02]  /*1c90*/  WARPGROUP.DEPBAR.LE gsb0, 0x0 ;  /* 0x00008000000079c5 */ /* 0x000fe40000010000 */
        /* <DEDUP_REMOVED lines=12> */
[----:B------:R-:W-:Y:S01]  /*1d60*/  UIADD3 UR26, UR5, 0x102, URZ ;  /* 0x00000102051a7890 */ /* 0x000fe2000fffe03f */
[----:B------:R-:W-:Y:S01]  /*1d70*/  UMOV UR24, UR8 ;  /* 0x0000000800187c82 */ /* 0x000fe20008000000 */
[----:B------:R-:W-:Y:S01]  /*1d80*/  UMOV UR25, UR9 ;  /* 0x0000000900197c82 */ /* 0x000fe20008000000 */
[----:B------:R-:W-:Y:S02]  /*1d90*/  WARPGROUP.DEPBAR.LE gsb0, 0x0 ;  /* 0x00008000000079c5 */ /* 0x000fe40000010000 */
[----:B------:R-:W-:-:S06]  /*1da0*/  WARPGROUP.ARRIVE ;  /* 0x00000000000079c5 */ /* 0x000fcc0000000000 */
[----:B------:R-:W-:Y:S01]  /*1db0*/  IGMMA.64x32x32.S8.S8 R24, gdesc[UR40], RZ, !UPT, gsb0 ;  /* 0x01200000281879f1 */ /* 0x000fe2000c0410ff */
[----:B------:R-:W-:Y:S01]  /*1dc0*/  UMOV UR42, UR10 ;  /* 0x0000000a002a7c82 */ /* 0x000fe20008000000 */
[----:B------:R-:W-:Y:S01]  /*1dd0*/  UMOV UR43, UR11 ;  /* 0x0000000b002b7c82 */ /* 0x000fe20008000000 */
[----:B------:R-:W-:Y:S01]  /*1de0*/  UMOV UR10, UR7 ;  /* 0x00000007000a7c82 */ /* 0x000fe20008000000 */
[----:B------:R-:W-:Y:S01]  /*1df0*/  UMOV UR11, 0x40000040 ;  /* 0x40000040000b7882 */ /* 0x000fe20000000000 */
[----:B------:R-:W-:Y:S02]  /*1e00*/  WARPGROUP.DEPBAR.LE gsb0, 0x0 ;  /* 0x00008000000079c5 */ /* 0x000fe40000010000 */
[----:B------:R-:W-:-:S06]  /*1e10*/  WARPGROUP.ARRIVE ;  /* 0x00000000000079c5 */ /* 0x000fcc0000000000 */
[----:B------:R-:W-:Y:S01]  /*1e20*/  IGMMA.64x32x32.S8.S8 R56, gdesc[UR32], RZ, !UPT, gsb0 ;  /* 0x01200000203879f1 */ /* 0x000fe2000c0410ff */
[----:B------:R-:W-:Y:S01]  /*1e30*/  UMOV UR27, 0x40000040 ;  /* 0x40000040001b7882 */ /* 0x000fe20000000000 */
[----:B------:R-:W-:Y:S01]  /*1e40*/  UIADD3 UR34, UR5, 0x202, URZ ;  /* 0x0000020205227890 */ /* 0x000fe2000fffe03f */
[----:B------:R-:W-:Y:S01]  /*1e50*/  UMOV UR32, UR8 ;  /* 0x0000000800207c82 */ /* 0x000fe20008000000 */
[----:B------:R-:W-:Y:S01]  /*1e60*/  UMOV UR33, UR9 ;  /* 0x0000000900217c82 */ /* 0x000fe20008000000 */
[----:B------:R-:W-:Y:S02]  /*1e70*/  WARPGROUP.DEPBAR.LE gsb0, 0x0 ;  /* 0x00008000000079c5 */ /* 0x000fe40000010000 */
[----:B------:R-:W-:-:S06]  /*1e80*/  WARPGROUP.ARRIVE ;  /* 0x00000000000079c5 */ /* 0x000fcc0000000000 */
[----:B------:R-:W-:Y:S01]  /*1e90*/  IGMMA.64x32x32.S8.S8 R88, gdesc[UR28], RZ, !UPT, gsb0 ;  /* 0x012000001c5879f1 */ /* 0x000fe2000c0410ff */
[----:B------:R-:W-:Y:S01]  /*1ea0*/  UMOV UR35, 0x40000040 ;  /* 0x4000004000237882 */ /* 0x000fe20000000000 */
[----:B------:R-:W-:Y:S01]  /*1eb0*/  UMOV UR28, UR8 ;  /* 0x00000008001c7c82 */ /* 0x000fe20008000000 */
[----:B------:R-:W-:Y:S01]  /*1ec0*/  UMOV UR29, UR9 ;  /* 0x00000009001d7c82 */ /* 0x000fe20008000000 */
[----:B------:R-:W-:Y:S02]  /*1ed0*/  WARPGROUP.DEPBAR.LE gsb0, 0x0 ;  /* 0x00008000000079c5 */ /* 0x000fe40000010000 */
[----:B------:R-:W-:-:S06]  /*1ee0*/  WARPGROUP.ARRIVE ;  /* 0x00000000000079c5 */ /* 0x000fcc0000000000 */
[----:B------:R-:W-:Y:S03]  /*1ef0*/  IGMMA.64x32x32.S8.S8 R120, gdesc[UR12], RZ, !UPT, gsb0 ;  /* 0x012000000c7879f1 */ /* 0x000fe6000c0410ff */
[----:B------:R-:W-:Y:S02]  /*1f00*/  WARPGROUP.DEPBAR.LE gsb0, 0x0 ;  /* 0x00008000000079c5 */ /* 0x000fe40000010000 */
[----:B------:R-:W-:-:S06]  /*1f10*/  WARPGROUP.ARRIVE ;  /* 0x00000000000079c5 */ /* 0x000fcc0000000000 */
[----:B------:R-:W-:Y:S03]  /*1f20*/  IGMMA.64x32x32.S8.S8 R152, gdesc[UR20], RZ, !UPT, gsb0 ;  /* 0x01200000149879f1 */ /* 0x000fe6000c0410ff */
[----:B------:R-:W-:Y:S02]  /*1f30*/  WARPGROUP.DEPBAR.LE gsb0, 0x0 ;  /* 0x00008000000079c5 */ /* 0x000fe40000010000 */
[----:B------:R-:W-:-:S06]  /*1f40*/  WARPGROUP.ARRIVE ;  /* 0x00000000000079c5 */ /* 0x000fcc0000000000 */
[----:B------:R-:W-:Y:S03]  /*1f50*/  IGMMA.64x32x32.S8.S8 R184, gdesc[UR16], RZ, !UPT, gsb0 ;  /* 0x0120000010b879f1 */ /* 0x000fe6000c0410ff */
[----:B------:R-:W-:Y:S02]  /*1f60*/  WARPGROUP.DEPBAR.LE gsb0, 0x0 ;  /* 0x00008000000079c5 */ /* 0x000fe40000010000 */
[----:B0-----:R-:W-:-:S06]  /*1f70*/  WARPGROUP.ARRIVE ;  /* 0x00000000000079c5 */ /* 0x001fcc0000000000 */
[----:B------:R-:W-:Y:S03]  /*1f80*/  IGMMA.64x32x32.S8.S8 R200, gdesc[UR40], RZ, !UPT, gsb0 ;  /* 0x0120000028c879f1 */ /* 0x000fe6000c0410ff */
[----:B------:R-:W-:Y:S02]  /*1f90*/  WARPGROUP.DEPBAR.LE gsb0, 0x0 ;  /* 0x00008000000079c5 */ /* 0x000fe40000010000 */
[----:B------:R-:W-:Y:S01]  /*1fa0*/  IMAD.MOV.U32 R4, RZ, RZ, R214 ;  /* 0x000000ffff047224 */ /* 0x000fe200078e00d6 */
[----:B------:R-:W-:Y:S01]  /*1fb0*/  MOV R0, R215 ;  /* 0x000000d700007202 */ /* 0x000fe20000000f00 */
[----:B------:R-:W-:Y:S01]  /*1fc0*/  IMAD.MOV.U32 R6, RZ, RZ, R213 ;  /* 0x000000ffff067224 */ /* 0x000fe200078e00d5 */
[----:B------:R-:W-:Y:S01]  /*1fd0*/  MOV R7, R212 ;  /* 0x000000d400077202 */ /* 0x000fe20000000f00 */
[----:B------:R-:W2:Y:S01]  /*1fe0*/  LDL.LU.64 R214, [R1+0x2d0] ;  /* 0x0002d00001d67983 */ /* 0x000ea20000300a00 */
[----:B------:R-:W-:Y:S01]  /*1ff0*/  IMAD.MOV.U32 R9, RZ, RZ, R210 ;  /* 0x000000ffff097224 */ /* 0x000fe200078e00d2 */
[----:B------:R-:W-:Y:S01]  /*2000*/  MOV R10, R209 ;  /* 0x000000d1000a7202 */ /* 0x000fe20000000f00 */
[----:B------:R-:W-:Y:S01]  /*2010*/  IMAD.MOV.U32 R8, RZ, RZ, R211 ;  /* 0x000000ffff087224 */ /* 0x000fe200078e00d3 */
[----:B------:R-:W2:Y:S01]  /*2020*/  LDL.LU.64 R212, [R1+0x2c8] ;  /* 0x0002c80001d47983 */ /* 0x000ea20000300a00 */
[----:B------:R-:W-:Y:S01]  /*2030*/  IMAD.MOV.U32 R11, RZ, RZ, R208 ;  /* 0x000000ffff0b7224 */ /* 0x000fe200078e00d0 */
[----:B------:R-:W-:Y:S01]  /*2040*/  MOV R13, R206 ;  /* 0x000000ce000d7202 */ /* 0x000fe20000000f00 */
[----:B------:R-:W-:Y:S01]  /*2050*/  IMAD.MOV.U32 R12, RZ, RZ, R207 ;  /* 0x000000ffff0c7224 */ /* 0x000fe200078e00cf */
[----:B------:R-:W3:Y:S01]  /*2060*/  LDL.LU.64 R210, [R1+0x2c0] ;  /* 0x0002c00001d27983 */ /* 0x000ee20000300a00 */
[----:B------:R-:W-:Y:S01]  /*2070*/  IMAD.MOV.U32 R15, RZ, RZ, R204 ;  /* 0x000000ffff0f7224 */ /* 0x000fe200078e00cc */
[----:B------:R-:W-:Y:S01]  /*2080*/  MOV R20, R203 ;  /* 0x000000cb00147202 */ /* 0x000fe20000000f00 */
[----:B------:R-:W-:Y:S01]  /*2090*/  IMAD.MOV.U32 R14, RZ, RZ, R205 ;  /* 0x000000ffff0e7224 */ /* 0x000fe200078e00cd */
[----:B------:R-:W3:Y:S01]  /*20a0*/  LDL.LU.64 R208, [R1+0x2b8] ;  /* 0x0002b80001d07983 */ /* 0x000ee20000300a00 */
[----:B------:R-:W-:Y:S01]  /*20b0*/  IMAD.MOV.U32 R21, RZ, RZ, R202 ;  /* 0x000000ffff157224 */ /* 0x000fe200078e00ca */
[----:B------:R-:W-:Y:S01]  /*20c0*/  MOV R23, R200 ;  /* 0x000000c800177202 */ /* 0x000fe20000000f00 */
[----:B------:R-:W-:Y:S01]  /*20d0*/  IMAD.MOV.U32 R22, RZ, RZ, R201 ;  /* 0x000000ffff167224 */ /* 0x000fe200078e00c9 */
[----:B------:R-:W3:Y:S04]  /*20e0*/  LDL.LU.64 R206, [R1+0x2b0] ;  /* 0x0002b00001ce7983 */ /* 0x000ee80000300a00 */
[----:B------:R-:W3:Y:S04]  /*20f0*/  LDL.LU.64 R204, [R1+0x2a8] ;  /* 0x0002a80001cc7983 */ /* 0x000ee80000300a00 */
[----:B------:R-:W3:Y:S04]  /*2100*/  LDL.LU.64 R202, [R1+0x2a0] ;  /* 0x0002a00001ca7983 */ /* 0x000ee80000300a00 */
[----:B------:R-:W3:Y:S01]  /*2110*/  LDL.LU.64 R200, [R1+0x298] ;  /* 0x0002980001c87983 */ /* 0x000ee20000300a00 */
[----:B--2---:R-:W-:-:S06]  /*2120*/  WARPGROUP.ARRIVE ;  /* 0x00000000000079c5 */ /* 0x004fcc0000000000 */
[----:B------:R-:W-:Y:S03]  /*2130*/  IGMMA.64x32x32.S8.S8 R212, gdesc[UR8], R212, gsb0 ;  /* 0x0120000008d479f1 */ /* 0x000fe600080410d4 */
[----:B------:R-:W-:Y:S02]  /*2140*/  WARPGROUP.DEPBAR.LE gsb0, 0x0 ;  /* 0x00008000000079c5 */ /* 0x000fe40000010000 */
[----:B------:R-:W-:Y:S04]  /*2150*/  STL.64 [R1+0x40], R212 ;  /* 0x000040d401007387 */ /* 0x000fe80000100a00 */
[----:B------:R0:W-:Y:S04]  /*2160*/  STL.64 [R1+0x48], R214 ;  /* 0x000048d601007387 */ /* 0x0001e80000100a00 */
[----:B------:R-:W-:Y:S04]  /*2170*/  STL.64 [R1+0x50], R216 ;  /* 0x000050d801007387 */ /* 0x000fe80000100a00 */
[----:B------:R-:W-:Y:S04]  /*2180*/  STL.64 [R1+0x58], R218 ;  /* 0x000058da01007387 */ /* 0x000fe80000100a00 */
[----:B------:R-:W-:Y:S04]  /*2190*/  STL.64 [R1+0x60], R220 ;  /* 0x000060dc01007387 */ /* 0x000fe80000100a00 */
[----:B------:R-:W-:Y:S04]  /*21a0*/  STL.64 [R1+0x68], R222 ;  /* 0x000068de01007387 */ /* 0x000fe80000100a00 */
[----:B------:R-:W-:Y:S04]  /*21b0*/  STL.64 [R1+0x70], R224 ;  /* 0x000070e001007387 */ /* 0x000fe80000100a00 */
[----:B------:R-:W-:Y:S04]  /*21c0*/  STL.64 [R1+0x78], R226 ;  /* 0x000078e201007387 */ /* 0x000fe80000100a00 */
[----:B0-----:R-:W3:Y:S04]  /*21d0*/  LDL.LU.64 R214, [R1+0x290] ;  /* 0x0002900001d67983 */ /* 0x001ee80000300a00 */
[----:B------:R-:W3:Y:S01]  /*21e0*/  LDL.LU.64 R212, [R1+0x288] ;  /* 0x0002880001d47983 */ /* 0x000ee20000300a00 */
[----:B------:R-:W-:Y:S01]  /*21f0*/  UIADD3 UR30, UR5, 0x302, URZ ;  /* 0x00000302051e7890 */ /* 0x000fe2000fffe03f */
[----:B------:R-:W-:Y:S01]  /*2200*/  UMOV UR31, 0x40000040 ;  /* 0x40000040001f7882 */ /* 0x000fe20000000000 */
[----:B------:R-:W-:Y:S01]  /*2210*/  UMOV UR47, 0x40000040 ;  /* 0x40000040002f7882 */ /* 0x000fe20000000000 */
[----:B------:R-:W-:Y:S01]  /*2220*/  UIADD3 UR18, UR5, 0x502, URZ ;  /* 0x0000050205127890 */ /* 0x000fe2000fffe03f */
[----:B------:R-:W-:Y:S01]  /*2230*/  UMOV UR16, UR8 ;  /* 0x0000000800107c82 */ /* 0x000fe20008000000 */
[----:B------:R-:W-:Y:S01]  /*2240*/  UMOV UR17, UR9 ;  /* 0x0000000900117c82 */ /* 0x000fe20008000000 */
[----:B------:R-:W-:Y:S01]  /*2250*/  UMOV UR19, 0x40000040 ;  /* 0x4000004000137882 */ /* 0x000fe20000000000 */
[----:B---3--:R-:W-:-:S06]  /*2260*/  WARPGROUP.ARRIVE ;  /* 0x00000000000079c5 */ /* 0x008fcc0000000000 */
[----:B------:R-:W-:Y:S03]  /*2270*/  IGMMA.64x32x32.S8.S8 R200, gdesc[UR24], R200, gsb0 ;  /* 0x0120000018c879f1 */ /* 0x000fe600080410c8 */
[----:B------:R-:W-:Y:S02]  /*2280*/  WARPGROUP.DEPBAR.LE gsb0, 0x0 ;  /* 0x00008000000079c5 */ /* 0x000fe40000010000 */
[----:B------:R-:W-:-:S06]  /*2290*/  WARPGROUP.ARRIVE ;  /* 0x00000000000079c5 */ /* 0x000fcc0000000000 */
        /* <DEDUP_REMOVED lines=9> */
[----:B------:R-:W-:Y:S01]  /*2330*/  IGMMA.64x32x32.S8.S8 R72, gdesc[UR16], R72, gsb0 ;  /* 0x01200000104879f1 */ /* 0x000fe20008041048 */
[----:B------:R-:W-:Y:S01]  /*2340*/  UIADD3 UR14, UR5, 0x602, URZ ;  /* 0x00000602050e7890 */ /* 0x000fe2000fffe03f */
[----:B------:R-:W-:Y:S01]  /*2350*/  UMOV UR12, UR8 ;  /* 0x00000008000c7c82 */ /* 0x000fe20008000000 */
[----:B------:R-:W-:Y:S01]  /*2360*/  UMOV UR13, UR9 ;  /* 0x00000009000d7c82 */ /* 0x000fe20008000000 */
[----:B------:R-:W-:Y:S01]  /*2370*/  UMOV UR15, 0x40000040 ;  /* 0x40000040000f7882 */ /* 0x000fe20000000000 */
[----:B------:R-:W-:Y:S02]  /*2380*/  WARPGROUP.DEPBAR.LE gsb0, 0x0 ;  /* 0x00008000000079c5 */ /* 0x000fe40000010000 */
[----:B------:R-:W-:-:S06]  /*2390*/  WARPGROUP.ARRIVE ;  /* 0x00000000000079c5 */ /* 0x000fcc0000000000 */
[----:B------:R-:W-:Y:S01]  /*23a0*/  IGMMA.64x32x32.S8.S8 R40, gdesc[UR12], R40, gsb0 ;  /* 0x012000000c2879f1 */ /* 0x000fe20008041028 */
[----:B------:R-:W-:Y:S01]  /*23b0*/  UIADD3 UR7, UR6, 0x402, URZ ;  /* 0x0000040206077890 */ /* 0x000fe2000fffe03f */
[----:B------:R-:W-:-:S06]  /*23c0*/  UMOV UR13, 0x40000040 ;  /* 0x40000040000d7882 */ /* 0x000fcc0000000000 */
[----:B------:R-:W-:Y:S01]  /*23d0*/  UMOV UR12, UR7 ;  /* 0x00000007000c7c82 */ /* 0x000fe20008000000 */
[----:B------:R-:W-:Y:S02]  /*23e0*/  WARPGROUP.DEPBAR.LE gsb0, 0x0 ;  /* 0x00008000000079c5 */ /* 0x000fe40000010000 */
[----:B------:R-:W-:-:S06]  /*23f0*/  WARPGROUP.ARRIVE ;  /* 0x00000000000079c5 */ /* 0x000fcc0000000000 */
[----:B------:R-:W-:Y:S01]  /*2400*/  IGMMA.64x32x32.S8.S8 R24, gdesc[UR12], R24, gsb0 ;  /* 0x012000000c1879f1 */ /* 0x000fe20008041018 */
[----:B------:R-:W-:Y:S01]  /*2410*/  UMOV UR16, UR12 ;  /* 0x0000000c00107c82 */ /* 0x000fe20008000000 */
[----:B------:R-:W-:Y:S01]  /*2420*/  UMOV UR17, UR13 ;  /* 0x0000000d00117c82 */ /* 0x000fe20008000000 */
[----:B------:R-:W-:Y:S04]  /*2430*/  STL.64 [R1+0x240], R214 ;  /* 0x000240d601007387 */ /* 0x000fe80000100a00 */
[----:B------:R0:W-:Y:S04]  /*2440*/  STL.64 [R1+0x238], R212 ;  /* 0x000238d401007387 */ /* 0x0001e80000100a00 */
[----:B0-----:R-:W2:Y:S04]  /*2450*/  LDL.LU.64 R212, [R1+0x40] ;  /* 0x0000400001d47983 */ /* 0x001ea80000300a00 */
[----:B------:R-:W3:Y:S01]  /*2460*/  LDL.LU.64 R214, [R1+0x48] ;  /* 0x0000480001d67983 */ /* 0x000ee20000300a00 */
[----:B------:R-:W-:-:S02]  /*2470*/  WARPGROUP.DEPBAR.LE gsb0, 0x0 ;  /* 0x00008000000079c5 */ /* 0x000fc40000010000 */
[----:B------:R-:W-:-:S06]  /*2480*/  WARPGROUP.ARRIVE ;  /* 0x00000000000079c5 */ /* 0x000fcc0000000000 */
[----:B------:R-:W-:Y:S01]  /*2490*/  IGMMA.64x32x32.S8.S8 R56, gdesc[UR16], R56, gsb0 ;  /* 0x01200000103879f1 */ /* 0x000fe20008041038 */
[----:B------:R-:W-:Y:S01]  /*24a0*/  UMOV UR44, UR12 ;  /* 0x0000000c002c7c82 */ /* 0x000fe20008000000 */
[----:B------:R-:W-:Y:S01]  /*24b0*/  UMOV UR45, UR13 ;  /* 0x0000000d002d7c82 */ /* 0x000fe20008000000 */
[----:B------:R-:W-:Y:S02]  /*24c0*/  WARPGROUP.DEPBAR.LE gsb0, 0x0 ;  /* 0x00008000000079c5 */ /* 0x000fe40000010000 */
        /* <DEDUP_REMOVED lines=17> */
[----:B---3--:R-:W-:Y:S04]  /*25e0*/  STL.64 [R1+0x280], R214 ;  /* 0x000280d601007387 */ /* 0x008fe80000100a00 */
[----:B--2---:R0:W-:Y:S04]  /*25f0*/  STL.64 [R1+0x278], R212 ;  /* 0x000278d401007387 */ /* 0x0041e80000100a00 */
[----:B------:R1:W-:Y:S04]  /*2600*/  STL.64 [R1+0x270], R210 ;  /* 0x000270d201007387 */ /* 0x0003e80000100a00 */
[----:B------:R2:W-:Y:S04]  /*2610*/  STL.64 [R1+0x268], R208 ;  /* 0x000268d001007387 */ /* 0x0005e80000100a00 */
[----:B------:R3:W-:Y:S01]  /*2620*/  STL.64 [R1+0x260], R206 ;  /* 0x000260ce01007387 */ /* 0x0007e20000100a00 */
[----:B0-----:R-:W-:-:S03]  /*2630*/  IMAD.MOV.U32 R212, RZ, RZ, R7 ;  /* 0x000000ffffd47224 */ /* 0x001fc600078e0007 */
[----:B------:R0:W-:Y:S01]  /*2640*/  STL.64 [R1+0x258], R204 ;  /* 0x000258cc01007387 */ /* 0x0001e20000100a00 */
[----:B-1----:R-:W-:Y:S01]  /*2650*/  IMAD.MOV.U32 R210, RZ, RZ, R9 ;  /* 0x000000ffffd27224 */ /* 0x002fe200078e0009 */
[----:B------:R-:W-:Y:S02]  /*2660*/  MOV R211, R8 ;  /* 0x0000000800d37202 */ /* 0x000fe40000000f00 */
[----:B------:R1:W-:Y:S01]  /*2670*/  STL.64 [R1+0x250], R202 ;  /* 0x000250ca01007387 */ /* 0x0003e20000100a00 */
[----:B--2---:R-:W-:Y:S01]  /*2680*/  MOV R208, R11 ;  /* 0x0000000b00d07202 */ /* 0x004fe20000000f00 */
[----:B------:R-:W-:Y:S01]  /*2690*/  IMAD.MOV.U32 R209, RZ, RZ, R10 ;  /* 0x000000ffffd17224 */ /* 0x000fe200078e000a */
[----:B------:R-:W-:Y:S01]  /*26a0*/  MOV R214, R4 ;  /* 0x0000000400d67202 */ /* 0x000fe20000000f00 */
[----:B------:R2:W-:Y:S01]  /*26b0*/  STL.64 [R1+0x248], R200 ;  /* 0x000248c801007387 */ /* 0x0005e20000100a00 */
[----:B---3--:R-:W-:Y:S02]  /*26c0*/  IMAD.MOV.U32 R206, RZ, RZ, R13 ;  /* 0x000000ffffce7224 */ /* 0x008fe400078e000d */
[----:B------:R-:W-:Y:S01]  /*26d0*/  IMAD.MOV.U32 R207, RZ, RZ, R12 ;  /* 0x000000ffffcf7224 */ /* 0x000fe200078e000c */
[----:B0-----:R-:W-:Y:S01]  /*26e0*/  MOV R205, R14 ;  /* 0x0000000e00cd7202 */ /* 0x001fe20000000f00 */
[----:B------:R-:W-:Y:S01]  /*26f0*/  IMAD.MOV.U32 R204, RZ, RZ, R15 ;  /* 0x000000ffffcc7224 */ /* 0x000fe200078e000f */
[----:B------:R-:W-:Y:S01]  /*2700*/  UMOV UR8, UR12 ;  /* 0x0000000c00087c82 */ /* 0x000fe20008000000 */
[----:B------:R-:W-:Y:S01]  /*2710*/  IMAD.MOV.U32 R213, RZ, RZ, R6 ;  /* 0x000000ffffd57224 */ /* 0x000fe200078e0006 */
[----:B-1----:R-:W-:Y:S01]  /*2720*/  MOV R202, R21 ;  /* 0x0000001500ca7202 */ /* 0x002fe20000000f00 */
[----:B------:R-:W-:Y:S01]  /*2730*/  IMAD.MOV.U32 R203, RZ, RZ, R20 ;  /* 0x000000ffffcb7224 */ /* 0x000fe200078e0014 */
[----:B------:R-:W-:Y:S01]  /*2740*/  UMOV UR9, UR13 ;  /* 0x0000000d00097c82 */ /* 0x000fe20008000000 */
[----:B------:R-:W-:Y:S01]  /*2750*/  IMAD.MOV.U32 R215, RZ, RZ, R0 ;  /* 0x000000ffffd77224 */ /* 0x000fe200078e0000 */
[----:B------:R-:W3:Y:S01]  /*2760*/  LDL.LU.64 R216, [R1+0x50] ;  /* 0x0000500001d87983 */ /* 0x000ee20000300a00 */
[----:B--2---:R-:W-:-:S02]  /*2770*/  IMAD.MOV.U32 R200, RZ, RZ, R23 ;  /* 0x000000ffffc87224 */ /* 0x004fc400078e0017 */
[----:B------:R-:W-:Y:S01]  /*2780*/  IMAD.MOV.U32 R201, RZ, RZ, R22 ;  /* 0x000000ffffc97224 */ /* 0x000fe200078e0016 */
[----:B------:R-:W3:Y:S04]  /*2790*/  LDL.LU.64 R218, [R1+0x58] ;  /* 0x0000580001da7983 */ /* 0x000ee80000300a00 */
[----:B------:R-:W3:Y:S04]  /*27a0*/  LDL.LU.64 R220, [R1+0x60] ;  /* 0x0000600001dc7983 */ /* 0x000ee80000300a00 */
[----:B------:R-:W3:Y:S04]  /*27b0*/  LDL.LU.64 R222, [R1+0x68] ;  /* 0x0000680001de7983 */ /* 0x000ee80000300a00 */
[----:B------:R-:W3:Y:S01]  /*27c0*/  LDL.LU.64 R224, [R1+0x70] ;  /* 0x0000700001e07983 */ /* 0x000ee20000300a00 */
[----:B------:R-:W-:-:S02]  /*27d0*/  WARPGROUP.DEPBAR.LE gsb0, 0x0 ;  /* 0x00008000000079c5 */ /* 0x000fc40000010000 */
[----:B------:R-:W-:Y:S01]  /*27e0*/  WARPGROUP.ARRIVE ;  /* 0x00000000000079c5 */ /* 0x000fe20000000000 */
[----:B------:R-:W3:Y:S05]  /*27f0*/  LDL.LU.64 R226, [R1+0x78] ;  /* 0x0000780001e27983 */ /* 0x000eea0000300a00 */
[----:B------:R-:W-:Y:S03]  /*2800*/  IGMMA.64x32x32.S8.S8 R200, gdesc[UR8], R200, gsb0 ;  /* 0x0120000008c879f1 */ /* 0x000fe600080410c8 */
[----:B------:R-:W-:Y:S02]  /*2810*/  WARPGROUP.DEPBAR.LE gsb0, 0x0 ;  /* 0x00008000000079c5 */ /* 0x000fe40000010000 */
[----:B------:R-:W-:Y:S04]  /*2820*/  STL.64 [R1], R200 ;  /* 0x000000c801007387 */ /* 0x000fe80000100a00 */
[----:B------:R-:W-:Y:S04]  /*2830*/  STL.64 [R1+0x8], R202 ;  /* 0x000008ca01007387 */ /* 0x000fe80000100a00 */
[----:B------:R-:W-:Y:S04]  /*2840*/  STL.64 [R1+0x10], R204 ;  /* 0x000010cc01007387 */ /* 0x000fe80000100a00 */
[----:B------:R-:W-:Y:S04]  /*2850*/  STL.64 [R1+0x18], R206 ;  /* 0x000018ce01007387 */ /* 0x000fe80000100a00 */
[----:B------:R-:W-:Y:S04]  /*2860*/  STL.64 [R1+0x20], R208 ;  /* 0x000020d001007387 */ /* 0x000fe80000100a00 */
[----:B------:R-:W-:Y:S04]  /*2870*/  STL.64 [R1+0x28], R210 ;  /* 0x000028d201007387 */ /* 0x000fe80000100a00 */
[----:B------:R-:W-:Y:S04]  /*2880*/  STL.64 [R1+0x30], R212 ;  /* 0x000030d401007387 */ /* 0x000fe80000100a00 */
[----:B------:R0:W-:Y:S04]  /*2890*/  STL.64 [R1+0x38], R214 ;  /* 0x000038d601007387 */ /* 0x0001e80000100a00 */
[----:B0-----:R-:W3:Y:S04]  /*28a0*/  LDL.LU.64 R214, [R1+0x280] ;  /* 0x0002800001d67983 */ /* 0x001ee80000300a00 */
[----:B------:R-:W3:Y:S01]  /*28b0*/  LDL.LU.64 R212, [R1+0x278] ;  /* 0x0002780001d47983 */ /* 0x000ee20000300a00 */
[----:B------:R-:W-:-:S02]  /*28c0*/  UIADD3 UR16, UR6, 0x4, URZ ;  /* 0x0000000406107890 */ /* 0x000fc4000fffe03f */
[----:B------:R-:W-:Y:S01]  /*28d0*/  UIADD3 UR18, UR5, 0x4, URZ ;  /* 0x0000000405127890 */ /* 0x000fe2000fffe03f */
[----:B------:R-:W2:Y:S01]  /*28e0*/  LDL.LU.64 R210, [R1+0x270] ;  /* 0x0002700001d27983 */ /* 0x000ea20000300a00 */
[----:B------:R-:W-:Y:S01]  /*28f0*/  UMOV UR17, 0x40000040 ;  /* 0x4000004000117882 */ /* 0x000fe20000000000 */
[----:B------:R-:W-:Y:S02]  /*2900*/  UMOV UR19, 0x40000040 ;  /* 0x4000004000137882 */ /* 0x000fe40000000000 */
[----:B------:R-:W2:Y:S04]  /*2910*/  LDL.LU.64 R208, [R1+0x268] ;  /* 0x0002680001d07983 */ /* 0x000ea80000300a00 */
[----:B------:R-:W2:Y:S04]  /*2920*/  LDL.LU.64 R206, [R1+0x260] ;  /* 0x0002600001ce7983 */ /* 0x000ea80000300a00 */
[----:B------:R-:W2:Y:S04]  /*2930*/  LDL.LU.64 R204, [R1+0x258] ;  /* 0x0002580001cc7983 */ /* 0x000ea80000300a00 */
[----:B------:R-:W2:Y:S04]  /*2940*/  LDL.LU.64 R202, [R1+0x250] ;  /* 0x0002500001ca7983 */ /* 0x000ea80000300a00 */
[----:B------:R-:W2:Y:S01]  /*2950*/  LDL.LU.64 R200, [R1+0x248] ;  /* 0x0002480001c87983 */ /* 0x000ea20000300a00 */
[----:B---3--:R-:W-:-:S06]  /*2960*/  WARPGROUP.ARRIVE ;  /* 0x00000000000079c5 */ /* 0x008fcc0000000000 */
[----:B------:R-:W-:Y:S03]  /*2970*/  IGMMA.64x32x32.S8.S8 R212, gdesc[UR16], R212, gsb0 ;  /* 0x0120000010d479f1 */ /* 0x000fe600080410d4 */
[----:B------:R-:W-:Y:S02]  /*2980*/  WARPGROUP.DEPBAR.LE gsb0, 0x0 ;  /* 0x00008000000079c5 */ /* 0x000fe40000010000 */
[----:B------:R-:W-:Y:S01]  /*2990*/  IMAD.MOV.U32 R21, RZ, RZ, R214 ;  /* 0x000000ffff157224 */ /* 0x000fe200078e00d6 */
[----:B------:R-:W-:Y:S01]  /*29a0*/  MOV R22, R213 ;  /* 0x000000d500167202 */ /* 0x000fe20000000f00 */
[----:B------:R-:W-:Y:S02]  /*29b0*/  IMAD.MOV.U32 R20, RZ, RZ, R215 ;  /* 0x000000ffff147224 */ /* 0x000fe400078e00d7 */
[----:B------:R-:W-:Y:S01]  /*29c0*/  IMAD.MOV.U32 R23, RZ, RZ, R212 ;  /* 0x000000ffff177224 */ /* 0x000fe200078e00d4 */
[----:B------:R-:W2:Y:S04]  /*29d0*/  LDL.LU.64 R214, [R1+0x240] ;  /* 0x0002400001d67983 */ /* 0x000ea80000300a00 */
[----:B------:R-:W2:Y:S01]  /*29e0*/  LDL.LU.64 R212, [R1+0x238] ;  /* 0x0002380001d47983 */ /* 0x000ea20000300a00 */
[----:B------:R-:W-:Y:S01]  /*29f0*/  UIADD3 UR14, UR5, 0x104, URZ ;  /* 0x00000104050e7890 */ /* 0x000fe2000fffe03f */
[----:B------:R-:W-:Y:S01]  /*2a00*/  UMOV UR12, UR16 ;  /* 0x00000010000c7c82 */ /* 0x000fe20008000000 */
[----:B------:R-:W-:Y:S01]  /*2a10*/  UMOV UR13, UR17 ;  /* 0x00000011000d7c82 */ /* 0x000fe20008000000 */
[----:B------:R-:W-:Y:S01]  /*2a20*/  UMOV UR15, 0x40000040 ;  /* 0x40000040000f7882 */ /* 0x000fe20000000000 */
        /* <DEDUP_REMOVED lines=16> */
[----:B--2---:R-:W-:-:S06]  /*2b30*/  WARPGROUP.ARRIVE ;  /* 0x00000000000079c5 */ /* 0x004fcc0000000000 */
        /* <DEDUP_REMOVED lines=28> */
[----:B------:R0:W-:Y:S04]  /*2d00*/  STL.64 [R1+0x1f0], R214 ;  /* 0x0001f0d601007387 */ /* 0x0001e80000100a00 */
[----:B------:R1:W-:Y:S01]  /*2d10*/  STL.64 [R1+0x1e8], R212 ;  /* 0x0001e8d401007387 */ /* 0x0003e20000100a00 */
[----:B0-----:R-:W-:Y:S01]  /*2d20*/  IMAD.MOV.U32 R214, RZ, RZ, R21 ;  /* 0x000000ffffd67224 */ /* 0x001fe200078e0015 */
[----:B------:R-:W-:Y:S02]  /*2d30*/  MOV R215, R20 ;  /* 0x0000001400d77202 */ /* 0x000fe40000000f00 */
[----:B-1----:R-:W-:Y:S01]  /*2d40*/  MOV R212, R23 ;  /* 0x0000001700d47202 */ /* 0x002fe20000000f00 */
[----:B------:R-:W-:-:S02]  /*2d50*/  IMAD.MOV.U32 R213, RZ, RZ, R22 ;  /* 0x000000ffffd57224 */ /* 0x000fc400078e0016 */
[----:B------:R-:W-:Y:S04]  /*2d60*/  STL.64 [R1+0x230], R214 ;  /* 0x000230d601007387 */ /* 0x000fe80000100a00 */
[----:B------:R-:W-:Y:S04]  /*2d70*/  STL.64 [R1+0x228], R212 ;  /* 0x000228d401007387 */ /* 0x000fe80000100a00 */
[----:B------:R-:W-:Y:S04]  /*2d80*/  STL.64 [R1+0x220], R210 ;  /* 0x000220d201007387 */ /* 0x000fe80000100a00 */
[----:B------:R-:W-:Y:S01]  /*2d90*/  STL.64 [R1+0x218], R208 ;  /* 0x000218d001007387 */ /* 0x000fe20000100a00 */
[----:B------:R-:W-:-:S02]  /*2da0*/  WARPGROUP.DEPBAR.LE gsb0, 0x0 ;  /* 0x00008000000079c5 */ /* 0x000fc40000010000 */
[----:B------:R-:W-:-:S06]  /*2db0*/  WARPGROUP.ARRIVE ;  /* 0x00000000000079c5 */ /* 0x000fcc0000000000 */
[----:B------:R-:W-:Y:S01]  /*2dc0*/  IGMMA.64x32x32.S8.S8 R56, gdesc[UR32], R56, gsb0 ;  /* 0x01200000203879f1 */ /* 0x000fe20008041038 */
[----:B------:R-:W-:Y:S04]  /*2dd0*/  STL.64 [R1+0x210], R206 ;  /* 0x000210ce01007387 */ /* 0x000fe80000100a00 */
[----:B------:R-:W-:Y:S04]  /*2de0*/  STL.64 [R1+0x208], R204 ;  /* 0x000208cc01007387 */ /* 0x000fe80000100a00 */
[----:B------:R-:W-:Y:S04]  /*2df0*/  STL.64 [R1+0x200], R202 ;  /* 0x000200ca01007387 */ /* 0x000fe80000100a00 */
[----:B------:R0:W-:Y:S04]  /*2e00*/  STL.64 [R1+0x1f8], R200 ;  /* 0x0001f8c801007387 */ /* 0x0001e80000100a00 */
[----:B0-----:R-:W2:Y:S04]  /*2e10*/  LDL.LU.64 R200, [R1] ;  /* 0x0000000001c87983 */ /* 0x001ea80000300a00 */
[----:B------:R-:W2:Y:S04]  /*2e20*/  LDL.LU.64 R202, [R1+0x8] ;  /* 0x0000080001ca7983 */ /* 0x000ea80000300a00 */
[----:B------:R-:W2:Y:S04]  /*2e30*/  LDL.LU.64 R204, [R1+0x10] ;  /* 0x0000100001cc7983 */ /* 0x000ea80000300a00 */
[----:B------:R-:W2:Y:S04]  /*2e40*/  LDL.LU.64 R206, [R1+0x18] ;  /* 0x0000180001ce7983 */ /* 0x000ea80000300a00 */
[----:B------:R-:W2:Y:S04]  /*2e50*/  LDL.LU.64 R208, [R1+0x20] ;  /* 0x0000200001d07983 */ /* 0x000ea80000300a00 */
[----:B------:R-:W2:Y:S04]  /*2e60*/  LDL.LU.64 R210, [R1+0x28] ;  /* 0x0000280001d27983 */ /* 0x000ea80000300a00 */
[----:B------:R-:W2:Y:S04]  /*2e70*/  LDL.LU.64 R212, [R1+0x30] ;  /* 0x0000300001d47983 */ /* 0x000ea80000300a00 */
[----:B------:R-:W2:Y:S01]  /*2e80*/  LDL.LU.64 R214, [R1+0x38] ;  /* 0x0000380001d67983 */ /* 0x000ea20000300a00 */
[----:B------:R-:W-:Y:S01]  /*2e90*/  UMOV UR28, UR8 ;  /* 0x00000008001c7c82 */ /* 0x000fe20008000000 */
[----:B------:R-:W-:Y:S01]  /*2ea0*/  UMOV UR29, UR9 ;  /* 0x00000009001d7c82 */ /* 0x000fe20008000000 */
        /* <DEDUP_REMOVED lines=21> */
[----:B--2---:R-:W-:-:S06]  /*3000*/  WARPGROUP.ARRIVE ;  /* 0x00000000000079c5 */ /* 0x004fcc0000000000 */
[----:B------:R-:W-:Y:S01]  /*3010*/  IGMMA.64x32x32.S8.S8 R200, gdesc[UR8], R200, gsb0 ;  /* 0x0120000008c879f1 */ /* 0x000fe200080410c8 */
[----:B------:R-:W-:Y:S01]  /*3020*/  IMAD.MOV.U32 R0, RZ, RZ, R227 ;  /* 0x000000ffff007224 */ /* 0x000fe200078e00e3 */
[----:B------:R-:W-:Y:S01]  /*3030*/  MOV R6, R225 ;  /* 0x000000e100067202 */ /* 0x000fe20000000f00 */
[----:B------:R-:W-:Y:S02]  /*3040*/  IMAD.MOV.U32 R7, RZ, RZ, R224 ;  /* 0x000000ffff077224 */ /* 0x000fe400078e00e0 */
[----:B------:R-:W-:Y:S01]  /*3050*/  IMAD.MOV.U32 R4, RZ, RZ, R226 ;  /* 0x000000ffff047224 */ /* 0x000fe200078e00e2 */
[----:B------:R-:W-:Y:S01]  /*3060*/  MOV R227, R0 ;  /* 0x0000000000e37202 */ /* 0x000fe20000000f00 */
[----:B------:R-:W-:Y:S01]  /*3070*/  IMAD.MOV.U32 R225, RZ, RZ, R6 ;  /* 0x000000ffffe17224 */ /* 0x000fe200078e0006 */
[----:B------:R-:W-:Y:S01]  /*3080*/  MOV R224, R7 ;  /* 0x0000000700e07202 */ /* 0x000fe20000000f00 */
[----:B------:R-:W-:Y:S01]  /*3090*/  IMAD.MOV.U32 R226, RZ, RZ, R4 ;  /* 0x000000ffffe27224 */ /* 0x000fe200078e0004 */
[----:B------:R-:W-:-:S02]  /*30a0*/  WARPGROUP.DEPBAR.LE gsb0, 0x0 ;  /* 0x00008000000079c5 */ /* 0x000fc40000010000 */
[----:B------:R-:W-:Y:S01]  /*30b0*/  MOV R4, R214 ;  /* 0x000000d600047202 */ /* 0x000fe20000000f00 */
[----:B------:R-:W-:Y:S02]  /*30c0*/  IMAD.MOV.U32 R0, RZ, RZ, R215 ;  /* 0x000000ffff007224 */ /* 0x000fe400078e00d7 */
[----:B------:R-:W-:Y:S01]  /*30d0*/  IMAD.MOV.U32 R7, RZ, RZ, R212 ;  /* 0x000000ffff077224 */ /* 0x000fe200078e00d4 */
[----:B------:R-:W2:Y:S01]  /*30e0*/  LDL.LU.64 R214, [R1+0x230] ;  /* 0x0002300001d67983 */ /* 0x000ea20000300a00 */
[----:B------:R-:W-:-:S03]  /*30f0*/  IMAD.MOV.U32 R6, RZ, RZ, R213 ;  /* 0x000000ffff067224 */ /* 0x000fc600078e00d5 */
[----:B------:R-:W2:Y:S01]  /*3100*/  LDL.LU.64 R212, [R1+0x228] ;  /* 0x0002280001d47983 */ /* 0x000ea20000300a00 */
[----:B------:R-:W-:Y:S01]  /*3110*/  MOV R15, R216 ;  /* 0x000000d8000f7202 */ /* 0x000fe20000000f00 */
[----:B------:R-:W-:Y:S01]  /*3120*/  IMAD.MOV.U32 R13, RZ, RZ, R218 ;  /* 0x000000ffff0d7224 */ /* 0x000fe200078e00da */
[----:B------:R-:W-:Y:S01]  /*3130*/  MOV R12, R219 ;  /* 0x000000db000c7202 */ /* 0x000fe20000000f00 */
[----:B------:R-:W-:Y:S01]  /*3140*/  IMAD.MOV.U32 R10, RZ, RZ, R221 ;  /* 0x000000ffff0a7224 */ /* 0x000fe200078e00dd */
[----:B------:R-:W-:Y:S01]  /*3150*/  MOV R9, R222 ;  /* 0x000000de00097202 */ /* 0x000fe20000000f00 */
[----:B------:R-:W-:Y:S02]  /*3160*/  IMAD.MOV.U32 R14, RZ, RZ, R217 ;  /* 0x000000ffff0e7224 */ /* 0x000fe400078e00d9 */
[----:B------:R-:W-:Y:S02]  /*3170*/  IMAD.MOV.U32 R11, RZ, RZ, R220 ;  /* 0x000000ffff0b7224 */ /* 0x000fe400078e00dc */
        /* <DEDUP_REMOVED lines=8> */
[----:B------:R-:W-:Y:S01]  /*3200*/  IMAD.MOV.U32 R223, RZ, RZ, R8 ;  /* 0x000000ffffdf7224 */ /* 0x000fe200078e0008 */
[----:B------:R-:W-:Y:S02]  /*3210*/  UIADD3 UR16, UR6, 0x6, URZ ;  /* 0x0000000606107890 */ /* 0x000fe4000fffe03f */
[----:B------:R-:W-:Y:S01]  /*3220*/  UIADD3 UR18, UR5, 0x6, URZ ;  /* 0x0000000605127890 */ /* 0x000fe2000fffe03f */
[----:B------:R-:W-:Y:S01]  /*3230*/  UMOV UR17, 0x40000040 ;  /* 0x4000004000117882 */ /* 0x000fe20000000000 */
[----:B------:R-:W-:Y:S01]  /*3240*/  UMOV UR19, 0x40000040 ;  /* 0x4000004000137882 */ /* 0x000fe20000000000 */
[----:B------:R-:W-:Y:S01]  /*3250*/  IMAD.MOV.U32 R9, RZ, RZ, R210 ;  /* 0x000000ffff097224 */ /* 0x000fe200078e00d2 */
[----:B------:R-:W-:Y:S01]  /*3260*/  MOV R8, R211 ;  /* 0x000000d300087202 */ /* 0x000fe20000000f00 */
[----:B------:R-:W-:Y:S01]  /*3270*/  IMAD.MOV.U32 R10, RZ, RZ, R209 ;  /* 0x000000ffff0a7224 */ /* 0x000fe200078e00d1 */
[----:B------:R-:W-:Y:S01]  /*3280*/  MOV R11, R208 ;  /* 0x000000d0000b7202 */ /* 0x000fe20000000f00 */
        /* <DEDUP_REMOVED lines=9> */
[----:B------:R-:W-:-:S02]  /*3320*/  IMAD.MOV.U32 R23, RZ, RZ, R200 ;  /* 0x000000ffff177224 */ /* 0x000fc400078e00c8 */
[----:B------:R-:W-:Y:S01]  /*3330*/  IMAD.MOV.U32 R22, RZ, RZ, R201 ;  /* 0x000000ffff167224 */ /* 0x000fe200078e00c9 */
        /* <DEDUP_REMOVED lines=99> */
[----:B-1----:R-:W-:Y:S01]  /*3970*/  MOV R210, R9 ;  /* 0x0000000900d27202 */ /* 0x002fe20000000f00 */
[----:B------:R-:W-:Y:S02]  /*3980*/  IMAD.MOV.U32 R211, RZ, RZ, R8 ;  /* 0x000000ffffd37224 */ /* 0x000fe400078e0008 */
[----:B------:R1:W-:Y:S01]  /*3990*/  STL.64 [R1+0x1b0], R202 ;  /* 0x0001b0ca01007387 */ /* 0x0003e20000100a00 */
[----:B--2---:R-:W-:Y:S01]  /*39a0*/  IMAD.MOV.U32 R208, RZ, RZ, R11 ;  /* 0x000000ffffd07224 */ /* 0x004fe200078e000b */
[----:B------:R-:W-:Y:S01]  /*39b0*/  MOV R213, R6 ;  /* 0x0000000600d57202 */ /* 0x000fe20000000f00 */
[----:B------:R-:W-:Y:S01]  /*39c0*/  IMAD.MOV.U32 R209, RZ, RZ, R10 ;  /* 0x000000ffffd17224 */ /* 0x000fe200078e000a */
[----:B------:R2:W-:Y:S01]  /*39d0*/  STL.64 [R1+0x1a8], R200 ;  /* 0x0001a8c801007387 */ /* 0x0005e20000100a00 */
[----:B---3--:R-:W-:Y:S01]  /*39e0*/  IMAD.MOV.U32 R206, RZ, RZ, R13 ;  /* 0x000000ffffce7224 */ /* 0x008fe200078e000d */
[----:B------:R-:W-:Y:S01]  /*39f0*/  MOV R207, R12 ;  /* 0x0000000c00cf7202 */ /* 0x000fe20000000f00 */
[----:B------:R-:W-:Y:S01]  /*3a00*/  IMAD.MOV.U32 R214, RZ, RZ, R4 ;  /* 0x000000ffffd67224 */ /* 0x000fe200078e0004 */
[----:B0-----:R-:W-:Y:S01]  /*3a10*/  MOV R204, R15 ;  /* 0x0000000f00cc7202 */ /* 0x001fe20000000f00 */
[----:B------:R-:W-:Y:S01]  /*3a20*/  IMAD.MOV.U32 R205, RZ, RZ, R14 ;  /* 0x000000ffffcd7224 */ /* 0x000fe200078e000e */
[----:B------:R-:W-:Y:S01]  /*3a30*/  UMOV UR10, UR18 ;  /* 0x00000012000a7c82 */ /* 0x000fe20008000000 */
[----:B------:R-:W-:Y:S01]  /*3a40*/  IMAD.MOV.U32 R215, RZ, RZ, R0 ;  /* 0x000000ffffd77224 */ /* 0x000fe200078e0000 */
[----:B------:R-:W-:Y:S01]  /*3a50*/  UMOV UR11, UR19 ;  /* 0x00000013000b7c82 */ /* 0x000fe20008000000 */
[----:B-1----:R-:W-:Y:S01]  /*3a60*/  IMAD.MOV.U32 R202, RZ, RZ, R21 ;  /* 0x000000ffffca7224 */ /* 0x002fe200078e0015 */
[----:B------:R-:W3:Y:S01]  /*3a70*/  LDL.LU.64 R216, [R1+0x50] ;  /* 0x0000500001d87983 */ /* 0x000ee20000300a00 */
[----:B------:R-:W-:Y:S01]  /*3a80*/  IMAD.MOV.U32 R203, RZ, RZ, R20 ;  /* 0x000000ffffcb7224 */ /* 0x000fe200078e0014 */
[----:B--2---:R-:W-:Y:S01]  /*3a90*/  MOV R201, R22 ;  /* 0x0000001600c97202 */ /* 0x004fe20000000f00 */
[----:B------:R-:W-:Y:S01]  /*3aa0*/  IMAD.MOV.U32 R200, RZ, RZ, R23 ;  /* 0x000000ffffc87224 */ /* 0x000fe200078e0017 */
[----:B------:R-:W3:Y:S04]  /*3ab0*/  LDL.LU.64 R218, [R1+0x58] ;  /* 0x0000580001da7983 */ /* 0x000ee80000300a00 */
[----:B------:R-:W3:Y:S04]  /*3ac0*/  LDL.LU.64 R220, [R1+0x60] ;  /* 0x0000600001dc7983 */ /* 0x000ee80000300a00 */
[----:B------:R-:W3:Y:S04]  /*3ad0*/  LDL.LU.64 R222, [R1+0x68] ;  /* 0x0000680001de7983 */ /* 0x000ee80000300a00 */
[----:B------:R-:W3:Y:S04]  /*3ae0*/  LDL.LU.64 R224, [R1+0x70] ;  /* 0x0000700001e07983 */ /* 0x000ee80000300a00 */
[----:B------:R-:W3:Y:S01]  /*3af0*/  LDL.LU.64 R226, [R1+0x78] ;  /* 0x0000780001e27983 */ /* 0x000ee20000300a00 */
[----:B------:R-:W-:-:S02]  /*3b00*/  WARPGROUP.DEPBAR.LE gsb0, 0x0 ;  /* 0x00008000000079c5 */ /* 0x000fc40000010000 */
[----:B------:R-:W-:-:S06]  /*3b10*/  WARPGROUP.ARRIVE ;  /* 0x00000000000079c5 */ /* 0x000fcc0000000000 */
        /* <DEDUP_REMOVED lines=27> */
[----:B------:R-:W-:Y:S01]  /*3cd0*/  IMAD.MOV.U32 R22, RZ, RZ, R213 ;  /* 0x000000ffff167224 */ /* 0x000fe200078e00d5 */
[----:B------:R-:W-:Y:S01]  /*3ce0*/  MOV R23, R212 ;  /* 0x000000d400177202 */ /* 0x000fe20000000f00 */
        /* <DEDUP_REMOVED lines=53> */
[----:B0-----:R-:W-:Y:S01]  /*4040*/  MOV R214, R21 ;  /* 0x0000001500d67202 */ /* 0x001fe20000000f00 */
[----:B------:R-:W-:Y:S02]  /*4050*/  IMAD.MOV.U32 R215, RZ, RZ, R20 ;  /* 0x000000ffffd77224 */ /* 0x000fe400078e0014 */
[----:B-1----:R-:W-:-:S02]  /*4060*/  IMAD.MOV.U32 R212, RZ, RZ, R23 ;  /* 0x000000ffffd47224 */ /* 0x002fc400078e0017 */
[----:B------:R-:W-:Y:S01]  /*4070*/  IMAD.MOV.U32 R213, RZ, RZ, R22 ;  /* 0x000000ffffd57224 */ /* 0x000fe200078e0016 */
        /* <DEDUP_REMOVED lines=46> */
[----:B------:R-:W-:Y:S01]  /*4360*/  IMAD.MOV.U32 R6, RZ, RZ, R225 ;  /* 0x000000ffff067224 */ /* 0x000fe200078e00e1 */
[----:B------:R-:W-:Y:S02]  /*4370*/  MOV R7, R224 ;  /* 0x000000e000077202 */ /* 0x000fe40000000f00 */
[----:B------:R-:W-:Y:S01]  /*4380*/  MOV R226, R4 ;  /* 0x0000000400e27202 */ /* 0x000fe20000000f00 */
[----:B------:R-:W-:Y:S02]  /*4390*/  IMAD.MOV.U32 R227, RZ, RZ, R0 ;  /* 0x000000ffffe37224 */ /* 0x000fe400078e0000 */
[----:B------:R-:W-:Y:S02]  /*43a0*/  IMAD.MOV.U32 R224, RZ, RZ, R7 ;  /* 0x000000ffffe07224 */ /* 0x000fe400078e0007 */
[----:B------:R-:W-:Y:S01]  /*43b0*/  IMAD.MOV.U32 R225, RZ, RZ, R6 ;  /* 0x000000ffffe17224 */ /* 0x000fe200078e0006 */
[----:B------:R-:W-:-:S02]  /*43c0*/  WARPGROUP.DEPBAR.LE gsb0, 0x0 ;  /* 0x00008000000079c5 */ /* 0x000fc40000010000 */
[----:B------:R-:W-:Y:S01]  /*43d0*/  IMAD.MOV.U32 R4, RZ, RZ, R214 ;  /* 0x000000ffff047224 */ /* 0x000fe200078e00d6 */
[----:B------:R-:W-:Y:S01]  /*43e0*/  MOV R6, R213 ;  /* 0x000000d500067202 */ /* 0x000fe20000000f00 */
[----:B------:R-:W-:Y:S02]  /*43f0*/  IMAD.MOV.U32 R0, RZ, RZ, R215 ;  /* 0x000000ffff007224 */ /* 0x000fe400078e00d7 */
[----:B------:R-:W-:Y:S01]  /*4400*/  IMAD.MOV.U32 R7, RZ, RZ, R212 ;  /* 0x000000ffff077224 */ /* 0x000fe200078e00d4 */
[----:B------:R-:W2:Y:S04]  /*4410*/  LDL.LU.64 R214, [R1+0x190] ;  /* 0x0001900001d67983 */ /* 0x000ea80000300a00 */
[----:B------:R-:W2:Y:S01]  /*4420*/  LDL.LU.64 R212, [R1+0x188] ;  /* 0x0001880001d47983 */ /* 0x000ea20000300a00 */
[----:B------:R-:W-:Y:S01]  /*4430*/  IMAD.MOV.U32 R14, RZ, RZ, R217 ;  /* 0x000000ffff0e7224 */ /* 0x000fe200078e00d9 */
[----:B------:R-:W-:Y:S01]  /*4440*/  MOV R13, R218 ;  /* 0x000000da000d7202 */ /* 0x000fe20000000f00 */
[----:B------:R-:W-:Y:S01]  /*4450*/  IMAD.MOV.U32 R11, RZ, RZ, R220 ;  /* 0x000000ffff0b7224 */ /* 0x000fe200078e00dc */
[----:B------:R-:W-:Y:S01]  /*4460*/  MOV R10, R221 ;  /* 0x000000dd000a7202 */ /* 0x000fe20000000f00 */
[----:B------:R-:W-:-:S02]  /*4470*/  IMAD.MOV.U32 R8, RZ, RZ, R223 ;  /* 0x000000ffff087224 */ /* 0x000fc400078e00df */
[----:B------:R-:W-:Y:S02]  /*4480*/  IMAD.MOV.U32 R15, RZ, RZ, R216 ;  /* 0x000000ffff0f7224 */ /* 0x000fe400078e00d8 */
[----:B------:R-:W-:Y:S02]  /*4490*/  IMAD.MOV.U32 R12, RZ, RZ, R219 ;  /* 0x000000ffff0c7224 */ /* 0x000fe400078e00db */
        /* <DEDUP_REMOVED lines=8> */
[----:B------:R-:W-:Y:S01]  /*4520*/  IMAD.MOV.U32 R222, RZ, RZ, R9 ;  /* 0x000000ffffde7224 */ /* 0x000fe200078e0009 */
[----:B------:R-:W-:Y:S02]  /*4530*/  UIADD3 UR16, UR6, 0x602, URZ ;  /* 0x0000060206107890 */ /* 0x000fe4000fffe03f */
[----:B------:R-:W-:Y:S01]  /*4540*/  UIADD3 UR18, UR5, 0x702, URZ ;  /* 0x0000070205127890 */ /* 0x000fe2000fffe03f */
[----:B------:R-:W-:Y:S01]  /*4550*/  UMOV UR17, 0x40000040 ;  /* 0x4000004000117882 */ /* 0x000fe20000000000 */
[----:B------:R-:W-:Y:S01]  /*4560*/  UMOV UR19, 0x40000040 ;  /* 0x4000004000137882 */ /* 0x000fe20000000000 */
[----:B------:R-:W-:Y:S01]  /*4570*/  MOV R9, R210 ;  /* 0x000000d200097202 */ /* 0x000fe20000000f00 */
        /* <DEDUP_REMOVED lines=111> */
[----:B0-----:R-:W-:-:S03]  /*4c70*/  MOV R212, R7 ;  /* 0x0000000700d47202 */ /* 0x001fc60000000f00 */
[----:B------:R0:W-:Y:S01]  /*4c80*/  STL.64 [R1+0x118], R204 ;  /* 0x000118cc01007387 */ /* 0x0001e20000100a00 */
[----:B-1----:R-:W-:Y:S01]  /*4c90*/  IMAD.MOV.U32 R210, RZ, RZ, R9 ;  /* 0x000000ffffd27224 */ /* 0x002fe200078e0009 */
[----:B------:R-:W-:Y:S02]  /*4ca0*/  MOV R215, R0 ;  /* 0x0000000000d77202 */ /* 0x000fe40000000f00 */
[----:B------:R1:W-:Y:S01]  /*4cb0*/  STL.64 [R1+0x110], R202 ;  /* 0x000110ca01007387 */ /* 0x0003e20000100a00 */
[----:B--2---:R-:W-:Y:S01]  /*4cc0*/  IMAD.MOV.U32 R208, RZ, RZ, R11 ;  /* 0x000000ffffd07224 */ /* 0x004fe200078e000b */
[----:B------:R-:W-:Y:S01]  /*4cd0*/  MOV R209, R10 ;  /* 0x0000000a00d17202 */ /* 0x000fe20000000f00 */
[----:B------:R-:W-:Y:S01]  /*4ce0*/  IMAD.MOV.U32 R211, RZ, RZ, R8 ;  /* 0x000000ffffd37224 */ /* 0x000fe200078e0008 */
[----:B------:R2:W-:Y:S01]  /*4cf0*/  STL.64 [R1+0x108], R200 ;  /* 0x000108c801007387 */ /* 0x0005e20000100a00 */
[----:B---3--:R-:W-:Y:S01]  /*4d00*/  MOV R206, R13 ;  /* 0x0000000d00ce7202 */ /* 0x008fe20000000f00 */
[----:B------:R-:W-:-:S02]  /*4d10*/  IMAD.MOV.U32 R207, RZ, RZ, R12 ;  /* 0x000000ffffcf7224 */ /* 0x000fc400078e000c */
[----:B0-----:R-:W-:Y:S01]  /*4d20*/  IMAD.MOV.U32 R204, RZ, RZ, R15 ;  /* 0x000000ffffcc7224 */ /* 0x001fe200078e000f */
[----:B------:R-:W-:Y:S01]  /*4d30*/  UMOV UR10, UR18 ;  /* 0x00000012000a7c82 */ /* 0x000fe20008000000 */
[----:B------:R-:W-:Y:S01]  /*4d40*/  IMAD.MOV.U32 R205, RZ, RZ, R14 ;  /* 0x000000ffffcd7224 */ /* 0x000fe200078e000e */
[----:B------:R-:W-:Y:S01]  /*4d50*/  UMOV UR11, UR19 ;  /* 0x00000013000b7c82 */ /* 0x000fe20008000000 */
[----:B-1----:R-:W-:Y:S01]  /*4d60*/  IMAD.MOV.U32 R202, RZ, RZ, R21 ;  /* 0x000000ffffca7224 */ /* 0x002fe200078e0015 */
[----:B------:R-:W-:Y:S01]  /*4d70*/  MOV R203, R20 ;  /* 0x0000001400cb7202 */ /* 0x000fe20000000f00 */
[----:B------:R-:W-:Y:S01]  /*4d80*/  IMAD.MOV.U32 R213, RZ, RZ, R6 ;  /* 0x000000ffffd57224 */ /* 0x000fe200078e0006 */
[----:B------:R-:W3:Y:S01]  /*4d90*/  LDL.LU.64 R216, [R1+0x50] ;  /* 0x0000500001d87983 */ /* 0x000ee20000300a00 */
[----:B--2---:R-:W-:Y:S01]  /*4da0*/  MOV R200, R23 ;  /* 0x0000001700c87202 */ /* 0x004fe20000000f00 */
[----:B------:R-:W-:Y:S02]  /*4db0*/  IMAD.MOV.U32 R201, RZ, RZ, R22 ;  /* 0x000000ffffc97224 */ /* 0x000fe400078e0016 */
        /* <DEDUP_REMOVED lines=33> */
[----:B------:R-:W-:Y:S01]  /*4fd0*/  MOV R21, R214 ;  /* 0x000000d600157202 */ /* 0x000fe20000000f00 */
[----:B------:R-:W-:Y:S02]  /*4fe0*/  IMAD.MOV.U32 R20, RZ, RZ, R215 ;  /* 0x000000ffff147224 */ /* 0x000fe400078e00d7 */
[----:B------:R-:W-:Y:S01]  /*4ff0*/  IMAD.MOV.U32 R23, RZ, RZ, R212 ;  /* 0x000000ffff177224 */ /* 0x000fe200078e00d4 */
[----:B------:R-:W2:Y:S01]  /*5000*/  LDL.LU.64 R214, [R1+0x100] ;  /* 0x0001000001d67983 */ /* 0x000ea20000300a00 */
[----:B------:R-:W-:-:S03]  /*5010*/  IMAD.MOV.U32 R22, RZ, RZ, R213 ;  /* 0x000000ffff167224 */ /* 0x000fc600078e00d5 */
        /* <DEDUP_REMOVED lines=52> */
[----:B0-----:R-:W-:Y:S02]  /*5360*/  IMAD.MOV.U32 R214, RZ, RZ, R21 ;  /* 0x000000ffffd67224 */ /* 0x001fe400078e0015 */
[----:B------:R-:W-:-:S02]  /*5370*/  IMAD.MOV.U32 R215, RZ, RZ, R20 ;  /* 0x000000ffffd77224 */ /* 0x000fc400078e0014 */
[----:B-1----:R-:W-:Y:S01]  /*5380*/  IMAD.MOV.U32 R212, RZ, RZ, R23 ;  /* 0x000000ffffd47224 */ /* 0x002fe200078e0017 */
[----:B------:R-:W-:Y:S02]  /*5390*/  MOV R213, R22 ;  /* 0x0000001600d57202 */ /* 0x000fe40000000f00 */
        /* <DEDUP_REMOVED lines=44> */
[----:B------:R-:W-:Y:S01]  /*5660*/  MOV R4, R226 ;  /* 0x000000e200047202 */ /* 0x000fe20000000f00 */
[----:B------:R-:W-:Y:S02]  /*5670*/  IMAD.MOV.U32 R6, RZ, RZ, R225 ;  /* 0x000000ffff067224 */ /* 0x000fe400078e00e1 */
[----:B------:R-:W-:Y:S02]  /*5680*/  IMAD.MOV.U32 R0, RZ, RZ, R227 ;  /* 0x000000ffff007224 */ /* 0x000fe400078e00e3 */
[----:B------:R-:W-:Y:S01]  /*5690*/  IMAD.MOV.U32 R7, RZ, RZ, R224 ;  /* 0x000000ffff077224 */ /* 0x000fe200078e00e0 */
[----:B------:R-:W-:Y:S01]  /*56a0*/  MOV R225, R6 ;  /* 0x0000000600e17202 */ /* 0x000fe20000000f00 */
[----:B------:R-:W-:Y:S02]  /*56b0*/  IMAD.MOV.U32 R226, RZ, RZ, R4 ;  /* 0x000000ffffe27224 */ /* 0x000fe400078e0004 */
[----:B------:R-:W-:-:S02]  /*56c0*/  IMAD.MOV.U32 R227, RZ, RZ, R0 ;  /* 0x000000ffffe37224 */ /* 0x000fc400078e0000 */
[----:B------:R-:W-:Y:S01]  /*56d0*/  IMAD.MOV.U32 R224, RZ, RZ, R7 ;  /* 0x000000ffffe07224 */ /* 0x000fe200078e0007 */
[----:B------:R-:W-:Y:S02]  /*56e0*/  WARPGROUP.DEPBAR.LE gsb0, 0x0 ;  /* 0x00008000000079c5 */ /* 0x000fe40000010000 */
[----:B------:R-:W-:Y:S01]  /*56f0*/  IMAD.MOV.U32 R4, RZ, RZ, R214 ;  /* 0x000000ffff047224 */ /* 0x000fe200078e00d6 */
[----:B------:R-:W-:Y:S01]  /*5700*/  MOV R0, R215 ;  /* 0x000000d700007202 */ /* 0x000fe20000000f00 */
[----:B------:R-:W-:Y:S01]  /*5710*/  IMAD.MOV.U32 R6, RZ, RZ, R213 ;  /* 0x000000ffff067224 */ /* 0x000fe200078e00d5 */
[----:B------:R-:W-:Y:S01]  /*5720*/  MOV R7, R212 ;  /* 0x000000d400077202 */ /* 0x000fe20000000f00 */
[----:B------:R-:W2:Y:S04]  /*5730*/  LDL.LU.64 R214, [R1+0xf0] ;  /* 0x0000f00001d67983 */ /* 0x000ea80000300a00 */
[----:B------:R-:W2:Y:S01]  /*5740*/  LDL.LU.64 R212, [R1+0xe8] ;  /* 0x0000e80001d47983 */ /* 0x000ea20000300a00 */
[----:B------:R-:W-:Y:S01]  /*5750*/  IMAD.MOV.U32 R15, RZ, RZ, R216 ;  /* 0x000000ffff0f7224 */ /* 0x000fe200078e00d8 */
[----:B------:R-:W-:Y:S01]  /*5760*/  MOV R14, R217 ;  /* 0x000000d9000e7202 */ /* 0x000fe20000000f00 */
[----:B------:R-:W-:Y:S01]  /*5770*/  IMAD.MOV.U32 R12, RZ, RZ, R219 ;  /* 0x000000ffff0c7224 */ /* 0x000fe200078e00db */
[----:B------:R-:W-:Y:S01]  /*5780*/  MOV R11, R220 ;  /* 0x000000dc000b7202 */ /* 0x000fe20000000f00 */
[----:B------:R-:W-:Y:S01]  /*5790*/  IMAD.MOV.U32 R9, RZ, RZ, R222 ;  /* 0x000000ffff097224 */ /* 0x000fe200078e00de */
[----:B------:R-:W-:Y:S01]  /*57a0*/  MOV R8, R223 ;  /* 0x000000df00087202 */ /* 0x000fe20000000f00 */
[----:B------:R-:W-:-:S02]  /*57b0*/  IMAD.MOV.U32 R13, RZ, RZ, R218 ;  /* 0x000000ffff0d7224 */ /* 0x000fc400078e00da */
[----:B------:R-:W-:Y:S01]  /*57c0*/  IMAD.MOV.U32 R10, RZ, RZ, R221 ;  /* 0x000000ffff0a7224 */ /* 0x000fe200078e00dd */
        /* <DEDUP_REMOVED lines=8> */
[----:B------:R-:W-:-:S02]  /*5850*/  UIADD3 UR7, UR6, 0x606, URZ ;  /* 0x0000060606077890 */ /* 0x000fc4000fffe03f */
[----:B------:R-:W-:Y:S01]  /*5860*/  UIADD3 UR10, UR5, 0x706, URZ ;  /* 0x00000706050a7890 */ /* 0x000fe2000fffe03f */
[----:B------:R-:W-:Y:S01]  /*5870*/  UMOV UR9, 0x40000040 ;  /* 0x4000004000097882 */ /* 0x000fe20000000000 */
[----:B------:R-:W-:-:S03]  /*5880*/  UMOV UR11, 0x40000040 ;  /* 0x40000040000b7882 */ /* 0x000fc60000000000 */
[----:B------:R-:W-:Y:S01]  /*5890*/  UMOV UR8, UR7 ;  /* 0x0000000700087c82 */ /* 0x000fe20008000000 */
[----:B------:R-:W-:Y:S01]  /*58a0*/  IMAD.MOV.U32 R9, RZ, RZ, R210 ;  /* 0x000000ffff097224 */ /* 0x000fe200078e00d2 */
        /* <DEDUP_REMOVED lines=13> */
[----:B------:R-:W-:-:S03]  /*5980*/  IMAD.MOV.U32 R22, RZ, RZ, R201 ;  /* 0x000000ffff167224 */ /* 0x000fc600078e00c9 */
        /* <DEDUP_REMOVED lines=8> */
[----:B------:R1:W-:Y:S04]  /*5a10*/  STL.64 [R1+0x50], R216 ;  /* 0x000050d801007387 */ /* 0x0003e80000100a00 */
[----:B------:R2:W-:Y:S04]  /*5a20*/  STL.64 [R1+0x58], R218 ;  /* 0x000058da01007387 */ /* 0x0005e80000100a00 */
[----:B------:R4:W-:Y:S04]  /*5a30*/  STL.64 [R1+0x60], R220 ;  /* 0x000060dc01007387 */ /* 0x0009e80000100a00 */
[----:B------:R4:W-:Y:S04]  /*5a40*/  STL.64 [R1+0x68], R222 ;  /* 0x000068de01007387 */ /* 0x0009e80000100a00 */
[----:B------:R-:W-:Y:S04]  /*5a50*/  STL.64 [R1+0x70], R224 ;  /* 0x000070e001007387 */ /* 0x000fe80000100a00 */
[----:B------:R4:W-:Y:S04]  /*5a60*/  STL.64 [R1+0x78], R226 ;  /* 0x000078e201007387 */ /* 0x0009e80000100a00 */
        /* <DEDUP_REMOVED lines=74> */
[----:B------:R0:W-:Y:S01]  /*5f10*/  STL.64 [R1+0xa0], R214 ;  /* 0x0000a0d601007387 */ /* 0x0001e20000100a00 */
[----:B-1----:R-:W-:Y:S01]  /*5f20*/  IMAD.MOV.U32 R216, RZ, RZ, R15 ;  /* 0x000000ffffd87224 */ /* 0x002fe200078e000f */
[----:B------:R-:W-:Y:S01]  /*5f30*/  MOV R217, R14 ;  /* 0x0000000e00d97202 */ /* 0x000fe20000000f00 */
[----:B--2---:R-:W-:Y:S01]  /*5f40*/  IMAD.MOV.U32 R218, RZ, RZ, R13 ;  /* 0x000000ffffda7224 */ /* 0x004fe200078e000d */
[----:B------:R1:W-:Y:S01]  /*5f50*/  STL.64 [R1+0x98], R212 ;  /* 0x000098d401007387 */ /* 0x0003e20000100a00 */
[----:B------:R-:W-:Y:S01]  /*5f60*/  IMAD.MOV.U32 R219, RZ, RZ, R12 ;  /* 0x000000ffffdb7224 */ /* 0x000fe200078e000c */
[----:B----4-:R-:W-:Y:S01]  /*5f70*/  MOV R220, R11 ;  /* 0x0000000b00dc7202 */ /* 0x010fe20000000f00 */
[----:B------:R-:W-:Y:S01]  /*5f80*/  IMAD.MOV.U32 R221, RZ, RZ, R10 ;  /* 0x000000ffffdd7224 */ /* 0x000fe200078e000a */
[----:B------:R-:W-:Y:S01]  /*5f90*/  MOV R223, R8 ;  /* 0x0000000800df7202 */ /* 0x000fe20000000f00 */
[----:B------:R-:W-:Y:S01]  /*5fa0*/  IMAD.MOV.U32 R222, RZ, RZ, R9 ;  /* 0x000000ffffde7224 */ /* 0x000fe200078e0009 */
[----:B------:R-:W-:Y:S01]  /*5fb0*/  MOV R226, R4 ;  /* 0x0000000400e27202 */ /* 0x000fe20000000f00 */
[----:B------:R-:W-:Y:S01]  /*5fc0*/  IMAD.MOV.U32 R224, RZ, RZ, R7 ;  /* 0x000000ffffe07224 */ /* 0x000fe200078e0007 */
[----:B0-----:R-:W-:Y:S01]  /*5fd0*/  MOV R214, R21 ;  /* 0x0000001500d67202 */ /* 0x001fe20000000f00 */
[----:B------:R-:W-:-:S02]  /*5fe0*/  IMAD.MOV.U32 R215, RZ, RZ, R20 ;  /* 0x000000ffffd77224 */ /* 0x000fc400078e0014 */
[----:B------:R-:W-:Y:S02]  /*5ff0*/  IMAD.MOV.U32 R225, RZ, RZ, R6 ;  /* 0x000000ffffe17224 */ /* 0x000fe400078e0006 */
[----:B-1----:R-:W-:Y:S02]  /*6000*/  IMAD.MOV.U32 R212, RZ, RZ, R23 ;  /* 0x000000ffffd47224 */ /* 0x002fe400078e0017 */
[----:B------:R-:W-:Y:S02]  /*6010*/  IMAD.MOV.U32 R213, RZ, RZ, R22 ;  /* 0x000000ffffd57224 */ /* 0x000fe400078e0016 */
[----:B------:R-:W-:Y:S01]  /*6020*/  IMAD.MOV.U32 R227, RZ, RZ, R0 ;  /* 0x000000ffffe37224 */ /* 0x000fe200078e0000 */
[----:B------:R-:W-:Y:S01]  /*6030*/  UMOV UR8, UR32 ;  /* 0x0000002000087c82 */ /* 0x000fe20008000000 */
[----:B------:R-:W-:Y:S01]  /*6040*/  UMOV UR9, UR33 ;  /* 0x0000002100097c82 */ /* 0x000fe20008000000 */
[----:B------:R-:W-:-:S03]  /*6050*/  WARPGROUP.DEPBAR.LE gsb0, 0x0 ;  /* 0x00008000000079c5 */ /* 0x000fc60000010000 */
[----:B------:R-:W-:-:S06]  /*6060*/  WARPGROUP.ARRIVE ;  /* 0x00000000000079c5 */ /* 0x000fcc0000000000 */
[----:B------:R-:W-:Y:S03]  /*6070*/  IGMMA.64x32x32.S8.S8 R212, gdesc[UR8], R212, gsb0 ;  /* 0x0120000008d479f1 */ /* 0x000fe600080410d4 */
[----:B------:R-:W-:Y:S02]  /*6080*/  WARPGROUP.DEPBAR.LE gsb0, 0x0 ;  /* 0x00008000000079c5 */ /* 0x000fe40000010000 */
[----:B------:R-:W-:Y:S04]  /*6090*/  STL.64 [R1], R212 ;  /* 0x000000d401007387 */ /* 0x000fe80000100a00 */
[----:B------:R0:W-:Y:S04]  /*60a0*/  STL.64 [R1+0x8], R214 ;  /* 0x000008d601007387 */ /* 0x0001e80000100a00 */
[----:B------:R1:W-:Y:S04]  /*60b0*/  STL.64 [R1+0x10], R216 ;  /* 0x000010d801007387 */ /* 0x0003e80000100a00 */
[----:B------:R1:W-:Y:S04]  /*60c0*/  STL.64 [R1+0x18], R218 ;  /* 0x000018da01007387 */ /* 0x0003e80000100a00 */
[----:B------:R1:W-:Y:S04]  /*60d0*/  STL.64 [R1+0x20], R220 ;  /* 0x000020dc01007387 */ /* 0x0003e80000100a00 */
[----:B------:R1:W-:Y:S04]  /*60e0*/  STL.64 [R1+0x28], R222 ;  /* 0x000028de01007387 */ /* 0x0003e80000100a00 */
[----:B------:R1:W-:Y:S04]  /*60f0*/  STL.64 [R1+0x30], R224 ;  /* 0x000030e001007387 */ /* 0x0003e80000100a00 */
[----:B------:R1:W-:Y:S04]  /*6100*/  STL.64 [R1+0x38], R226 ;  /* 0x000038e201007387 */ /* 0x0003e80000100a00 */
[----:B0-----:R1:W5:Y:S04]  /*6110*/  LDL.LU.64 R214, [R1+0xa0] ;  /* 0x0000a00001d67983 */ /* 0x0013680000300a00 */
[----:B------:R1:W5:Y:S01]  /*6120*/  LDL.LU.64 R212, [R1+0x98] ;  /* 0x0000980001d47983 */ /* 0x0003620000300a00 */
[----:B------:R-:W-:Y:S05]  /*6130*/  @!P1 BRA `(.L_x_22) ;  /* 0x0000005400309947 */ /* 0x000fea0003800000 */
[----:B------:R-:W-:Y:S02]  /*6140*/  UIADD3 UR5, UR37, 0x1, URZ ;  /* 0x0000000125057890 */ /* 0x000fe4000fffe03f */
[----:B------:R-:W-:Y:S02]  /*6150*/  IMAD.U32 R0, RZ, RZ, UR37 ;  /* 0x00000025ff007e24 */ /* 0x000fe4000f8e00ff */
[----:B------:R-:W-:-:S04]  /*6160*/  UISETP.NE.AND UP0, UPT, UR5, 0x2, UPT ;  /* 0x000000020500788c */ /* 0x000fc8000bf05270 */
[----:B------:R-:W-:Y:S02]  /*6170*/  USEL UR6, URZ, 0x1, UP0 ;  /* 0x000000013f067887 */ /* 0x000fe40008000000 */
[----:B------:R-:W-:Y:S02]  /*6180*/  USEL UR5, UR5, URZ, UP0 ;  /* 0x0000003f05057287 */ /* 0x000fe40008000000 */
[----:B------:R-:W-:-:S06]  /*6190*/  ULOP3.LUT UR6, UR36, UR6, URZ, 0x3c, !UPT ;  /* 0x0000000624067292 */ /* 0x000fcc000f8e3c3f */
[----:B------:R-:W-:-:S07]  /*61a0*/  MOV R4, UR6 ;  /* 0x0000000600047c02 */ /* 0x000fce0008000f00 */
.L_x_29:
[----:B------:R-:W-:Y:S05]  /*61b0*/  @!P0 BRA `(.L_x_23) ;  /* 0x0000000000048947 */ /* 0x000fea0003800000 */
[----:B------:R-:W-:Y:S01]  /*61c0*/  BPT.TRAP 0x1 ;  /* 0x000000040000795c */ /* 0x000fe20000300000 */
.L_x_23:
[----:B------:R-:W0:Y:S01]  /*61d0*/  S2UR UR7, SR_CgaCtaId ;  /* 0x00000000000779c3 */ /* 0x000e220000008800 */
[----:B------:R-:W-:Y:S01]  /*61e0*/  UMOV UR6, 0x400 ;  /* 0x0000040000067882 */ /* 0x000fe20000000000 */
[----:B------:R-:W-:Y:S01]  /*61f0*/  IMAD.U32 R6, RZ, RZ, UR5 ;  /* 0x00000005ff067e24 */ /* 0x000fe2000f8e00ff */
[----:B------:R-:W-:Y:S01]  /*6200*/  SHF.L.U32 R7, R4, 0x1f, RZ ;  /* 0x0000001f04077819 */ /* 0x000fe200000006ff */
[----:B0-----:R-:W-:-:S06]  /*6210*/  ULEA UR6, UR7, UR6, 0x18 ;  /* 0x0000000607067291 */ /* 0x001fcc000f8ec03f */
[----:B------:R-:W-:-:S05]  /*6220*/  IMAD.U32 R3, RZ, RZ, UR6 ;  /* 0x00000006ff037e24 */ /* 0x000fca000f8e00ff */
[----:B------:R-:W-:-:S04]  /*6230*/  LEA R6, R6, R3, 0x3 ;  /* 0x0000000306067211 */ /* 0x000fc800078e18ff */
[----:B------:R0:W2:Y:S01]  /*6240*/  SYNCS.PHASECHK.TRANS64.TRYWAIT P1, [R6+URZ], R7 ;  /* 0x00000007060075a7 */ /* 0x0000a2000802017f */
[----:B------:R-:W-:Y:S05]  /*6250*/  @!P0 BRA `(.L_x_24) ;  /* 0x0000000000048947 */ /* 0x000fea0003800000 */
[----:B------:R-:W-:Y:S01]  /*6260*/  BPT.TRAP 0x1 ;  /* 0x000000040000795c */ /* 0x000fe20000300000 */
.L_x_24:
[----:B--2---:R-:W-:Y:S05]  /*6270*/  @P1 BRA `(.L_x_25) ;  /* 0x0000000000081947 */ /* 0x004fea0003800000 */
[----:B------:R-:W2:Y:S02]  /*6280*/  SYNCS.PHASECHK.TRANS64.TRYWAIT P1, [R6+URZ], R7 ;  /* 0x00000007060075a7 */ /* 0x000ea4000802017f */
[----:B--2---:R-:W-:Y:S05]  /*6290*/  @!P1 BRA `(.L_x_26) ;  /* 0x0000012400589947 */ /* 0x004fea0003800000 */
.L_x_25:
[----:B------:R-:W-:Y:S04]  /*62a0*/  STL.64 [R1+0x460], R198 ;  /* 0x000460c601007387 */ /* 0x000fe80000100a00 */
[----:B------:R-:W-:Y:S04]  /*62b0*/  STL.64 [R1+0x458], R196 ;  /* 0x000458c401007387 */ /* 0x000fe80000100a00 */
[----:B------:R-:W-:Y:S04]  /*62c0*/  STL.64 [R1+0x450], R194 ;  /* 0x000450c201007387 */ /* 0x000fe80000100a00 */
[----:B------:R-:W-:Y:S04]  /*62d0*/  STL.64 [R1+0x448], R192 ;  /* 0x000448c001007387 */ /* 0x000fe80000100a00 */
[----:B------:R-:W-:Y:S04]  /*62e0*/  STL.64 [R1+0x440], R190 ;  /* 0x000440be01007387 */ /* 0x000fe80000100a00 */
[----:B------:R-:W-:Y:S04]  /*62f0*/  STL.64 [R1+0x438], R188 ;  /* 0x000438bc01007387 */ /* 0x000fe80000100a00 */
[----:B------:R-:W-:Y:S04]  /*6300*/  STL.64 [R1+0x430], R186 ;  /* 0x000430ba01007387 */ /* 0x000fe80000100a00 */
[----:B------:R3:W-:Y:S04]  /*6310*/  STL.64 [R1+0x428], R184 ;  /* 0x000428b801007387 */ /* 0x0007e80000100a00 */
[----:B---3--:R-:W3:Y:S04]  /*6320*/  LDL.LU.64 R184, [R1+0x40] ;  /* 0x0000400001b87983 */ /* 0x008ee80000300a00 */
[----:B------:R-:W3:Y:S04]  /*6330*/  LDL.LU.64 R186, [R1+0x48] ;  /* 0x0000480001ba7983 */ /* 0x000ee80000300a00 */
[----:B------:R-:W3:Y:S04]  /*6340*/  LDL.LU.64 R188, [R1+0x50] ;  /* 0x0000500001bc7983 */ /* 0x000ee80000300a00 */
[----:B------:R-:W3:Y:S04]  /*6350*/  LDL.LU.64 R190, [R1+0x58] ;  /* 0x0000580001be7983 */ /* 0x000ee80000300a00 */
[----:B------:R-:W3:Y:S04]  /*6360*/  LDL.LU.64 R192, [R1+0x60] ;  /* 0x0000600001c07983 */ /* 0x000ee80000300a00 */
[----:B------:R-:W3:Y:S04]  /*6370*/  LDL.LU.64 R194, [R1+0x68] ;  /* 0x0000680001c27983 */ /* 0x000ee80000300a00 */
[----:B------:R-:W3:Y:S04]  /*6380*/  LDL.LU.64 R196, [R1+0x70] ;  /* 0x0000700001c47983 */ /* 0x000ee80000300a00 */
[----:B------:R-:W3:Y:S01]  /*6390*/  LDL.LU.64 R198, [R1+0x78] ;  /* 0x0000780001c67983 */ /* 0x000ee20000300a00 */
[----:B------:R-:W-:-:S02]  /*63a0*/  UIMAD UR6, UR5, 0xc00, UR39 ;  /* 0x00000c00050678a4 */ /* 0x000fc4000f8e0227 */
[----:B------:R-:W-:Y:S01]  /*63b0*/  UIMAD UR8, UR5, 0xe00, UR4 ;  /* 0x00000e00050878a4 */ /* 0x000fe2000f8e0204 */
[----:B------:R-:W-:Y:S01]  /*63c0*/  UMOV UR13, 0x40000040 ;  /* 0x40000040000d7882 */ /* 0x000fe20000000000 */
[----:B------:R-:W-:Y:S02]  /*63d0*/  UMOV UR15, 0x40000040 ;  /* 0x40000040000f7882 */ /* 0x000fe40000000000 */
[----:B------:R-:W-:Y:S01]  /*63e0*/  UIADD3 UR18, UR8, 0x100, URZ ;  /* 0x0000010008127890 */ /* 0x000fe2000fffe03f */
[----:B------:R-:W-:Y:S02]  /*63f0*/  UMOV UR12, UR6 ;  /* 0x00000006000c7c82 */ /* 0x000fe40008000000 */
[----:B------:R-:W-:Y:S01]  /*6400*/  UMOV UR14, UR8 ;  /* 0x00000008000e7c82 */ /* 0x000fe20008000000 */
        /* <DEDUP_REMOVED lines=18> */
[----:B-----5:R-:W-:Y:S01]  /*6530*/  WARPGROUP.ARRIVE ;  /* 0x00000000000079c5 */ /* 0x020fe20000000000 */
[----:B------:R-:W-:Y:S01]  /*6540*/  UIADD3 UR34, UR8, 0x500, URZ ;  /* 0x0000050008227890 */ /* 0x000fe2000fffe03f */
[----:B0-2---:R-:W-:Y:S01]  /*6550*/  MOV R7, R198 ;  /* 0x000000c600077202 */ /* 0x005fe20000000f00 */
[----:B------:R-:W-:Y:S01]  /*6560*/  UMOV UR32, UR12 ;  /* 0x0000000c00207c82 */ /* 0x000fe20008000000 */
[----:B------:R-:W-:Y:S01]  /*6570*/  UMOV UR33, UR13 ;  /* 0x0000000d00217c82 */ /* 0x000fe20008000000 */
[----:B------:R-:W-:Y:S01]  /*6580*/  UMOV UR35, 0x40000040 ;  /* 0x4000004000237882 */ /* 0x000fe20000000000 */
[----:B------:R-:W-:Y:S01]  /*6590*/  IGMMA.64x32x32.S8.S8 R200, gdesc[UR16], R200, gsb0 ;  /* 0x0120000010c879f1 */ /* 0x000fe200080410c8 */
[----:B------:R-:W-:Y:S01]  /*65a0*/  UIADD3 UR42, UR8, 0x600, URZ ;  /* 0x00000600082a7890 */ /* 0x000fe2000fffe03f */
[----:B------:R-:W-:Y:S01]  /*65b0*/  IMAD.MOV.U32 R6, RZ, RZ, R199 ;  /* 0x000000ffff067224 */ /* 0x000fe200078e00c7 */
[----:B------:R-:W-:Y:S01]  /*65c0*/  UMOV UR40, UR12 ;  /* 0x0000000c00287c82 */ /* 0x000fe20008000000 */
[----:B------:R-:W-:Y:S01]  /*65d0*/  UMOV UR41, UR13 ;  /* 0x0000000d00297c82 */ /* 0x000fe20008000000 */
[----:B------:R-:W-:Y:S01]  /*65e0*/  UMOV UR43, 0x40000040 ;  /* 0x40000040002b7882 */ /* 0x000fe20000000000 */
[----:B------:R-:W-:Y:S01]  /*65f0*/  UIADD3 UR7, UR6, 0x400, URZ ;  /* 0x0000040006077890 */ /* 0x000fe2000fffe03f */
[----:B------:R-:W-:Y:S01]  /*6600*/  IMAD.MOV.U32 R9, RZ, RZ, R196 ;  /* 0x000000ffff097224 */ /* 0x000fe200078e00c4 */
[----:B------:R-:W2:Y:S01]  /*6610*/  LDL.LU.64 R198, [R1+0x460] ;  /* 0x0004600001c67983 */ /* 0x000ea20000300a00 */
[----:B------:R-:W-:Y:S01]  /*6620*/  IMAD.MOV.U32 R8, RZ, RZ, R197 ;  /* 0x000000ffff087224 */ /* 0x000fe200078e00c5 */
[----:B------:R-:W-:Y:S01]  /*6630*/  MOV R10, R195 ;  /* 0x000000c3000a7202 */ /* 0x000fe20000000f00 */
[----:B------:R-:W-:Y:S01]  /*6640*/  IMAD.MOV.U32 R11, RZ, RZ, R194 ;  /* 0x000000ffff0b7224 */ /* 0x000fe200078e00c2 */
[----:B------:R-:W2:Y:S01]  /*6650*/  LDL.LU.64 R196, [R1+0x458] ;  /* 0x0004580001c47983 */ /* 0x000ea20000300a00 */
        /* <DEDUP_REMOVED lines=8> */
[----:B------:R-:W-:-:S02]  /*66e0*/  IMAD.MOV.U32 R21, RZ, RZ, R188 ;  /* 0x000000ffff157224 */ /* 0x000fc400078e00bc */
[----:B------:R-:W-:Y:S01]  /*66f0*/  IMAD.MOV.U32 R22, RZ, RZ, R187 ;  /* 0x000000ffff167224 */ /* 0x000fe200078e00bb */
[----:B------:R-:W2:Y:S01]  /*6700*/  LDL.LU.64 R190, [R1+0x440] ;  /* 0x0004400001be7983 */ /* 0x000ea20000300a00 */
[----:B-1----:R-:W-:Y:S02]  /*6710*/  IMAD.MOV.U32 R217, RZ, RZ, R184 ;  /* 0x000000ffffd97224 */ /* 0x002fe400078e00b8 */
[----:B------:R-:W-:Y:S01]  /*6720*/  IMAD.MOV.U32 R216, RZ, RZ, R185 ;  /* 0x000000ffffd87224 */ /* 0x000fe200078e00b9 */
[----:B------:R-:W2:Y:S04]  /*6730*/  LDL.LU.64 R188, [R1+0x438] ;  /* 0x0004380001bc7983 */ /* 0x000ea80000300a00 */
[----:B------:R-:W2:Y:S04]  /*6740*/  LDL.LU.64 R186, [R1+0x430] ;  /* 0x0004300001ba7983 */ /* 0x000ea80000300a00 */
[----:B------:R-:W2:Y:S01]  /*6750*/  LDL.LU.64 R184, [R1+0x428] ;  /* 0x0004280001b87983 */ /* 0x000ea20000300a00 */
[----:B------:R-:W-:-:S02]  /*6760*/  WARPGROUP.DEPBAR.LE gsb0, 0x0 ;  /* 0x00008000000079c5 */ /* 0x000fc40000010000 */
        /* <DEDUP_REMOVED lines=14> */
[----:B------:R-:W-:Y:S01]  /*6850*/  UMOV UR40, UR7 ;  /* 0x0000000700287c82 */ /* 0x000fe20008000000 */
[----:B------:R-:W-:Y:S01]  /*6860*/  UMOV UR41, 0x40000040 ;  /* 0x4000004000297882 */ /* 0x000fe20000000000 */
[----:B------:R-:W-:Y:S02]  /*6870*/  WARPGROUP.DEPBAR.LE gsb0, 0x0 ;  /* 0x00008000000079c5 */ /* 0x000fe40000010000 */
[----:B------:R-:W-:-:S06]  /*6880*/  WARPGROUP.ARRIVE ;  /* 0x00000000000079c5 */ /* 0x000fcc0000000000 */
[----:B------:R-:W-:Y:S01]  /*6890*/  IGMMA.64x32x32.S8.S8 R24, gdesc[UR40], R24, gsb0 ;  /* 0x01200000281879f1 */ /* 0x000fe20008041018 */
[----:B------:R-:W-:Y:S01]  /*68a0*/  UMOV UR32, UR40 ;  /* 0x0000002800207c82 */ /* 0x000fe20008000000 */
[----:B------:R-:W-:Y:S01]  /*68b0*/  UMOV UR33, UR41 ;  /* 0x0000002900217c82 */ /* 0x000fe20008000000 */
[----:B------:R0:W-:Y:S04]  /*68c0*/  STL.64 [R1+0x3e0], R214 ;  /* 0x0003e0d601007387 */ /* 0x0001e80000100a00 */
[----:B------:R1:W-:Y:S04]  /*68d0*/  STL.64 [R1+0x3d8], R212 ;  /* 0x0003d8d401007387 */ /* 0x0003e80000100a00 */
[----:B------:R3:W-:Y:S04]  /*68e0*/  STL.64 [R1+0x3d0], R210 ;  /* 0x0003d0d201007387 */ /* 0x0007e80000100a00 */
[----:B------:R4:W-:Y:S01]  /*68f0*/  STL.64 [R1+0x3c8], R208 ;  /* 0x0003c8d001007387 */ /* 0x0009e20000100a00 */
[----:B0-----:R-:W-:-:S02]  /*6900*/  IMAD.MOV.U32 R214, RZ, RZ, R7 ;  /* 0x000000ffffd67224 */ /* 0x001fc400078e0007 */
[----:B------:R-:W-:Y:S01]  /*6910*/  IMAD.MOV.U32 R215, RZ, RZ, R6 ;  /* 0x000000ffffd77224 */ /* 0x000fe200078e0006 */
[----:B------:R0:W-:Y:S01]  /*6920*/  STL.64 [R1+0x3c0], R206 ;  /* 0x0003c0ce01007387 */ /* 0x0001e20000100a00 */
[----:B-1----:R-:W-:Y:S01]  /*6930*/  IMAD.MOV.U32 R212, RZ, RZ, R9 ;  /* 0x000000ffffd47224 */ /* 0x002fe200078e0009 */
[----:B------:R-:W-:Y:S02]  /*6940*/  MOV R213, R8 ;  /* 0x0000000800d57202 */ /* 0x000fe40000000f00 */
[----:B------:R1:W-:Y:S01]  /*6950*/  STL.64 [R1+0x3b8], R204 ;  /* 0x0003b8cc01007387 */ /* 0x0003e20000100a00 */
[----:B---3--:R-:W-:Y:S01]  /*6960*/  MOV R210, R11 ;  /* 0x0000000b00d27202 */ /* 0x008fe20000000f00 */
[----:B------:R-:W-:Y:S02]  /*6970*/  IMAD.MOV.U32 R211, RZ, RZ, R10 ;  /* 0x000000ffffd37224 */ /* 0x000fe400078e000a */
[----:B------:R3:W-:Y:S01]  /*6980*/  STL.64 [R1+0x3b0], R202 ;  /* 0x0003b0ca01007387 */ /* 0x0007e20000100a00 */
[----:B----4-:R-:W-:-:S02]  /*6990*/  IMAD.MOV.U32 R208, RZ, RZ, R13 ;  /* 0x000000ffffd07224 */ /* 0x010fc400078e000d */
[----:B------:R-:W-:Y:S01]  /*69a0*/  IMAD.MOV.U32 R209, RZ, RZ, R12 ;  /* 0x000000ffffd17224 */ /* 0x000fe200078e000c */
[----:B------:R4:W-:Y:S01]  /*69b0*/  STL.64 [R1+0x3a8], R200 ;  /* 0x0003a8c801007387 */ /* 0x0009e20000100a00 */
[----:B0-----:R-:W-:Y:S01]  /*69c0*/  IMAD.MOV.U32 R206, RZ, RZ, R15 ;  /* 0x000000ffffce7224 */ /* 0x001fe200078e000f */
[----:B------:R-:W-:Y:S02]  /*69d0*/  MOV R207, R14 ;  /* 0x0000000e00cf7202 */ /* 0x000fe40000000f00 */
[----:B-1----:R-:W-:Y:S01]  /*69e0*/  MOV R204, R21 ;  /* 0x0000001500cc7202 */ /* 0x002fe20000000f00 */
[----:B------:R-:W-:Y:S01]  /*69f0*/  IMAD.MOV.U32 R205, RZ, RZ, R20 ;  /* 0x000000ffffcd7224 */ /* 0x000fe200078e0014 */
[----:B------:R-:W-:Y:S01]  /*6a00*/  STL.64 [R1+0x420], R214 ;  /* 0x000420d601007387 */ /* 0x000fe20000100a00 */
[----:B------:R-:W-:Y:S02]  /*6a10*/  WARPGROUP.DEPBAR.LE gsb0, 0x0 ;  /* 0x00008000000079c5 */ /* 0x000fe40000010000 */
[----:B------:R-:W-:-:S06]  /*6a20*/  WARPGROUP.ARRIVE ;  /* 0x00000000000079c5 */ /* 0x000fcc0000000000 */
[----:B------:R-:W-:Y:S01]  /*6a30*/  IGMMA.64x32x32.S8.S8 R56, gdesc[UR32], R56, gsb0 ;  /* 0x01200000203879f1 */ /* 0x000fe20008041038 */
[----:B---3--:R-:W-:Y:S01]  /*6a40*/  IMAD.MOV.U32 R202, RZ, RZ, R23 ;  /* 0x000000ffffca7224 */ /* 0x008fe200078e0017 */
[----:B------:R-:W-:Y:S01]  /*6a50*/  STL.64 [R1+0x418], R212 ;  /* 0x000418d401007387 */ /* 0x000fe20000100a00 */
[----:B------:R-:W-:Y:S01]  /*6a60*/  IMAD.MOV.U32 R203, RZ, RZ, R22 ;  /* 0x000000ffffcb7224 */ /* 0x000fe200078e0016 */
[----:B----4-:R-:W-:Y:S01]  /*6a70*/  MOV R201, R216 ;  /* 0x000000d800c97202 */ /* 0x010fe20000000f00 */
[----:B------:R-:W-:Y:S01]  /*6a80*/  IMAD.MOV.U32 R200, RZ, RZ, R217 ;  /* 0x000000ffffc87224 */ /* 0x000fe200078e00d9 */
[----:B------:R-:W-:Y:S04]  /*6a90*/  STL.64 [R1+0x410], R210 ;  /* 0x000410d201007387 */ /* 0x000fe80000100a00 */
[----:B------:R-:W-:Y:S04]  /*6aa0*/  STL.64 [R1+0x408], R208 ;  /* 0x000408d001007387 */ /* 0x000fe80000100a00 */
[----:B------:R-:W-:Y:S04]  /*6ab0*/  STL.64 [R1+0x400], R206 ;  /* 0x000400ce01007387 */ /* 0x000fe80000100a00 */
[----:B------:R-:W-:Y:S04]  /*6ac0*/  STL.64 [R1+0x3f8], R204 ;  /* 0x0003f8cc01007387 */ /* 0x000fe80000100a00 */
[----:B------:R-:W-:Y:S04]  /*6ad0*/  STL.64 [R1+0x3f0], R202 ;  /* 0x0003f0ca01007387 */ /* 0x000fe80000100a00 */
[----:B------:R0:W-:Y:S04]  /*6ae0*/  STL.64 [R1+0x3e8], R200 ;  /* 0x0003e8c801007387 */ /* 0x0001e80000100a00 */
[----:B0-----:R-:W3:Y:S04]  /*6af0*/  LDL.LU.64 R200, [R1] ;  /* 0x0000000001c87983 */ /* 0x001ee80000300a00 */
[----:B------:R-:W3:Y:S04]  /*6b00*/  LDL.LU.64 R202, [R1+0x8] ;  /* 0x0000080001ca7983 */ /* 0x000ee80000300a00 */
[----:B------:R-:W3:Y:S04]  /*6b10*/  LDL.LU.64 R204, [R1+0x10] ;  /* 0x0000100001cc7983 */ /* 0x000ee80000300a00 */
[----:B------:R-:W3:Y:S04]  /*6b20*/  LDL.LU.64 R206, [R1+0x18] ;  /* 0x0000180001ce7983 */ /* 0x000ee80000300a00 */
[----:B------:R-:W3:Y:S04]  /*6b30*/  LDL.LU.64 R208, [R1+0x20] ;  /* 0x0000200001d07983 */ /* 0x000ee80000300a00 */
[----:B------:R-:W3:Y:S04]  /*6b40*/  LDL.LU.64 R210, [R1+0x28] ;  /* 0x0000280001d27983 */ /* 0x000ee80000300a00 */
[----:B------:R-:W3:Y:S04]  /*6b50*/  LDL.LU.64 R212, [R1+0x30] ;  /* 0x0000300001d47983 */ /* 0x000ee80000300a00 */
[----:B------:R-:W3:Y:S01]  /*6b60*/  LDL.LU.64 R214, [R1+0x38] ;  /* 0x0000380001d67983 */ /* 0x000ee20000300a00 */
[----:B------:R-:W-:-:S02]  /*6b70*/  WARPGROUP.DEPBAR.LE gsb0, 0x0 ;  /* 0x00008000000079c5 */ /* 0x000fc40000010000 */
[----:B------:R-:W-:Y:S01]  /*6b80*/  WARPGROUP.ARRIVE ;  /* 0x00000000000079c5 */ /* 0x000fe20000000000 */
[----:B------:R-:W-:Y:S01]  /*6b90*/  UMOV UR28, UR40 ;  /* 0x00000028001c7c82 */ /* 0x000fe20008000000 */
[----:B------:R-:W-:-:S04]  /*6ba0*/  UMOV UR29, UR41 ;  /* 0x00000029001d7c82 */ /* 0x000fc80008000000 */
        /* <DEDUP_REMOVED lines=16> */
[----:B------:R-:W-:Y:S01]  /*6cb0*/  UMOV UR42, UR14 ;  /* 0x0000000e002a7c82 */ /* 0x000fe20008000000 */
[----:B------:R-:W-:Y:S01]  /*6cc0*/  UMOV UR43, UR15 ;  /* 0x0000000f002b7c82 */ /* 0x000fe20008000000 */
[----:B------:R-:W-:Y:S02]  /*6cd0*/  WARPGROUP.DEPBAR.LE gsb0, 0x0 ;  /* 0x00008000000079c5 */ /* 0x000fe40000010000 */
[----:B---3--:R-:W-:-:S06]  /*6ce0*/  WARPGROUP.ARRIVE ;  /* 0x00000000000079c5 */ /* 0x008fcc0000000000 */
[----:B------:R-:W-:Y:S03]  /*6cf0*/  IGMMA.64x32x32.S8.S8 R200, gdesc[UR40], R200, gsb0 ;  /* 0x0120000028c879f1 */ /* 0x000fe600080410c8 */
        /* <DEDUP_REMOVED lines=19> */
[----:B------:R-:W-:-:S02]  /*6e30*/  MOV R217, R200 ;  /* 0x000000c800d97202 */ /* 0x000fc40000000f00 */
[----:B------:R-:W2:Y:S01]  /*6e40*/  LDL.LU.64 R206, [R1+0x400] ;  /* 0x0004000001ce7983 */ /* 0x000ea20000300a00 */
[----:B------:R-:W-:-:S03]  /*6e50*/  IMAD.MOV.U32 R216, RZ, RZ, R201 ;  /* 0x000000ffffd87224 */ /* 0x000fc600078e00c9 */
[----:B------:R-:W2:Y:S04]  /*6e60*/  LDL.LU.64 R204, [R1+0x3f8] ;  /* 0x0003f80001cc7983 */ /* 0x000ea80000300a00 */
[----:B------:R-:W2:Y:S04]  /*6e70*/  LDL.LU.64 R202, [R1+0x3f0] ;  /* 0x0003f00001ca7983 */ /* 0x000ea80000300a00 */
[----:B------:R-:W2:Y:S01]  /*6e80*/  LDL.LU.64 R200, [R1+0x3e8] ;  /* 0x0003e80001c87983 */ /* 0x000ea20000300a00 */
[----:B------:R-:W-:Y:S02]  /*6e90*/  UIADD3 UR12, UR6, 0x2, URZ ;  /* 0x00000002060c7890 */ /* 0x000fe4000fffe03f */
[----:B------:R-:W-:Y:S01]  /*6ea0*/  UIADD3 UR14, UR8, 0x2, URZ ;  /* 0x00000002080e7890 */ /* 0x000fe2000fffe03f */
[----:B------:R-:W-:Y:S01]  /*6eb0*/  UMOV UR13, 0x40000040 ;  /* 0x40000040000d7882 */ /* 0x000fe20000000000 */
[----:B------:R-:W-:Y:S01]  /*6ec0*/  UMOV UR15, 0x40000040 ;  /* 0x40000040000f7882 */ /* 0x000fe20000000000 */
[----:B--2---:R-:W-:-:S06]  /*6ed0*/  WARPGROUP.ARRIVE ;  /* 0x00000000000079c5 */ /* 0x004fcc0000000000 */
[----:B------:R-:W-:Y:S03]  /*6ee0*/  IGMMA.64x32x32.S8.S8 R200, gdesc[UR12], R200, gsb0 ;  /* 0x012000000cc879f1 */ /* 0x000fe600080410c8 */
[----:B------:R-:W-:Y:S02]  /*6ef0*/  WARPGROUP.DEPBAR.LE gsb0, 0x0 ;  /* 0x00008000000079c5 */ /* 0x000fe40000010000 */
        /* <DEDUP_REMOVED lines=8> */
[----:B0-----:R-:W2:Y:S04]  /*6f80*/  LDL.LU.64 R214, [R1+0x3e0] ;  /* 0x0003e00001d67983 */ /* 0x001ea80000300a00 */
[----:B------:R-:W2:Y:S04]  /*6f90*/  LDL.LU.64 R212, [R1+0x3d8] ;  /* 0x0003d80001d47983 */ /* 0x000ea80000300a00 */
[----:B------:R-:W2:Y:S04]  /*6fa0*/  LDL.LU.64 R210, [R1+0x3d0] ;  /* 0x0003d00001d27983 */ /* 0x000ea80000300a00 */
[----:B------:R-:W2:Y:S04]  /*6fb0*/  LDL.LU.64 R208, [R1+0x3c8] ;  /* 0x0003c80001d07983 */ /* 0x000ea80000300a00 */
[----:B------:R-:W2:Y:S04]  /*6fc0*/  LDL.LU.64 R206, [R1+0x3c0] ;  /* 0x0003c00001ce7983 */ /* 0x000ea80000300a00 */
[----:B------:R-:W2:Y:S04]  /*6fd0*/  LDL.LU.64 R204, [R1+0x3b8] ;  /* 0x0003b80001cc7983 */ /* 0x000ea80000300a00 */
        /* <DEDUP_REMOVED lines=60> */
[----:B------:R-:W3:Y:S04]  /*73a0*/  LDL.LU.64 R202, [R1+0x48] ;  /* 0x0000480001ca7983 */ /* 0x000ee80000300a00 */
[----:B------:R-:W4:Y:S04]  /*73b0*/  LDL.LU.64 R204, [R1+0x50] ;  /* 0x0000500001cc7983 */ /* 0x000f280000300a00 */
[----:B------:R-:W2:Y:S04]  /*73c0*/  LDL.LU.64 R206, [R1+0x58] ;  /* 0x0000580001ce7983 */ /* 0x000ea80000300a00 */
[----:B------:R-:W3:Y:S01]  /*73d0*/  LDL.LU.64 R208, [R1+0x60] ;  /* 0x0000600001d07983 */ /* 0x000ee20000300a00 */
[----:B------:R-:W-:-:S02]  /*73e0*/  WARPGROUP.DEPBAR.LE gsb0, 0x0 ;  /* 0x00008000000079c5 */ /* 0x000fc40000010000 */
[----:B------:R-:W-:Y:S01]  /*73f0*/  WARPGROUP.ARRIVE ;  /* 0x00000000000079c5 */ /* 0x000fe20000000000 */
[----:B------:R-:W4:Y:S04]  /*7400*/  LDL.LU.64 R210, [R1+0x68] ;  /* 0x0000680001d27983 */ /* 0x000f280000300a00 */
[----:B------:R-:W2:Y:S01]  /*7410*/  LDL.LU.64 R212, [R1+0x70] ;  /* 0x0000700001d47983 */ /* 0x000ea20000300a00 */
[----:B------:R-:W-:Y:S03]  /*7420*/  IGMMA.64x32x32.S8.S8 R56, gdesc[UR32], R56, gsb0 ;  /* 0x01200000203879f1 */ /* 0x000fe60008041038 */
[----:B------:R-:W3:Y:S01]  /*7430*/  LDL.LU.64 R214, [R1+0x78] ;  /* 0x0000780001d67983 */ /* 0x000ee20000300a00 */
        /* <DEDUP_REMOVED lines=28> */
[----:B------:R-:W-:-:S02]  /*7600*/  IMAD.MOV.U32 R225, RZ, RZ, R8 ;  /* 0x000000ffffe17224 */ /* 0x000fc400078e0008 */
[----:B------:R-:W-:Y:S01]  /*7610*/  IMAD.MOV.U32 R227, RZ, RZ, R6 ;  /* 0x000000ffffe37224 */ /* 0x000fe200078e0006 */
[----:B------:R-:W-:Y:S01]  /*7620*/  UMOV UR12, UR40 ;  /* 0x00000028000c7c82 */ /* 0x000fe20008000000 */
[----:B------:R-:W-:Y:S01]  /*7630*/  UMOV UR13, UR41 ;  /* 0x00000029000d7c82 */ /* 0x000fe20008000000 */
[----:B---3--:R0:W-:Y:S04]  /*7640*/  STL.64 [R1+0x3a0], R214 ;  /* 0x0003a0d601007387 */ /* 0x0081e80000100a00 */
[----:B--2---:R1:W-:Y:S01]  /*7650*/  STL.64 [R1+0x398], R212 ;  /* 0x000398d401007387 */ /* 0x0043e20000100a00 */
[----:B0-----:R-:W-:Y:S01]  /*7660*/  MOV R214, R23 ;  /* 0x0000001700d67202 */ /* 0x001fe20000000f00 */
[----:B------:R-:W-:Y:S02]  /*7670*/  IMAD.MOV.U32 R215, RZ, RZ, R22 ;  /* 0x000000ffffd77224 */ /* 0x000fe400078e0016 */
[----:B-1----:R-:W-:Y:S01]  /*7680*/  IMAD.MOV.U32 R212, RZ, RZ, R217 ;  /* 0x000000ffffd47224 */ /* 0x002fe200078e00d9 */
[----:B------:R-:W-:Y:S01]  /*7690*/  MOV R217, R20 ;  /* 0x0000001400d97202 */ /* 0x000fe20000000f00 */
[----:B------:R-:W-:-:S02]  /*76a0*/  IMAD.MOV.U32 R213, RZ, RZ, R216 ;  /* 0x000000ffffd57224 */ /* 0x000fc400078e00d8 */
[----:B------:R-:W-:Y:S01]  /*76b0*/  IMAD.MOV.U32 R216, RZ, RZ, R21 ;  /* 0x000000ffffd87224 */ /* 0x000fe200078e0015 */
[----:B------:R-:W-:-:S05]  /*76c0*/  WARPGROUP.DEPBAR.LE gsb0, 0x0 ;  /* 0x00008000000079c5 */ /* 0x000fca0000010000 */
[----:B------:R-:W-:-:S06]  /*76d0*/  WARPGROUP.ARRIVE ;  /* 0x00000000000079c5 */ /* 0x000fcc0000000000 */
[----:B------:R-:W-:Y:S01]  /*76e0*/  IGMMA.64x32x32.S8.S8 R212, gdesc[UR12], R212, gsb0 ;  /* 0x012000000cd479f1 */ /* 0x000fe200080410d4 */
[----:B----4-:R-:W-:Y:S04]  /*76f0*/  STL.64 [R1+0x390], R210 ;  /* 0x000390d201007387 */ /* 0x010fe80000100a00 */
[----:B------:R-:W-:Y:S04]  /*7700*/  STL.64 [R1+0x388], R208 ;  /* 0x000388d001007387 */ /* 0x000fe80000100a00 */
[----:B------:R-:W-:Y:S04]  /*7710*/  STL.64 [R1+0x380], R206 ;  /* 0x000380ce01007387 */ /* 0x000fe80000100a00 */
[----:B------:R-:W-:Y:S04]  /*7720*/  STL.64 [R1+0x378], R204 ;  /* 0x000378cc01007387 */ /* 0x000fe80000100a00 */
[----:B------:R-:W-:Y:S04]  /*7730*/  STL.64 [R1+0x370], R202 ;  /* 0x000370ca01007387 */ /* 0x000fe80000100a00 */
[----:B------:R-:W-:Y:S01]  /*7740*/  STL.64 [R1+0x368], R200 ;  /* 0x000368c801007387 */ /* 0x000fe20000100a00 */
[----:B------:R-:W-:-:S03]  /*7750*/  WARPGROUP.DEPBAR.LE gsb0, 0x0 ;  /* 0x00008000000079c5 */ /* 0x000fc60000010000 */
[----:B------:R-:W-:Y:S04]  /*7760*/  STL.64 [R1], R212 ;  /* 0x000000d401007387 */ /* 0x000fe80000100a00 */
[----:B------:R0:W-:Y:S04]  /*7770*/  STL.64 [R1+0x8], R214 ;  /* 0x000008d601007387 */ /* 0x0001e80000100a00 */
[----:B------:R1:W-:Y:S04]  /*7780*/  STL.64 [R1+0x10], R216 ;  /* 0x000010d801007387 */ /* 0x0003e80000100a00 */
[----:B------:R-:W-:Y:S04]  /*7790*/  STL.64 [R1+0x18], R218 ;  /* 0x000018da01007387 */ /* 0x000fe80000100a00 */
[----:B------:R-:W-:Y:S04]  /*77a0*/  STL.64 [R1+0x20], R220 ;  /* 0x000020dc01007387 */ /* 0x000fe80000100a00 */
[----:B------:R-:W-:Y:S04]  /*77b0*/  STL.64 [R1+0x28], R222 ;  /* 0x000028de01007387 */ /* 0x000fe80000100a00 */
[----:B------:R-:W-:Y:S04]  /*77c0*/  STL.64 [R1+0x30], R224 ;  /* 0x000030e001007387 */ /* 0x000fe80000100a00 */
[----:B------:R-:W-:Y:S04]  /*77d0*/  STL.64 [R1+0x38], R226 ;  /* 0x000038e201007387 */ /* 0x000fe80000100a00 */
        /* <DEDUP_REMOVED lines=8> */
[----:B------:R-:W-:-:S02]  /*7860*/  UIADD3 UR12, UR6, 0x4, URZ ;  /* 0x00000004060c7890 */ /* 0x000fc4000fffe03f */
[----:B------:R-:W-:Y:S01]  /*7870*/  UIADD3 UR14, UR8, 0x4, URZ ;  /* 0x00000004080e7890 */ /* 0x000fe2000fffe03f */
[----:B------:R-:W-:Y:S01]  /*7880*/  UMOV UR13, 0x40000040 ;  /* 0x40000040000d7882 */ /* 0x000fe20000000000 */
[----:B------:R-:W-:Y:S01]  /*7890*/  UMOV UR15, 0x40000040 ;  /* 0x40000040000f7882 */ /* 0x000fe20000000000 */
[----:B--2---:R-:W-:-:S06]  /*78a0*/  WARPGROUP.ARRIVE ;  /* 0x00000000000079c5 */ /* 0x004fcc0000000000 */
[----:B------:R-:W-:Y:S03]  /*78b0*/  IGMMA.64x32x32.S8.S8 R200, gdesc[UR12], R200, gsb0 ;  /* 0x012000000cc879f1 */ /* 0x000fe600080410c8 */
[----:B------:R-:W-:Y:S02]  /*78c0*/  WARPGROUP.DEPBAR.LE gsb0, 0x0 ;  /* 0x00008000000079c5 */ /* 0x000fe40000010000 */
[----:B------:R-:W-:Y:S01]  /*78d0*/  IMAD.MOV.U32 R7, RZ, RZ, R214 ;  /* 0x000000ffff077224 */ /* 0x000fe200078e00d6 */
[----:B------:R-:W-:Y:S01]  /*78e0*/  MOV R8, R213 ;  /* 0x000000d500087202 */ /* 0x000fe20000000f00 */
        /* <DEDUP_REMOVED lines=12> */
[----:B------:R-:W-:-:S03]  /*79b0*/  IMAD.MOV.U32 R20, RZ, RZ, R205 ;  /* 0x000000ffff147224 */ /* 0x000fc600078e00cd */
[----:B------:R-:W2:Y:S01]  /*79c0*/  LDL.LU.64 R208, [R1+0x348] ;  /* 0x0003480001d07983 */ /* 0x000ea20000300a00 */
[----:B------:R-:W-:Y:S01]  /*79d0*/  IMAD.MOV.U32 R23, RZ, RZ, R202 ;  /* 0x000000ffff177224 */ /* 0x000fe200078e00ca */
[----:B-1----:R-:W-:Y:S01]  /*79e0*/  MOV R216, R201 ;  /* 0x000000c900d87202 */ /* 0x002fe20000000f00 */
[----:B------:R-:W-:Y:S01]  /*79f0*/  IMAD.MOV.U32 R22, RZ, RZ, R203 ;  /* 0x000000ffff167224 */ /* 0x000fe200078e00cb */
[----:B------:R-:W2:Y:S01]  /*7a00*/  LDL.LU.64 R206, [R1+0x340] ;  /* 0x0003400001ce7983 */ /* 0x000ea20000300a00 */
[----:B------:R-:W-:-:S03]  /*7a10*/  IMAD.MOV.U32 R217, RZ, RZ, R200 ;  /* 0x000000ffffd97224 */ /* 0x000fc600078e00c8 */
        /* <DEDUP_REMOVED lines=56> */
[----:B0-----:R-:W-:Y:S01]  /*7da0*/  IMAD.MOV.U32 R214, RZ, RZ, R7 ;  /* 0x000000ffffd67224 */ /* 0x001fe200078e0007 */
[----:B------:R-:W-:-:S02]  /*7db0*/  MOV R215, R6 ;  /* 0x0000000600d77202 */ /* 0x000fc40000000f00 */
[----:B------:R0:W-:Y:S01]  /*7dc0*/  STL.64 [R1+0x2c0], R206 ;  /* 0x0002c0ce01007387 */ /* 0x0001e20000100a00 */
[----:B-1----:R-:W-:Y:S01]  /*7dd0*/  MOV R212, R9 ;  /* 0x0000000900d47202 */ /* 0x002fe20000000f00 */
[----:B------:R-:W-:Y:S02]  /*7de0*/  IMAD.MOV.U32 R213, RZ, RZ, R8 ;  /* 0x000000ffffd57224 */ /* 0x000fe400078e0008 */
[----:B------:R1:W-:Y:S01]  /*7df0*/  STL.64 [R1+0x2b8], R204 ;  /* 0x0002b8cc01007387 */ /* 0x0003e20000100a00 */
[----:B--2---:R-:W-:Y:S02]  /*7e00*/  IMAD.MOV.U32 R210, RZ, RZ, R11 ;  /* 0x000000ffffd27224 */ /* 0x004fe400078e000b */
[----:B------:R-:W-:Y:S01]  /*7e10*/  IMAD.MOV.U32 R211, RZ, RZ, R10 ;  /* 0x000000ffffd37224 */ /* 0x000fe200078e000a */
[----:B------:R2:W-:Y:S01]  /*7e20*/  STL.64 [R1+0x2b0], R202 ;  /* 0x0002b0ca01007387 */ /* 0x0005e20000100a00 */
[----:B---3--:R-:W-:Y:S01]  /*7e30*/  IMAD.MOV.U32 R208, RZ, RZ, R13 ;  /* 0x000000ffffd07224 */ /* 0x008fe200078e000d */
[----:B------:R-:W-:-:S02]  /*7e40*/  MOV R209, R12 ;  /* 0x0000000c00d17202 */ /* 0x000fc40000000f00 */
[----:B------:R3:W-:Y:S01]  /*7e50*/  STL.64 [R1+0x2a8], R200 ;  /* 0x0002a8c801007387 */ /* 0x0007e20000100a00 */
[----:B0-----:R-:W-:Y:S01]  /*7e60*/  MOV R206, R15 ;  /* 0x0000000f00ce7202 */ /* 0x001fe20000000f00 */
[----:B------:R-:W-:Y:S02]  /*7e70*/  IMAD.MOV.U32 R207, RZ, RZ, R14 ;  /* 0x000000ffffcf7224 */ /* 0x000fe400078e000e */
[----:B-1----:R-:W-:Y:S01]  /*7e80*/  IMAD.MOV.U32 R204, RZ, RZ, R21 ;  /* 0x000000ffffcc7224 */ /* 0x002fe200078e0015 */
[----:B------:R-:W-:Y:S01]  /*7e90*/  STL.64 [R1+0x320], R214 ;  /* 0x000320d601007387 */ /* 0x000fe20000100a00 */
[----:B------:R-:W-:Y:S01]  /*7ea0*/  IMAD.MOV.U32 R205, RZ, RZ, R20 ;  /* 0x000000ffffcd7224 */ /* 0x000fe200078e0014 */
[----:B------:R-:W-:Y:S02]  /*7eb0*/  WARPGROUP.DEPBAR.LE gsb0, 0x0 ;  /* 0x00008000000079c5 */ /* 0x000fe40000010000 */
[----:B------:R-:W-:-:S06]  /*7ec0*/  WARPGROUP.ARRIVE ;  /* 0x00000000000079c5 */ /* 0x000fcc0000000000 */
[----:B------:R-:W-:Y:S01]  /*7ed0*/  IGMMA.64x32x32.S8.S8 R56, gdesc[UR32], R56, gsb0 ;  /* 0x01200000203879f1 */ /* 0x000fe20008041038 */
[----:B--2---:R-:W-:Y:S01]  /*7ee0*/  IMAD.MOV.U32 R202, RZ, RZ, R23 ;  /* 0x000000ffffca7224 */ /* 0x004fe200078e0017 */
[----:B------:R-:W-:Y:S01]  /*7ef0*/  MOV R203, R22 ;  /* 0x0000001600cb7202 */ /* 0x000fe20000000f00 */
[----:B------:R-:W-:Y:S01]  /*7f00*/  STL.64 [R1+0x318], R212 ;  /* 0x000318d401007387 */ /* 0x000fe20000100a00 */
[----:B---3--:R-:W-:Y:S01]  /*7f10*/  MOV R200, R217 ;  /* 0x000000d900c87202 */ /* 0x008fe20000000f00 */
[----:B------:R-:W-:Y:S02]  /*7f20*/  IMAD.MOV.U32 R201, RZ, RZ, R216 ;  /* 0x000000ffffc97224 */ /* 0x000fe400078e00d8 */
[----:B------:R-:W-:Y:S04]  /*7f30*/  STL.64 [R1+0x310], R210 ;  /* 0x000310d201007387 */ /* 0x000fe80000100a00 */
[----:B------:R-:W-:Y:S04]  /*7f40*/  STL.64 [R1+0x308], R208 ;  /* 0x000308d001007387 */ /* 0x000fe80000100a00 */
        /* <DEDUP_REMOVED lines=36> */
[----:B------:R-:W-:Y:S03]  /*8190*/  IGMMA.64x32x32.S8.S8 R200, gdesc[UR12], R200, gsb0 ;  /* 0x012000000cc879f1 */ /* 0x000fe600080410c8 */
[----:B------:R-:W-:Y:S02]  /*81a0*/  WARPGROUP.DEPBAR.LE gsb0, 0x0 ;  /* 0x00008000000079c5 */ /* 0x000fe40000010000 */
        /* <DEDUP_REMOVED lines=19> */
[----:B------:R-:W-:Y:S02]  /*82e0*/  IMAD.MOV.U32 R217, RZ, RZ, R200 ;  /* 0x000000ffffd97224 */ /* 0x000fe400078e00c8 */
[----:B------:R-:W-:Y:S01]  /*82f0*/  IMAD.MOV.U32 R216, RZ, RZ, R201 ;  /* 0x000000ffffd87224 */ /* 0x000fe200078e00c9 */
        /* <DEDUP_REMOVED lines=128> */
[----:B0-----:R-:W-:Y:S02]  /*8b00*/  IMAD.MOV.U32 R214, RZ, RZ, R23 ;  /* 0x000000ffffd67224 */ /* 0x001fe400078e0017 */
[----:B------:R-:W-:-:S02]  /*8b10*/  IMAD.MOV.U32 R215, RZ, RZ, R22 ;  /* 0x000000ffffd77224 */ /* 0x000fc400078e0016 */
[----:B-1----:R-:W-:Y:S01]  /*8b20*/  IMAD.MOV.U32 R212, RZ, RZ, R217 ;  /* 0x000000ffffd47224 */ /* 0x002fe200078e00d9 */
[----:B------:R-:W-:Y:S01]  /*8b30*/  MOV R213, R216 ;  /* 0x000000d800d57202 */ /* 0x000fe20000000f00 */
[----:B------:R-:W-:Y:S01]  /*8b40*/  IMAD.MOV.U32 R217, RZ, RZ, R20 ;  /* 0x000000ffffd97224 */ /* 0x000fe200078e0014 */
[----:B------:R-:W-:Y:S01]  /*8b50*/  MOV R216, R21 ;  /* 0x0000001500d87202 */ /* 0x000fe20000000f00 */
        /* <DEDUP_REMOVED lines=51> */
[----:B-1----:R-:W-:-:S02]  /*8e90*/  MOV R217, R200 ;  /* 0x000000c800d97202 */ /* 0x002fc40000000f00 */
        /* <DEDUP_REMOVED lines=58> */
[----:B0-----:R-:W-:Y:S01]  /*9240*/  MOV R214, R7 ;  /* 0x0000000700d67202 */ /* 0x001fe20000000f00 */
[----:B------:R-:W-:-:S02]  /*9250*/  IMAD.MOV.U32 R215, RZ, RZ, R6 ;  /* 0x000000ffffd77224 */ /* 0x000fc400078e0006 */
[----:B------:R0:W-:Y:S01]  /*9260*/  STL.64 [R1+0x1c0], R206 ;  /* 0x0001c0ce01007387 */ /* 0x0001e20000100a00 */
[----:B-1----:R-:W-:Y:S02]  /*9270*/  IMAD.MOV.U32 R212, RZ, RZ, R9 ;  /* 0x000000ffffd47224 */ /* 0x002fe400078e0009 */
[----:B------:R-:W-:Y:S01]  /*9280*/  IMAD.MOV.U32 R213, RZ, RZ, R8 ;  /* 0x000000ffffd57224 */ /* 0x000fe200078e0008 */
[----:B------:R1:W-:Y:S01]  /*9290*/  STL.64 [R1+0x1b8], R204 ;  /* 0x0001b8cc01007387 */ /* 0x0003e20000100a00 */
[----:B--2---:R-:W-:Y:S01]  /*92a0*/  IMAD.MOV.U32 R210, RZ, RZ, R11 ;  /* 0x000000ffffd27224 */ /* 0x004fe200078e000b */
[----:B------:R-:W-:Y:S02]  /*92b0*/  MOV R211, R10 ;  /* 0x0000000a00d37202 */ /* 0x000fe40000000f00 */
[----:B------:R2:W-:Y:S01]  /*92c0*/  STL.64 [R1+0x1b0], R202 ;  /* 0x0001b0ca01007387 */ /* 0x0005e20000100a00 */
[----:B---3--:R-:W-:Y:S01]  /*92d0*/  MOV R208, R13 ;  /* 0x0000000d00d07202 */ /* 0x008fe20000000f00 */
[----:B------:R-:W-:-:S02]  /*92e0*/  IMAD.MOV.U32 R209, RZ, RZ, R12 ;  /* 0x000000ffffd17224 */ /* 0x000fc400078e000c */
[----:B------:R3:W-:Y:S01]  /*92f0*/  STL.64 [R1+0x1a8], R200 ;  /* 0x0001a8c801007387 */ /* 0x0007e20000100a00 */
[----:B0-----:R-:W-:Y:S02]  /*9300*/  IMAD.MOV.U32 R206, RZ, RZ, R15 ;  /* 0x000000ffffce7224 */ /* 0x001fe400078e000f */
[----:B------:R-:W-:Y:S01]  /*9310*/  IMAD.MOV.U32 R207, RZ, RZ, R14 ;  /* 0x000000ffffcf7224 */ /* 0x000fe200078e000e */
[----:B-1----:R-:W-:Y:S01]  /*9320*/  MOV R205, R20 ;  /* 0x0000001400cd7202 */ /* 0x002fe20000000f00 */
[----:B------:R-:W-:Y:S01]  /*9330*/  IMAD.MOV.U32 R204, RZ, RZ, R21 ;  /* 0x000000ffffcc7224 */ /* 0x000fe200078e0015 */
[----:B------:R-:W-:Y:S01]  /*9340*/  STL.64 [R1+0x220], R214 ;  /* 0x000220d601007387 */ /* 0x000fe20000100a00 */
[----:B------:R-:W-:Y:S02]  /*9350*/  WARPGROUP.DEPBAR.LE gsb0, 0x0 ;  /* 0x00008000000079c5 */ /* 0x000fe40000010000 */
[----:B------:R-:W-:-:S06]  /*9360*/  WARPGROUP.ARRIVE ;  /* 0x00000000000079c5 */ /* 0x000fcc0000000000 */
[----:B------:R-:W-:Y:S01]  /*9370*/  IGMMA.64x32x32.S8.S8 R56, gdesc[UR32], R56, gsb0 ;  /* 0x01200000203879f1 */ /* 0x000fe20008041038 */
[----:B--2---:R-:W-:Y:S01]  /*9380*/  MOV R202, R23 ;  /* 0x0000001700ca7202 */ /* 0x004fe20000000f00 */
[----:B------:R-:W-:Y:S01]  /*9390*/  IMAD.MOV.U32 R203, RZ, RZ, R22 ;  /* 0x000000ffffcb7224 */ /* 0x000fe200078e0016 */
[----:B------:R-:W-:Y:S01]  /*93a0*/  STL.64 [R1+0x218], R212 ;  /* 0x000218d401007387 */ /* 0x000fe20000100a00 */
[----:B---3--:R-:W-:Y:S02]  /*93b0*/  IMAD.MOV.U32 R200, RZ, RZ, R217 ;  /* 0x000000ffffc87224 */ /* 0x008fe400078e00d9 */
[----:B------:R-:W-:Y:S01]  /*93c0*/  IMAD.MOV.U32 R201, RZ, RZ, R216 ;  /* 0x000000ffffc97224 */ /* 0x000fe200078e00d8 */
        /* <DEDUP_REMOVED lines=57> */
[----:B------:R-:W-:Y:S01]  /*9760*/  MOV R216, R201 ;  /* 0x000000c900d87202 */ /* 0x000fe20000000f00 */
[----:B------:R-:W-:Y:S01]  /*9770*/  IMAD.MOV.U32 R22, RZ, RZ, R203 ;  /* 0x000000ffff167224 */ /* 0x000fe200078e00cb */
        /* <DEDUP_REMOVED lines=116> */
[----:B------:R-:W-:Y:S01]  /*9ec0*/  MOV R218, R15 ;  /* 0x0000000f00da7202 */ /* 0x000fe20000000f00 */
[----:B------:R-:W-:Y:S01]  /*9ed0*/  IMAD.MOV.U32 R219, RZ, RZ, R14 ;  /* 0x000000ffffdb7224 */ /* 0x000fe200078e000e */
[----:B------:R-:W-:Y:S01]  /*9ee0*/  MOV R221, R12 ;  /* 0x0000000c00dd7202 */ /* 0x000fe20000000f00 */
[----:B------:R-:W-:Y:S01]  /*9ef0*/  IMAD.MOV.U32 R220, RZ, RZ, R13 ;  /* 0x000000ffffdc7224 */ /* 0x000fe200078e000d */
[----:B------:R-:W-:Y:S01]  /*9f00*/  MOV R224, R9 ;  /* 0x0000000900e07202 */ /* 0x000fe20000000f00 */
[----:B------:R-:W-:Y:S01]  /*9f10*/  IMAD.MOV.U32 R222, RZ, RZ, R11 ;  /* 0x000000ffffde7224 */ /* 0x000fe200078e000b */
[----:B------:R-:W-:Y:S01]  /*9f20*/  MOV R227, R6 ;  /* 0x0000000600e37202 */ /* 0x000fe20000000f00 */
[----:B------:R-:W-:Y:S02]  /*9f30*/  IMAD.MOV.U32 R223, RZ, RZ, R10 ;  /* 0x000000ffffdf7224 */ /* 0x000fe400078e000a */
[----:B------:R-:W-:-:S02]  /*9f40*/  IMAD.MOV.U32 R225, RZ, RZ, R8 ;  /* 0x000000ffffe17224 */ /* 0x000fc400078e0008 */
[----:B------:R-:W-:Y:S01]  /*9f50*/  IMAD.MOV.U32 R226, RZ, RZ, R7 ;  /* 0x000000ffffe27224 */ /* 0x000fe200078e0007 */
[----:B------:R-:W-:Y:S01]  /*9f60*/  UMOV UR12, UR40 ;  /* 0x00000028000c7c82 */ /* 0x000fe20008000000 */
[----:B------:R-:W-:Y:S01]  /*9f70*/  UMOV UR13, UR41 ;  /* 0x00000029000d7c82 */ /* 0x000fe20008000000 */
[----:B---3--:R0:W-:Y:S04]  /*9f80*/  STL.64 [R1+0x1a0], R214 ;  /* 0x0001a0d601007387 */ /* 0x0081e80000100a00 */
[----:B--2---:R1:W-:Y:S01]  /*9f90*/  STL.64 [R1+0x198], R212 ;  /* 0x000198d401007387 */ /* 0x0043e20000100a00 */
[----:B0-----:R-:W-:Y:S01]  /*9fa0*/  IMAD.MOV.U32 R214, RZ, RZ, R23 ;  /* 0x000000ffffd67224 */ /* 0x001fe200078e0017 */
[----:B------:R-:W-:Y:S02]  /*9fb0*/  MOV R215, R22 ;  /* 0x0000001600d77202 */ /* 0x000fe40000000f00 */
[----:B-1----:R-:W-:Y:S01]  /*9fc0*/  MOV R212, R217 ;  /* 0x000000d900d47202 */ /* 0x002fe20000000f00 */
[----:B------:R-:W-:-:S02]  /*9fd0*/  IMAD.MOV.U32 R213, RZ, RZ, R216 ;  /* 0x000000ffffd57224 */ /* 0x000fc400078e00d8 */
[----:B------:R-:W-:Y:S02]  /*9fe0*/  IMAD.MOV.U32 R216, RZ, RZ, R21 ;  /* 0x000000ffffd87224 */ /* 0x000fe400078e0015 */
        /* <DEDUP_REMOVED lines=53> */
[----:B-1----:R-:W-:Y:S02]  /*a340*/  IMAD.MOV.U32 R217, RZ, RZ, R200 ;  /* 0x000000ffffd97224 */ /* 0x002fe400078e00c8 */
[----:B------:R-:W-:Y:S01]  /*a350*/  IMAD.MOV.U32 R216, RZ, RZ, R201 ;  /* 0x000000ffffd87224 */ /* 0x000fe200078e00c9 */
        /* <DEDUP_REMOVED lines=62> */
[----:B--2---:R-:W-:Y:S01]  /*a740*/  MOV R210, R11 ;  /* 0x0000000b00d27202 */ /* 0x004fe20000000f00 */
[----:B------:R-:W-:Y:S02]  /*a750*/  IMAD.MOV.U32 R211, RZ, RZ, R10 ;  /* 0x000000ffffd37224 */ /* 0x000fe400078e000a */
[----:B------:R2:W-:Y:S01]  /*a760*/  STL.64 [R1+0xb0], R202 ;  /* 0x0000b0ca01007387 */ /* 0x0005e20000100a00 */
[----:B---3--:R-:W-:-:S02]  /*a770*/  IMAD.MOV.U32 R208, RZ, RZ, R13 ;  /* 0x000000ffffd07224 */ /* 0x008fc400078e000d */
        /* <DEDUP_REMOVED lines=10> */
[----:B--2---:R-:W-:Y:S01]  /*a820*/  IMAD.MOV.U32 R202, RZ, RZ, R23 ;  /* 0x000000ffffca7224 */ /* 0x004fe200078e0017 */
[----:B------:R-:W-:Y:S01]  /*a830*/  STL.64 [R1+0x118], R212 ;  /* 0x000118d401007387 */ /* 0x000fe20000100a00 */
[----:B------:R-:W-:Y:S01]  /*a840*/  IMAD.MOV.U32 R203, RZ, RZ, R22 ;  /* 0x000000ffffcb7224 */ /* 0x000fe200078e0016 */
[----:B---3--:R-:W-:Y:S01]  /*a850*/  MOV R201, R216 ;  /* 0x000000d800c97202 */ /* 0x008fe20000000f00 */
        /* <DEDUP_REMOVED lines=100> */
[----:B------:R-:W-:-:S02]  /*aea0*/  UIADD3 UR10, UR8, 0xb06, URZ ;  /* 0x00000b06080a7890 */ /* 0x000fc4000fffe03f */
[----:B------:R-:W-:Y:S02]  /*aeb0*/  UIADD3 UR30, UR8, 0xc06, URZ ;  /* 0x00000c06081e7890 */ /* 0x000fe4000fffe03f */
[----:B------:R-:W-:Y:S01]  /*aec0*/  UIADD3 UR34, UR8, 0xd06, URZ ;  /* 0x00000d0608227890 */ /* 0x000fe2000fffe03f */
[----:B------:R-:W-:Y:S02]  /*aed0*/  UMOV UR9, UR13 ;  /* 0x0000000d00097c82 */ /* 0x000fe40008000000 */
[----:B------:R-:W-:Y:S01]  /*aee0*/  UMOV UR8, UR12 ;  /* 0x0000000c00087c82 */ /* 0x000fe20008000000 */
[----:B------:R-:W-:Y:S01]  /*aef0*/  UMOV UR11, 0x40000040 ;  /* 0x40000040000b7882 */ /* 0x000fe20000000000 */
        /* <DEDUP_REMOVED lines=55> */
[----:B------:R-:W-:Y:S01]  /*b270*/  IMAD.MOV.U32 R218, RZ, RZ, R15 ;  /* 0x000000ffffda7224 */ /* 0x000fe200078e000f */
[----:B------:R-:W-:Y:S02]  /*b280*/  MOV R220, R13 ;  /* 0x0000000d00dc7202 */ /* 0x000fe40000000f00 */
[----:B------:R1:W-:Y:S01]  /*b290*/  STL.64 [R1+0x98], R212 ;  /* 0x000098d401007387 */ /* 0x0003e20000100a00 */
[----:B------:R-:W-:Y:S01]  /*b2a0*/  IMAD.MOV.U32 R219, RZ, RZ, R14 ;  /* 0x000000ffffdb7224 */ /* 0x000fe200078e000e */
[----:B------:R-:W-:Y:S01]  /*b2b0*/  MOV R223, R10 ;  /* 0x0000000a00df7202 */ /* 0x000fe20000000f00 */
[----:B------:R-:W-:Y:S01]  /*b2c0*/  IMAD.MOV.U32 R221, RZ, RZ, R12 ;  /* 0x000000ffffdd7224 */ /* 0x000fe200078e000c */
[----:B------:R-:W-:Y:S01]  /*b2d0*/  MOV R226, R7 ;  /* 0x0000000700e27202 */ /* 0x000fe20000000f00 */
[----:B------:R-:W-:-:S02]  /*b2e0*/  IMAD.MOV.U32 R222, RZ, RZ, R11 ;  /* 0x000000ffffde7224 */ /* 0x000fc400078e000b */
[----:B------:R-:W-:Y:S01]  /*b2f0*/  IMAD.MOV.U32 R224, RZ, RZ, R9 ;  /* 0x000000ffffe07224 */ /* 0x000fe200078e0009 */
[----:B0-----:R-:W-:Y:S01]  /*b300*/  MOV R214, R23 ;  /* 0x0000001700d67202 */ /* 0x001fe20000000f00 */
[----:B------:R-:W-:Y:S02]  /*b310*/  IMAD.MOV.U32 R215, RZ, RZ, R22 ;  /* 0x000000ffffd77224 */ /* 0x000fe400078e0016 */
[----:B------:R-:W-:Y:S02]  /*b320*/  IMAD.MOV.U32 R225, RZ, RZ, R8 ;  /* 0x000000ffffe17224 */ /* 0x000fe400078e0008 */
[----:B-1----:R-:W-:Y:S01]  /*b330*/  IMAD.MOV.U32 R212, RZ, RZ, R217 ;  /* 0x000000ffffd47224 */ /* 0x002fe200078e00d9 */
[----:B------:R-:W-:Y:S01]  /*b340*/  MOV R217, R20 ;  /* 0x0000001400d97202 */ /* 0x000fe20000000f00 */
[----:B------:R-:W-:Y:S02]  /*b350*/  IMAD.MOV.U32 R213, RZ, RZ, R216 ;  /* 0x000000ffffd57224 */ /* 0x000fe400078e00d8 */
[----:B------:R-:W-:-:S02]  /*b360*/  IMAD.MOV.U32 R216, RZ, RZ, R21 ;  /* 0x000000ffffd87224 */ /* 0x000fc400078e0015 */
        /* <DEDUP_REMOVED lines=18> */
[----:B------:R-:W-:Y:S01]  /*b490*/  BPT.TRAP 0x1 ;  /* 0x000000040000795c */ /* 0x000fe20000300000 */
.L_x_27:
[----:B------:R-:W2:Y:S04]  /*b4a0*/  LDL R6, [R1+0x80] ;  /* 0x0000800001067983 */ /* 0x000ea80000100800 */
[----:B------:R-:W3:Y:S04]  /*b4b0*/  LDL R8, [R1+0x84] ;  /* 0x0000840001087983 */ /* 0x000ee80000100800 */
[----:B------:R-:W4:Y:S01]  /*b4c0*/  LDL R7, [R1+0x88] ;  /* 0x0000880001077983 */ /* 0x000f220000100800 */
[----:B--2---:R-:W-:-:S13]  /*b4d0*/  ISETP.NE.AND P1, PT, R6, RZ, PT ;  /* 0x000000ff0600720c */ /* 0x004fda0003f25270 */
[----:B------:R-:W-:-:S05]  /*b4e0*/  @P1 IMAD R6, R0, 0x8, R3 ;  /* 0x0000000800061824 */ /* 0x000fca00078e0203 */
[----:B------:R-:W-:-:S04]  /*b4f0*/  @P1 IADD3 R6, R6, 0x10, RZ ;  /* 0x0000001006061810 */ /* 0x000fc80007ffe0ff */
[----:B---3--:R-:W-:-:S04]  /*b500*/  @P1 PRMT R6, R8, 0x654, R6 ;  /* 0x0000065408061816 */ /* 0x008fc80000000006 */
[----:B------:R0:W-:Y:S01]  /*b510*/  @P1 SYNCS.ARRIVE.TRANS64.RED.A1T0 RZ, [R6+URZ], RZ ;  /* 0x000000ff06ff19a7 */ /* 0x0001e2000810043f */
[----:B----4-:R-:W-:-:S13]  /*b520*/  ISETP.GT.U32.AND P1, PT, R7, 0x1, PT ;  /* 0x000000010700780c */ /* 0x010fda0003f24070 */
[----:B0-----:R-:W-:Y:S05]  /*b530*/  @P1 BRA `(.L_x_28) ;  /* 0x0000000000041947 */ /* 0x001fea0003800000 */
[----:B------:R-:W-:Y:S01]  /*b540*/  BPT.TRAP 0x1 ;  /* 0x000000040000795c */ /* 0x000fe20000300000 */
.L_x_28:
[----:B------:R-:W-:Y:S01]  /*b550*/  UIADD3 UR5, UR5, 0x1, URZ ;  /* 0x0000000105057890 */ /* 0x000fe2000fffe03f */
[C---:B------:R-:W-:Y:S01]  /*b560*/  ISETP.GT.AND P2, PT, R5.reuse, 0x1, PT ;  /* 0x000000010500780c */ /* 0x040fe20003f44270 */
[----:B------:R-:W-:Y:S02]  /*b570*/  VIADD R0, R0, 0x1 ;  /* 0x0000000100007836 */ /* 0x000fe40000000000 */
[----:B------:R-:W-:Y:S01]  /*b580*/  UISETP.NE.AND UP0, UPT, UR5, 0x2, UPT ;  /* 0x000000020500788c */ /* 0x000fe2000bf05270 */
[----:B------:R-:W-:Y:S02]  /*b590*/  VIADD R5, R5, 0xffffffff ;  /* 0xffffffff05057836 */ /* 0x000fe40000000000 */
[C---:B------:R-:W-:Y:S01]  /*b5a0*/  ISETP.NE.AND P1, PT, R0.reuse, 0x2, PT ;  /* 0x000000020000780c */ /* 0x040fe20003f25270 */
[----:B------:R-:W-:Y:S02]  /*b5b0*/  USEL UR6, URZ, 0x1, UP0 ;  /* 0x000000013f067887 */ /* 0x000fe40008000000 */
[----:B------:R-:W-:Y:S01]  /*b5c0*/  USEL UR5, UR5, URZ, UP0 ;  /* 0x0000003f05057287 */ /* 0x000fe20008000000 */
[----:B------:R-:W-:-:S03]  /*b5d0*/  SEL R0, R0, RZ, P1 ;  /* 0x000000ff00007207 */ /* 0x000fc60000800000 */
[----:B------:R-:W-:Y:S01]  /*b5e0*/  LOP3.LUT R4, R4, UR6, RZ, 0x3c, !PT ;  /* 0x0000000604047c12 */ /* 0x000fe2000f8e3cff */
[----:B------:R-:W-:Y:S07]  /*b5f0*/  @P2 BRA `(.L_x_29) ;  /* 0xffffffa800ec2947 */ /* 0x000fee000383ffff */
.L_x_22:
[----:B------:R-:W0:Y:S02]  /*b600*/  LDC R0, c[0x0][0x28c] ;  /* 0x0000a300ff007b82 */ /* 0x000e240000000800 */
[----:B0-----:R-:W-:-:S13]  /*b610*/  ISETP.GE.AND P1, PT, R0, 0x1, PT ;  /* 0x000000010000780c */ /* 0x001fda0003f26270 */
[----:B------:R-:W-:Y:S05]  /*b620*/  @!P1 BRA `(.L_x_30) ;  /* 0x00000000004c9947 */ /* 0x000fea0003800000 */
[----:B------:R-:W-:Y:S05]  /*b630*/  @!P0 BRA `(.L_x_31) ;  /* 0x0000000000048947 */ /* 0x000fea0003800000 */
[----:B------:R-:W-:Y:S01]  /*b640*/  BPT.TRAP 0x1 ;  /* 0x000000040000795c */ /* 0x000fe20000300000 */
.L_x_31:
[----:B------:R-:W2:Y:S04]  /*b650*/  LDL R0, [R1+0x80] ;  /* 0x0000800001007983 */ /* 0x000ea80000100800 */
[----:B------:R-:W3:Y:S04]  /*b660*/  LDL R5, [R1+0x84] ;  /* 0x0000840001057983 */ /* 0x000ee80000100800 */
[----:B------:R-:W4:Y:S01]  /*b670*/  LDL R4, [R1+0x88] ;  /* 0x0000880001047983 */ /* 0x000f220000100800 */
[----:B------:R-:W-:Y:S01]  /*b680*/  UISETP.LT.AND UP1, UPT, UR38, 0x1, UPT ;  /* 0x000000012600788c */ /* 0x000fe2000bf21270 */
[----:B--2---:R-:W-:-:S13]  /*b690*/  ISETP.NE.AND P0, PT, R0, RZ, PT ;  /* 0x000000ff0000720c */ /* 0x004fda0003f05270 */
[----:B------:R-:W-:-:S05]  /*b6a0*/  VOTEU.ANY UP0, P0 ;  /* 0x00000000003f7886 */ /* 0x000fca0000000100 */
[----:B------:R-:W-:-:S04]  /*b6b0*/  @UP0 USEL UR4, UR38, 0x1, UP1 ;  /* 0x0000000126040887 */ /* 0x000fc80008800000 */
[----:B------:R-:W-:-:S06]  /*b6c0*/  @UP0 UIADD3 UR4, UR37, UR38, -UR4 ;  /* 0x0000002625040290 */ /* 0x000fcc000fffe804 */
[----:B------:R-:W-:-:S05]  /*b6d0*/  MOV R0, UR4 ;  /* 0x0000000400007c02 */ /* 0x000fca0008000f00 */
[----:B------:R-:W-:-:S05]  /*b6e0*/  @P0 IMAD.SHL.U32 R0, R0, 0x8, RZ ;  /* 0x0000000800000824 */ /* 0x000fca00078e00ff */
[----:B------:R-:W-:-:S04]  /*b6f0*/  @P0 LOP3.LUT R0, R0, 0x8, RZ, 0xc0, !PT ;  /* 0x0000000800000812 */ /* 0x000fc800078ec0ff */
[----:B------:R-:W-:-:S04]  /*b700*/  @P0 IADD3 R0, R3, 0x10, R0 ;  /* 0x0000001003000810 */ /* 0x000fc80007ffe000 */
[----:B---3--:R-:W-:-:S04]  /*b710*/  @P0 PRMT R0, R5, 0x654, R0 ;  /* 0x0000065405000816 */ /* 0x008fc80000000000 */
[----:B------:R0:W-:Y:S01]  /*b720*/  @P0 SYNCS.ARRIVE.TRANS64.RED.A1T0 RZ, [R0+URZ], RZ ;  /* 0x000000ff00ff09a7 */ /* 0x0001e2000810043f */
[----:B----4-:R-:W-:-:S13]  /*b730*/  ISETP.GT.U32.AND P0, PT, R4, 0x1, PT ;  /* 0x000000010400780c */ /* 0x010fda0003f04070 */
[----:B0-----:R-:W-:Y:S05]  /*b740*/  @P0 BRA `(.L_x_30) ;  /* 0x0000000000040947 */ /* 0x001fea0003800000 */
[----:B------:R-:W-:Y:S01]  /*b750*/  BPT.TRAP 0x1 ;  /* 0x000000040000795c */ /* 0x000fe20000300000 */
.L_x_30:
[----:B------:R-:W2:Y:S01]  /*b760*/  LDL R21, [R1+0x94] ;  /* 0x0000940001157983 */ /* 0x000ea20000100800 */
[----:B------:R-:W0:Y:S01]  /*b770*/  LDC R3, c[0x0][0x288] ;  /* 0x0000a200ff037b82 */ /* 0x000e220000000800 */
[----:B------:R-:W3:Y:S01]  /*b780*/  S2R R4, SR_TID.X ;  /* 0x0000000000047919 */ /* 0x000ee20000002100 */
[----:B------:R-:W-:Y:S01]  /*b790*/  IMAD R18, R18, 0xe0, RZ ;  /* 0x000000e012127824 */ /* 0x000fe200078e02ff */
[----:B------:R-:W-:Y:S01]  /*b7a0*/  UIADD3 UR37, UR38, UR37, URZ ;  /* 0x0000002526257290 */ /* 0x000fe2000fffe03f */
[----:B------:R-:W-:Y:S01]  /*b7b0*/  ULDC UR4, c[0x0][0x284] ;  /* 0x0000a10000047ab9 */ /* 0x000fe20000000800 */
[----:B------:R-:W-:Y:S02]  /*b7c0*/  ULDC.64 UR6, c[0x0][0x5d0] ;  /* 0x0001740000067ab9 */ /* 0x000fe40000000a00 */
[----:B0-----:R-:W-:Y:S02]  /*b7d0*/  ISETP.GE.AND P0, PT, R18, R3, PT ;  /* 0x000000031200720c */ /* 0x001fe40003f06270 */
[----:B---3--:R-:W-:-:S02]  /*b7e0*/  LOP3.LUT R0, R4, 0x3, RZ, 0xc0, !PT ;  /* 0x0000000304007812 */ /* 0x008fc400078ec0ff */
[----:B-1----:R-:W-:-:S03]  /*b7f0*/  SHF.R.U32.HI R220, RZ, 0x7, R4 ;  /* 0x00000007ffdc7819 */ /* 0x002fc60000011604 */
[----:B------:R-:W-:Y:S02]  /*b800*/  IMAD R0, R0, -0x2, R3 ;  /* 0xfffffffe00007824 */ /* 0x000fe400078e0203 */
[----:B------:R-:W-:Y:S01]  /*b810*/  IMAD.SHL.U32 R3, R4, 0x2, RZ ;  /* 0x0000000204037824 */ /* 0x000fe200078e00ff */
[----:B------:R-:W-:Y:S02]  /*b820*/  LOP3.LUT R220, R220, 0x1, RZ, 0xc0, !PT ;  /* 0x00000001dcdc7812 */ /* 0x000fe400078ec0ff */
[C---:B------:R-:W-:Y:S02]  /*b830*/  IADD3 R0, -R18.reuse, R0, RZ ;  /* 0x0000000012007210 */ /* 0x040fe40007ffe1ff */
[----:B------:R-:W-:Y:S02]  /*b840*/  LOP3.LUT R18, R18, 0x6, R3, 0xf8, !PT ;  /* 0x0000000612127812 */ /* 0x000fe400078ef803 */
[----:B------:R-:W-:Y:S02]  /*b850*/  SHF.R.U32.HI R3, RZ, 0x2, R4 ;  /* 0x00000002ff037819 */ /* 0x000fe40000011604 */
[----:B------:R-:W-:Y:S01]  /*b860*/  LOP3.LUT R13, R4, 0x60, RZ, 0xc0, !PT ;  /* 0x00000060040d7812 */ /* 0x000fe200078ec0ff */
[----:B------:R-:W-:Y:S01]  /*b870*/  IMAD.SHL.U32 R12, R220, 0x40, RZ ;  /* 0x00000040dc0c7824 */ /* 0x000fe200078e00ff */
[----:B------:R-:W-:-:S02]  /*b880*/  LOP3.LUT R3, R3, 0x7, RZ, 0xc0, !PT ;  /* 0x0000000703037812 */ /* 0x000fc400078ec0ff */
[----:B------:R-:W-:Y:S02]  /*b890*/  SHF.R.U32.HI R13, RZ, 0x1, R13 ;  /* 0x00000001ff0d7819 */ /* 0x000fe4000001160d */
[--C-:B------:R-:W-:Y:S02]  /*b8a0*/  LOP3.LUT R12, R12, 0x40, R3.reuse, 0xe2, !PT ;  /* 0x000000400c0c7812 */ /* 0x100fe400078ee203 */
[----:B------:R-:W-:-:S05]  /*b8b0*/  IADD3 R3, RZ, -R13, -R3 ;  /* 0x8000000dff037210 */ /* 0x000fca0007ffe803 */
[----:B------:R-:W-:Y:S02]  /*b8c0*/  IMAD R220, R220, -0x40, R3 ;  /* 0xffffffc0dcdc7824 */ /* 0x000fe400078e0203 */
[----:B------:R-:W-:-:S05]  /*b8d0*/  IMAD R3, R19, 0xc0, RZ ;  /* 0x000000c013037824 */ /* 0x000fca00078e02ff */
[C---:B------:R-:W-:Y:S02]  /*b8e0*/  IADD3 R220, -R3.reuse, UR4, R220 ;  /* 0x0000000403dc7c10 */ /* 0x040fe4000fffe1dc */
[----:B------:R-:W-:Y:S01]  /*b8f0*/  ISETP.GE.OR P0, PT, R3, UR4, P0 ;  /* 0x0000000403007c0c */ /* 0x000fe20008706670 */
[----:B------:R-:W-:Y:S01]  /*b900*/  USHF.R.U32.HI UR4, URZ, 0x1, UR37 ;  /* 0x000000013f047899 */ /* 0x000fe20008011625 */
[----:B------:R-:W-:-:S03]  /*b910*/  LOP3.LUT R12, R12, R13, RZ, 0xfc, !PT ;  /* 0x0000000d0c0c7212 */ /* 0x000fc600078efcff */
[----:B------:R-:W-:Y:S01]  /*b920*/  ULOP3.LUT UR4, UR4, 0x1, URZ, 0xc0, !UPT ;  /* 0x0000000104047892 */ /* 0x000fe2000f8ec03f */
[----:B------:R-:W-:Y:S01]  /*b930*/  IMAD.MOV.U32 R13, RZ, RZ, RZ ;  /* 0x000000ffff0d7224 */ /* 0x000fe200078e00ff */
[----:B------:R-:W-:Y:S02]  /*b940*/  UISETP.GT.U32.AND UP0, UPT, UR37, 0x1, UPT ;  /* 0x000000012500788c */ /* 0x000fe4000bf04070 */
[----:B------:R-:W-:Y:S01]  /*b950*/  UISETP.NE.U32.AND UP1, UPT, UR4, 0x1, UPT ;  /* 0x000000010400788c */ /* 0x000fe2000bf25070 */
[----:B------:R-:W-:Y:S01]  /*b960*/  IMAD.WIDE R12, R19, 0xc0, R12 ;  /* 0x000000c0130c7825 */ /* 0x000fe200078e020c */
[----:B------:R-:W-:Y:S01]  /*b970*/  UISETP.LT.U32.AND UP0, UPT, UR38, 0x2, UP0 ;  /* 0x000000022600788c */ /* 0x000fe20008701070 */
[----:B------:R-:W-:Y:S01]  /*b980*/  SHF.R.S32.HI R19, RZ, 0x1f, R18 ;  /* 0x0000001fff137819 */ /* 0x000fe20000011412 */
[----:B------:R-:W-:Y:S02]  /*b990*/  UISETP.GT.U32.AND UP1, UPT, UR38, 0x1, !UP1 ;  /* 0x000000012600788c */ /* 0x000fe4000cf24070 */
[----:B------:R-:W-:-:S02]  /*b9a0*/  USEL UR5, URZ, 0x1, !UP0 ;  /* 0x000000013f057887 */ /* 0x000fc4000c000000 */
[----:B------:R-:W-:Y:S02]  /*b9b0*/  USEL UR4, URZ, 0x1, !UP1 ;  /* 0x000000013f047887 */ /* 0x000fe4000c800000 */
[----:B------:R-:W-:Y:S02]  /*b9c0*/  ULOP3.LUT UR37, UR37, 0x1, URZ, 0xc0, !UPT ;  /* 0x0000000125257892 */ /* 0x000fe4000f8ec03f */
[----:B------:R-:W-:Y:S01]  /*b9d0*/  ULOP3.LUT UR36, UR4, UR36, UR5, 0x96, !UPT ;  /* 0x0000002404247292 */ /* 0x000fe2000f8e9605 */
[----:B------:R-:W-:Y:S01]  /*b9e0*/  IMAD.MOV.U32 R224, RZ, RZ, -0x1 ;  /* 0xffffffffffe07424 */ /* 0x000fe200078e00ff */
[----:B--2---:R-:W-:Y:S01]  /*b9f0*/  SHF.R.S32.HI R20, RZ, 0x1f, R21 ;  /* 0x0000001fff147819 */ /* 0x004fe20000011415 */
[----:B------:R-:W-:-:S04]  /*ba00*/  IMAD.WIDE.U32 R4, R21, UR6, R18 ;  /* 0x0000000615047c25 */ /* 0x000fc8000f8e0012 */
[----:B------:R-:W-:-:S04]  /*ba10*/  IMAD R3, R20, UR6, RZ ;  /* 0x0000000614037c24 */ /* 0x000fc8000f8e02ff */
[----:B------:R-:W-:-:S05]  /*ba20*/  IMAD R3, R21, UR7, R3 ;  /* 0x0000000715037c24 */ /* 0x000fca000f8e0203 */
[----:B------:R-:W-:Y:S01]  /*ba30*/  IADD3 R5, R5, R3, RZ ;  /* 0x0000000305057210 */ /* 0x000fe20007ffe0ff */
[----:B------:R-:W-:Y:S06]  /*ba40*/  @P0 BRA `(.L_x_32) ;  /* 0x000000ac00f40947 */ /* 0x000fec0003800000 */
[----:B------:R-:W0:Y:S01]  /*ba50*/  LDC.64 R8, c[0x0][0x5c8] ;  /* 0x00017200ff087b82 */ /* 0x000e220000000a00 */
[----:B------:R-:W-:Y:S01]  /*ba60*/  ULDC.64 UR4, c[0x0][0x5c0] ;  /* 0x0001700000047ab9 */ /* 0x000fe20000000a00 */
[----:B------:R-:W-:Y:S01]  /*ba70*/  BSSY B0, `(.L_x_32) ;  /* 0x0000afa000007945 */ /* 0x000fe20003800000 */
[-C--:B0-----:R-:W-:Y:S01]  /*ba80*/  IMAD R3, R13, R8.reuse, RZ ;  /* 0x000000080d037224 */ /* 0x081fe200078e02ff */
[----:B------:R-:W-:Y:S01]  /*ba90*/  SHF.L.U64.HI R14, R8, 0x3, R9 ;  /* 0x00000003080e7819 */ /* 0x000fe20000010209 */
[----:B------:R-:W-:-:S04]  /*baa0*/  IMAD.WIDE.U32 R4, R12, R8, R4 ;  /* 0x000000080c047225 */ /* 0x000fc800078e0004 */
[----:B------:R-:W-:Y:S01]  /*bab0*/  IMAD R3, R12, R9, R3 ;  /* 0x000000090c037224 */ /* 0x000fe200078e0203 */
[----:B------:R-:W-:-:S03]  /*bac0*/  IADD3 R4, P0, R4, UR4, RZ ;  /* 0x0000000404047c10 */ /* 0x000fc6000ff1e0ff */
[----:B------:R-:W-:-:S05]  /*bad0*/  IMAD.IADD R3, R5, 0x1, R3 ;  /* 0x0000000105037824 */ /* 0x000fca00078e0203 */
[----:B------:R-:W-:Y:S02]  /*bae0*/  IADD3.X R5, R3, UR5, RZ, P0, !PT ;  /* 0x0000000503057c10 */ /* 0x000fe400087fe4ff */
[CC--:B------:R-:W-:Y:S02]  /*baf0*/  LEA R6, P0, R8.reuse, R4.reuse, 0x7 ;  /* 0x0000000408067211 */ /* 0x0c0fe400078038ff */
[C---:B------:R-:W-:Y:S02]  /*bb00*/  SHF.L.U32 R3, R8.reuse, 0x3, RZ ;  /* 0x0000000308037819 */ /* 0x040fe400000006ff */
[----:B------:R-:W-:Y:S02]  /*bb10*/  LEA.HI.X R7, R8, R5, R9, 0x7, P0 ;  /* 0x0000000508077211 */ /* 0x000fe400000f3c09 */
[----:B-----5:R-:W-:Y:S02]  /*bb20*/  ISETP.NE.AND P0, PT, R17, RZ, PT ;  /* 0x000000ff1100720c */ /* 0x020fe40003f05270 */
[----:B------:R-:W-:-:S02]  /*bb30*/  IADD3 R10, P1, R3, R4, RZ ;  /* 0x00000004030a7210 */ /* 0x000fc40007f3e0ff */
[----:B------:R-:W-:-:S03]  /*bb40*/  IADD3 R8, P2, R3, R6, RZ ;  /* 0x0000000603087210 */ /* 0x000fc60007f5e0ff */
[C---:B------:R-:W-:Y:S02]  /*bb50*/  IMAD.X R11, R14.reuse, 0x1, R5, P1 ;  /* 0x000000010e0b7824 */ /* 0x040fe400008e0605 */
[----:B------:R-:W-:-:S04]  /*bb60*/  IMAD.X R9, R14, 0x1, R7, P2 ;  /* 0x000000010e097824 */ /* 0x000fc800010e0607 */
[----:B------:R-:W-:Y:S05]  /*bb70*/  @!P0 BRA `(.L_x_33) ;  /* 0x0000008000948947 */ /* 0x000fea0003800000 */
[----:B------:R-:W0:Y:S01]  /*bb80*/  LDC.64 R14, c[0x0][0x5b0] ;  /* 0x00016c00ff0e7b82 */ /* 0x000e220000000a00 */
[----:B------:R-:W-:Y:S01]  /*bb90*/  ULDC.64 UR4, c[0x0][0x5b8] ;  /* 0x00016e0000047ab9 */ /* 0x000fe20000000a00 */
[----:B------:R-:W-:Y:S01]  /*bba0*/  ISETP.GE.AND P3, PT, R220, 0x1, PT ;  /* 0x00000001dc00780c */ /* 0x000fe20003f66270 */
[----:B------:R-:W-:Y:S01]  /*bbb0*/  IMAD R216, R20, UR4, RZ ;  /* 0x0000000414d87c24 */ /* 0x000fe2000f8e02ff */
[----:B------:R-:W-:Y:S01]  /*bbc0*/  BSSY B1, `(.L_x_34) ;  /* 0x000000e000017945 */ /* 0x000fe20003800000 */
[C---:B------:R-:W-:Y:S01]  /*bbd0*/  IMAD.WIDE.U32 R218, R21.reuse, UR4, R18 ;  /* 0x0000000415da7c25 */ /* 0x040fe2000f8e0012 */
[----:B------:R-:W-:Y:S02]  /*bbe0*/  ISETP.LT.OR P1, PT, R0, 0x1, !P3 ;  /* 0x000000010000780c */ /* 0x000fe40005f21670 */
[----:B------:R-:W1:Y:S01]  /*bbf0*/  LDC.64 R22, c[0x0][0x5a8] ;  /* 0x00016a00ff167b82 */ /* 0x000e620000000a00 */
[----:B------:R-:W-:-:S05]  /*bc00*/  IMAD R216, R21, UR5, R216 ;  /* 0x0000000515d87c24 */ /* 0x000fca000f8e02d8 */
[----:B------:R-:W-:Y:S01]  /*bc10*/  IADD3 R217, R219, R216, RZ ;  /* 0x000000d8dbd97210 */ /* 0x000fe20007ffe0ff */
[----:B------:R-:W-:Y:S02]  /*bc20*/  IMAD.MOV.U32 R216, RZ, RZ, R218 ;  /* 0x000000ffffd87224 */ /* 0x000fe400078e00da */
[-C--:B0-----:R-:W-:Y:S02]  /*bc30*/  IMAD R221, R13, R14.reuse, RZ ;  /* 0x0000000e0ddd7224 */ /* 0x081fe400078e02ff */
[----:B------:R-:W-:-:S04]  /*bc40*/  IMAD.WIDE.U32 R18, R12, R14, R216 ;  /* 0x0000000e0c127225 */ /* 0x000fc800078e00d8 */
[----:B------:R-:W-:Y:S01]  /*bc50*/  IMAD R221, R12, R15, R221 ;  /* 0x0000000f0cdd7224 */ /* 0x000fe200078e02dd */
[----:B-1----:R-:W-:-:S04]  /*bc60*/  IADD3 R20, P0, R18, R22, RZ ;  /* 0x0000001612147210 */ /* 0x002fc80007f1e0ff */
[----:B------:R-:W-:Y:S01]  /*bc70*/  IADD3.X R21, R23, R19, R221, P0, !PT ;  /* 0x0000001317157210 */ /* 0x000fe200007fe4dd */
[----:B------:R-:W-:Y:S08]  /*bc80*/  @P1 BRA `(.L_x_35) ;  /* 0x0000000000041947 */ /* 0x000ff00003800000 */
[----:B------:R0:W5:Y:S02]  /*bc90*/  LDG.E.U8 R2, desc[UR48][R20.64] ;  /* 0x0000003014027981 */ /* 0x000164000c1e1100 */
.L_x_35:
[----:B------:R-:W-:Y:S05]  /*bca0*/  BSYNC B1 ;  /* 0x0000000000017941 */ /* 0x000fea0003800000 */
.L_x_34:
[----:B------:R-:W2:Y:S01]  /*bcb0*/  LDL.LU R18, [R1+0x40] ;  /* 0x0000400001127983 */ /* 0x000ea20000300800 */
[----:B-----5:R-:W-:Y:S01]  /*bcc0*/  LOP3.LUT R3, R2, 0xffff, RZ, 0xc0, !PT ;  /* 0x0000ffff02037812 */ /* 0x020fe200078ec0ff */
[----:B------:R-:W-:Y:S01]  /*bcd0*/  BSSY B1, `(.L_x_36) ;  /* 0x000000a000017945 */ /* 0x000fe20003800000 */
[----:B------:R-:W-:Y:S02]  /*bce0*/  ISETP.LT.OR P0, PT, R0, 0x2, !P3 ;  /* 0x000000020000780c */ /* 0x000fe40005f01670 */
[----:B------:R-:W-:-:S05]  /*bcf0*/  PRMT R3, R3, 0x8880, RZ ;  /* 0x0000888003037816 */ /* 0x000fca00000000ff */
[----:B------:R-:W-:-:S04]  /*bd00*/  IMAD R3, R3, R17, RZ ;  /* 0x0000001103037224 */ /* 0x000fc800078e02ff */
[----:B--2---:R-:W-:-:S05]  /*bd10*/  @!P1 IMAD R18, R18, R16, R3 ;  /* 0x0000001012129224 */ /* 0x004fca00078e0203 */
[----:B------:R1:W-:Y:S01]  /*bd20*/  @!P1 STG.E.U8 desc[UR48][R4.64], R18 ;  /* 0x0000001204009986 */ /* 0x0003e2000c101130 */
[----:B------:R-:W-:Y:S05]  /*bd30*/  @P0 BRA `(.L_x_37) ;  /* 0x00000000000c0947 */ /* 0x000fea0003800000 */
[----:B------:R-:W2:Y:S02]  /*bd40*/  LDG.E.U8 R2, desc[UR48][R20.64+0x1] ;  /* 0x0000013014027981 */ /* 0x000ea4000c1e1100 */
[----:B--2---:R-:W-:-:S05]  /*bd50*/  PRMT R3, R2, 0x8880, RZ ;  /* 0x0000888002037816 */ /* 0x004fca00000000ff */
[----:B------:R-:W-:-:S07]  /*bd60*/  IMAD R3, R3, R17, RZ ;  /* 0x0000001103037224 */ /* 0x000fce00078e02ff */
.L_x_37:
[----:B------:R-:W-:Y:S05]  /*bd70*/  BSYNC B1 ;  /* 0x0000000000017941 */ /* 0x000fea0003800000 */
.L_x_36:
[----:B-1----:R-:W2:Y:S01]  /*bd80*/  LDL.LU R18, [R1+0x44] ;  /* 0x0000440001127983 */ /* 0x002ea20000300800 */
[C---:B------:R-:W-:Y:S01]  /*bd90*/  SHF.L.U64.HI R223, R14.reuse, 0x3, R15 ;  /* 0x000000030edf7819 */ /* 0x040fe2000001020f */
[----:B------:R-:W-:Y:S01]  /*bda0*/  IMAD.SHL.U32 R222, R14, 0x8, RZ ;  /* 0x000000080ede7824 */ /* 0x000fe200078e00ff */
[----:B------:R-:W-:Y:S01]  /*bdb0*/  BSSY B1, `(.L_x_38) ;  /* 0x000000d000017945 */ /* 0x000fe20003800000 */
[----:B--2---:R-:W-:-:S05]  /*bdc0*/  @!P0 IMAD R18, R18, R16, R3 ;  /* 0x0000001012128224 */ /* 0x004fca00078e0203 */
[----:B------:R1:W-:Y:S01]  /*bdd0*/  @!P0 STG.E.U8 desc[UR48][R4.64+0x1], R18 ;  /* 0x0000011204008986 */ /* 0x0003e2000c101130 */
[----:B------:R-:W-:-:S04]  /*bde0*/  ISETP.GE.AND P0, PT, R220, 0x9, PT ;  /* 0x00000009dc00780c */ /* 0x000fc80003f06270 */
[----:B------:R-:W-:Y:S01]  /*bdf0*/  ISETP.LT.OR P4, PT, R0, 0x1, !P0 ;  /* 0x000000010000780c */ /* 0x000fe20004781670 */
[----:B-1----:R-:W-:-:S05]  /*be00*/  IMAD.WIDE.U32 R18, R12, R14, R222 ;  /* 0x0000000e0c127225 */ /* 0x002fca00078e00de */
[----:B------:R-:W-:Y:S02]  /*be10*/  IADD3 R221, R221, R19, RZ ;  /* 0x00000013dddd7210 */ /* 0x000fe40007ffe0ff */
[----:B------:R-:W-:-:S04]  /*be20*/  IADD3 R18, P1, P2, R218, R22, R18 ;  /* 0x00000016da127210 */ /* 0x000fc80007a3e012 */
[----:B------:R-:W-:Y:S01]  /*be30*/  IADD3.X R19, R217, R23, R221, P1, P2 ;  /* 0x00000017d9137210 */ /* 0x000fe20000fe44dd */
[----:B------:R-:W-:Y:S08]  /*be40*/  @P4 BRA `(.L_x_39) ;  /* 0x00000000000c4947 */ /* 0x000ff00003800000 */
[----:B------:R-:W2:Y:S02]  /*be50*/  LDG.E.U8 R2, desc[UR48][R18.64] ;  /* 0x0000003012027981 */ /* 0x000ea4000c1e1100 */
[----:B--2---:R-:W-:-:S05]  /*be60*/  PRMT R3, R2, 0x8880, RZ ;  /* 0x0000888002037816 */ /* 0x004fca00000000ff */
[----:B------:R-:W-:-:S07]  /*be70*/  IMAD R3, R3, R17, RZ ;  /* 0x0000001103037224 */ /* 0x000fce00078e02ff */
.L_x_39:
[----:B------:R-:W-:Y:S05]  /*be80*/  BSYNC B1 ;  /* 0x0000000000017941 */ /* 0x000fea0003800000 */
.L_x_38:
[----:B------:R-:W2:Y:S01]  /*be90*/  LDL.LU R221, [R1+0x48] ;  /* 0x0000480001dd7983 */ /* 0x000ea20000300800 */
[----:B------:R-:W-:Y:S01]  /*bea0*/  ISETP.LT.OR P1, PT, R0, 0x2, !P0 ;  /* 0x000000020000780c */ /* 0x000fe20004721670 */
[----:B------:R-:W-:Y:S01]  /*beb0*/  BSSY B1, `(.L_x_40) ;  /* 0x0000007000017945 */ /* 0x000fe20003800000 */
[----:B--2---:R-:W-:-:S05]  /*bec0*/  @!P4 IMAD R221, R221, R16, R3 ;  /* 0x00000010ddddc224 */ /* 0x004fca00078e0203 */
[----:B------:R1:W-:Y:S06]  /*bed0*/  @!P4 STG.E.U8 desc[UR48][R10.64], R221 ;  /* 0x000000dd0a00c986 */ /* 0x0003ec000c101130 */
[----:B------:R-:W-:Y:S05]  /*bee0*/  @P1 BRA `(.L_x_41) ;  /* 0x00000000000c1947 */ /* 0x000fea0003800000 */
[----:B------:R-:W2:Y:S02]  /*bef0*/  LDG.E.U8 R2, desc[UR48][R18.64+0x1] ;  /* 0x0000013012027981 */ /* 0x000ea4000c1e1100 */
[----:B--2---:R-:W-:-:S05]  /*bf00*/  PRMT R3, R2, 0x8880, RZ ;  /* 0x0000888002037816 */ /* 0x004fca00000000ff */
[----:B------:R-:W-:-:S07]  /*bf10*/  IMAD R3, R3, R17, RZ ;  /* 0x0000001103037224 */ /* 0x000fce00078e02ff */
.L_x_41:
[----:B------:R-:W-:Y:S05]  /*bf20*/  BSYNC B1 ;  /* 0x0000000000017941 */ /* 0x000fea0003800000 */
.L_x_40:
[----:B-1----:R-:W2:Y:S01]  /*bf30*/  LDL.LU R221, [R1+0x4c] ;  /* 0x00004c0001dd7983 */ /* 0x002ea20000300800 */
[----:B------:R-:W-:Y:S01]  /*bf40*/  BSSY B1, `(.L_x_42) ;  /* 0x000000b000017945 */ /* 0x000fe20003800000 */
[C---:B------:R-:W-:Y:S02]  /*bf50*/  ISETP.LT.OR P2, PT, R0.reuse, 0xa, !P3 ;  /* 0x0000000a0000780c */ /* 0x040fe40005f41670 */
[C---:B------:R-:W-:Y:S02]  /*bf60*/  ISETP.LT.OR P4, PT, R0.reuse, 0x9, !P0 ;  /* 0x000000090000780c */ /* 0x040fe40004781670 */
[----:B------:R-:W-:Y:S01]  /*bf70*/  ISETP.LT.OR P5, PT, R0, 0xa, !P0 ;  /* 0x0000000a0000780c */ /* 0x000fe200047a1670 */
[----:B--2---:R-:W-:-:S05]  /*bf80*/  @!P1 IMAD R221, R221, R16, R3 ;  /* 0x00000010dddd9224 */ /* 0x004fca00078e0203 */
[----:B------:R1:W-:Y:S01]  /*bf90*/  @!P1 STG.E.U8 desc[UR48][R10.64+0x1], R221 ;  /* 0x000001dd0a009986 */ /* 0x0003e2000c101130 */
[----:B------:R-:W-:-:S13]  /*bfa0*/  ISETP.LT.OR P1, PT, R0, 0x9, !P3 ;  /* 0x000000090000780c */ /* 0x000fda0005f21670 */
[----:B-1----:R-:W-:Y:S05]  /*bfb0*/  @P1 BRA `(.L_x_43) ;  /* 0x00000000000c1947 */ /* 0x002fea0003800000 */
[----:B------:R-:W2:Y:S02]  /*bfc0*/  LDG.E.U8 R2, desc[UR48][R20.64+0x8] ;  /* 0x0000083014027981 */ /* 0x000ea4000c1e1100 */
[----:B--2---:R-:W-:-:S05]  /*bfd0*/  PRMT R3, R2, 0x8880, RZ ;  /* 0x0000888002037816 */ /* 0x004fca00000000ff */
[----:B------:R-:W-:-:S07]  /*bfe0*/  IMAD R3, R3, R17, RZ ;  /* 0x0000001103037224 */ /* 0x000fce00078e02ff */
.L_x_43:
[----:B------:R-:W-:Y:S05]  /*bff0*/  BSYNC B1 ;  /* 0x0000000000017941 */ /* 0x000fea0003800000 */
.L_x_42:
[----:B------:R-:W2:Y:S01]  /*c000*/  LDL.LU R221, [R1+0x50] ;  /* 0x0000500001dd7983 */ /* 0x000ea20000300800 */
[----:B------:R-:W-:Y:S01]  /*c010*/  BSSY B1, `(.L_x_44) ;  /* 0x0000007000017945 */ /* 0x000fe20003800000 */
[----:B--2---:R-:W-:-:S05]  /*c020*/  @!P1 IMAD R221, R221, R16, R3 ;  /* 0x00000010dddd9224 */ /* 0x004fca00078e0203 */
[----:B------:R1:W-:Y:S01]  /*c030*/  @!P1 STG.E.U8 desc[UR48][R4.64+0x8], R221 ;  /* 0x000008dd04009986 */ /* 0x0003e2000c101130 */
[----:B------:R-:W-:Y:S05]  /*c040*/  @P2 BRA `(.L_x_45) ;  /* 0x00000000000c2947 */ /* 0x000fea0003800000 */
[----:B------:R-:W2:Y:S02]  /*c050*/  LDG.E.U8 R2, desc[UR48][R20.64+0x9] ;  /* 0x0000093014027981 */ /* 0x000ea4000c1e1100 */
[----:B--2---:R-:W-:-:S05]  /*c060*/  PRMT R3, R2, 0x8880, RZ ;  /* 0x0000888002037816 */ /* 0x004fca00000000ff */
[----:B------:R-:W-:-:S07]  /*c070*/  IMAD R3, R3, R17, RZ ;  /* 0x0000001103037224 */ /* 0x000fce00078e02ff */
.L_x_45:
[----:B------:R-:W-:Y:S05]  /*c080*/  BSYNC B1 ;  /* 0x0000000000017941 */ /* 0x000fea0003800000 */
.L_x_44:
[----:B-1----:R-:W2:Y:S01]  /*c090*/  LDL.LU R221, [R1+0x54] ;  /* 0x0000540001dd7983 */ /* 0x002ea20000300800 */
[----:B------:R-:W-:Y:S01]  /*c0a0*/  BSSY B1, `(.L_x_46) ;  /* 0x0000007000017945 */ /* 0x000fe20003800000 */
[----:B--2---:R-:W-:-:S05]  /*c0b0*/  @!P2 IMAD R221, R221, R16, R3 ;  /* 0x00000010dddda224 */ /* 0x004fca00078e0203 */
[----:B------:R1:W-:Y:S01]  /*c0c0*/  @!P2 STG.E.U8 desc[UR48][R4.64+0x9], R221 ;  /* 0x000009dd0400a986 */ /* 0x0003e2000c101130 */
[----:B------:R-:W-:Y:S05]  /*c0d0*/  @P4 BRA `(.L_x_47) ;  /* 0x00000000000c4947 */ /* 0x000fea0003800000 */
[----:B------:R-:W2:Y:S02]  /*c0e0*/  LDG.E.U8 R2, desc[UR48][R18.64+0x8] ;  /* 0x0000083012027981 */ /* 0x000ea4000c1e1100 */
[----:B--2---:R-:W-:-:S05]  /*c0f0*/  PRMT R3, R2, 0x8880, RZ ;  /* 0x0000888002037816 */ /* 0x004fca00000000ff */
[----:B------:R-:W-:-:S07]  /*c100*/  IMAD R3, R3, R17, RZ ;  /* 0x0000001103037224 */ /* 0x000fce00078e02ff */
.L_x_47:
[----:B------:R-:W-:Y:S05]  /*c110*/  BSYNC B1 ;  /* 0x0000000000017941 */ /* 0x000fea0003800000 */
.L_x_46:
        /* <DEDUP_REMOVED lines=8> */
.L_x_49:
[----:B------:R-:W-:Y:S05]  /*c1a0*/  BSYNC B1 ;  /* 0x0000000000017941 */ /* 0x000fea0003800000 */
.L_x_48:
[----:B-1----:R-:W2:Y:S01]  /*c1b0*/  LDL.LU R221, [R1+0x5c] ;  /* 0x00005c0001dd7983 */ /* 0x002ea20000300800 */
[C---:B------:R-:W-:Y:S01]  /*c1c0*/  ISETP.LT.OR P1, PT, R0.reuse, 0x11, !P3 ;  /* 0x000000110000780c */ /* 0x040fe20005f21670 */
[----:B------:R-:W-:Y:S01]  /*c1d0*/  BSSY B1, `(.L_x_50) ;  /* 0x000000a000017945 */ /* 0x000fe20003800000 */
[C---:B------:R-:W-:Y:S02]  /*c1e0*/  ISETP.LT.OR P2, PT, R0.reuse, 0x12, !P3 ;  /* 0x000000120000780c */ /* 0x040fe40005f41670 */
[----:B------:R-:W-:Y:S01]  /*c1f0*/  ISETP.LT.OR P4, PT, R0, 0x11, !P0 ;  /* 0x000000110000780c */ /* 0x000fe20004781670 */
[----:B--2---:R-:W-:-:S05]  /*c200*/  @!P5 IMAD R221, R221, R16, R3 ;  /* 0x00000010ddddd224 */ /* 0x004fca00078e0203 */
[----:B------:R1:W-:Y:S01]  /*c210*/  @!P5 STG.E.U8 desc[UR48][R10.64+0x9], R221 ;  /* 0x000009dd0a00d986 */ /* 0x0003e2000c101130 */
[----:B------:R-:W-:Y:S02]  /*c220*/  ISETP.LT.OR P5, PT, R0, 0x12, !P0 ;  /* 0x000000120000780c */ /* 0x000fe400047a1670 */
[----:B------:R-:W-:Y:S11]  /*c230*/  @P1 BRA `(.L_x_51) ;  /* 0x00000000000c1947 */ /* 0x000ff60003800000 */
[----:B------:R-:W2:Y:S02]  /*c240*/  LDG.E.U8 R2, desc[UR48][R20.64+0x10] ;  /* 0x0000103014027981 */ /* 0x000ea4000c1e1100 */
[----:B--2---:R-:W-:-:S05]  /*c250*/  PRMT R3, R2, 0x8880, RZ ;  /* 0x0000888002037816 */ /* 0x004fca00000000ff */
[----:B------:R-:W-:-:S07]  /*c260*/  IMAD R3, R3, R17, RZ ;  /* 0x0000001103037224 */ /* 0x000fce00078e02ff */
.L_x_51:
[----:B------:R-:W-:Y:S05]  /*c270*/  BSYNC B1 ;  /* 0x0000000000017941 */ /* 0x000fea0003800000 */
.L_x_50:
        /* <DEDUP_REMOVED lines=8> */
.L_x_53:
[----:B------:R-:W-:Y:S05]  /*c300*/  BSYNC B1 ;  /* 0x0000000000017941 */ /* 0x000fea0003800000 */
.L_x_52:
        /* <DEDUP_REMOVED lines=8> */
.L_x_55:
[----:B------:R-:W-:Y:S05]  /*c390*/  BSYNC B1 ;  /* 0x0000000000017941 */ /* 0x000fea0003800000 */
.L_x_54:
        /* <DEDUP_REMOVED lines=8> */
.L_x_57:
[----:B------:R-:W-:Y:S05]  /*c420*/  BSYNC B1 ;  /* 0x0000000000017941 */ /* 0x000fea0003800000 */
.L_x_56:
[----:B-1----:R-:W2:Y:S01]  /*c430*/  LDL.LU R221, [R1+0x6c] ;  /* 0x00006c0001dd7983 */ /* 0x002ea20000300800 */
[----:B------:R-:W-:Y:S01]  /*c440*/  ISETP.LT.OR P2, PT, R0, 0x19, !P3 ;  /* 0x000000190000780c */ /* 0x000fe20005f41670 */
[----:B------:R-:W-:Y:S01]  /*c450*/  BSSY B1, `(.L_x_58) ;  /* 0x0000010000017945 */ /* 0x000fe20003800000 */
[----:B------:R-:W-:Y:S02]  /*c460*/  IADD3 R12, P1, R12, 0x80, RZ ;  /* 0x000000800c0c7810 */ /* 0x000fe40007f3e0ff */
[----:B------:R-:W-:-:S03]  /*c470*/  ISETP.LT.OR P4, PT, R0, 0x1a, !P3 ;  /* 0x0000001a0000780c */ /* 0x000fc60005f81670 */
[----:B------:R-:W-:Y:S01]  /*c480*/  IMAD.X R13, RZ, RZ, R13, P1 ;  /* 0x000000ffff0d7224 */ /* 0x000fe200008e060d */
[----:B------:R-:W-:Y:S01]  /*c490*/  ISETP.LT.OR P1, PT, R0, 0x1a, !P0 ;  /* 0x0000001a0000780c */ /* 0x000fe20004721670 */
[----:B------:R-:W-:-:S04]  /*c4a0*/  IMAD.WIDE.U32 R222, R12, R14, R222 ;  /* 0x0000000e0cde7225 */ /* 0x000fc800078e00de */
[----:B------:R-:W-:-:S04]  /*c4b0*/  IMAD R13, R13, R14, RZ ;  /* 0x0000000e0d0d7224 */ /* 0x000fc800078e02ff */
[C---:B------:R-:W-:Y:S02]  /*c4c0*/  IMAD R13, R12.reuse, R15, R13 ;  /* 0x0000000f0c0d7224 */ /* 0x040fe400078e020d */
[----:B------:R-:W-:-:S04]  /*c4d0*/  IMAD.WIDE.U32 R14, R12, R14, R216 ;  /* 0x0000000e0c0e7225 */ /* 0x000fc800078e00d8 */
[----:B--2---:R-:W-:-:S05]  /*c4e0*/  @!P5 IMAD R221, R221, R16, R3 ;  /* 0x00000010ddddd224 */ /* 0x004fca00078e0203 */
[----:B------:R1:W-:Y:S01]  /*c4f0*/  @!P5 STG.E.U8 desc[UR48][R10.64+0x11], R221 ;  /* 0x000011dd0a00d986 */ /* 0x0003e2000c101130 */
[----:B------:R-:W-:Y:S01]  /*c500*/  ISETP.LT.OR P5, PT, R0, 0x19, !P0 ;  /* 0x000000190000780c */ /* 0x000fe200047a1670 */
[----:B------:R-:W-:-:S12]  /*c510*/  @P2 BRA `(.L_x_59) ;  /* 0x00000000000c2947 */ /* 0x000fd80003800000 */
[----:B------:R-:W2:Y:S02]  /*c520*/  LDG.E.U8 R2, desc[UR48][R20.64+0x18] ;  /* 0x0000183014027981 */ /* 0x000ea4000c1e1100 */
[----:B--2---:R-:W-:-:S05]  /*c530*/  PRMT R3, R2, 0x8880, RZ ;  /* 0x0000888002037816 */ /* 0x004fca00000000ff */
[----:B------:R-:W-:-:S07]  /*c540*/  IMAD R3, R3, R17, RZ ;  /* 0x0000001103037224 */ /* 0x000fce00078e02ff */
.L_x_59:
[----:B------:R-:W-:Y:S05]  /*c550*/  BSYNC B1 ;  /* 0x0000000000017941 */ /* 0x000fea0003800000 */
.L_x_58:
[----:B------:R-:W2:Y:S01]  /*c560*/  LDL.LU R12, [R1+0x70] ;  /* 0x00007000010c7983 */ /* 0x000ea20000300800 */
[----:B------:R-:W-:Y:S01]  /*c570*/  BSSY B1, `(.L_x_60) ;  /* 0x0000007000017945 */ /* 0x000fe20003800000 */
[----:B--2---:R-:W-:-:S05]  /*c580*/  @!P2 IMAD R12, R12, R16, R3 ;  /* 0x000000100c0ca224 */ /* 0x004fca00078e0203 */
[----:B------:R2:W-:Y:S01]  /*c590*/  @!P2 STG.E.U8 desc[UR48][R4.64+0x18], R12 ;  /* 0x0000180c0400a986 */ /* 0x0005e2000c101130 */
[----:B------:R-:W-:Y:S05]  /*c5a0*/  @P4 BRA `(.L_x_61) ;  /* 0x00000000000c4947 */ /* 0x000fea0003800000 */
[----:B------:R-:W3:Y:S02]  /*c5b0*/  LDG.E.U8 R2, desc[UR48][R20.64+0x19] ;  /* 0x0000193014027981 */ /* 0x000ee4000c1e1100 */
[----:B---3--:R-:W-:-:S05]  /*c5c0*/  PRMT R3, R2, 0x8880, RZ ;  /* 0x0000888002037816 */ /* 0x008fca00000000ff */
[----:B------:R-:W-:-:S07]  /*c5d0*/  IMAD R3, R3, R17, RZ ;  /* 0x0000001103037224 */ /* 0x000fce00078e02ff */
.L_x_61:
[----:B------:R-:W-:Y:S05]  /*c5e0*/  BSYNC B1 ;  /* 0x0000000000017941 */ /* 0x000fea0003800000 */
.L_x_60:
[----:B--2---:R-:W2:Y:S01]  /*c5f0*/  LDL.LU R12, [R1+0x74] ;  /* 0x00007400010c7983 */ /* 0x004ea20000300800 */
[----:B------:R-:W-:Y:S01]  /*c600*/  BSSY B1, `(.L_x_62) ;  /* 0x0000007000017945 */ /* 0x000fe20003800000 */
[----:B--2---:R-:W-:-:S05]  /*c610*/  @!P4 IMAD R12, R12, R16, R3 ;  /* 0x000000100c0cc224 */ /* 0x004fca00078e0203 */
[----:B------:R2:W-:Y:S01]  /*c620*/  @!P4 STG.E.U8 desc[UR48][R4.64+0x19], R12 ;  /* 0x0000190c0400c986 */ /* 0x0005e2000c101130 */
[----:B------:R-:W-:Y:S05]  /*c630*/  @P5 BRA `(.L_x_63) ;  /* 0x00000000000c5947 */ /* 0x000fea0003800000 */
[----:B------:R-:W3:Y:S02]  /*c640*/  LDG.E.U8 R2, desc[UR48][R18.64+0x18] ;  /* 0x0000183012027981 */ /* 0x000ee4000c1e1100 */
[----:B---3--:R-:W-:-:S05]  /*c650*/  PRMT R3, R2, 0x8880, RZ ;  /* 0x0000888002037816 */ /* 0x008fca00000000ff */
[----:B------:R-:W-:-:S07]  /*c660*/  IMAD R3, R3, R17, RZ ;  /* 0x0000001103037224 */ /* 0x000fce00078e02ff */
.L_x_63:
[----:B------:R-:W-:Y:S05]  /*c670*/  BSYNC B1 ;  /* 0x0000000000017941 */ /* 0x000fea0003800000 */
.L_x_62:
        /* <DEDUP_REMOVED lines=8> */
.L_x_65:
[----:B------:R-:W-:Y:S05]  /*c700*/  BSYNC B1 ;  /* 0x0000000000017941 */ /* 0x000fea0003800000 */
.L_x_64:
[----:B--2---:R-:W2:Y:S01]  /*c710*/  LDL.LU R12, [R1+0x7c] ;  /* 0x00007c00010c7983 */ /* 0x004ea20000300800 */
[----:B------:R-:W-:Y:S01]  /*c720*/  IADD3 R14, P4, R14, R22, RZ ;  /* 0x000000160e0e7210 */ /* 0x000fe20007f9e0ff */
[----:B------:R-:W-:Y:S03]  /*c730*/  BSSY B1, `(.L_x_66) ;  /* 0x000000c000017945 */ /* 0x000fe60003800000 */
[----:B------:R-:W-:Y:S01]  /*c740*/  IADD3.X R15, R23, R15, R13, P4, !PT ;  /* 0x0000000f170f7210 */ /* 0x000fe200027fe40d */
[----:B--2---:R-:W-:Y:S01]  /*c750*/  @!P1 IMAD R219, R12, R16, R3 ;  /* 0x000000100cdb9224 */ /* 0x004fe200078e0203 */
[----:B------:R-:W-:Y:S01]  /*c760*/  IADD3 R12, P2, P5, R218, R22, R222 ;  /* 0x00000016da0c7210 */ /* 0x000fe20007d5e0de */
[----:B------:R-:W-:-:S03]  /*c770*/  IMAD.IADD R222, R13, 0x1, R223 ;  /* 0x000000010dde7824 */ /* 0x000fc600078e02df */
[----:B------:R2:W-:Y:S01]  /*c780*/  @!P1 STG.E.U8 desc[UR48][R10.64+0x19], R219 ;  /* 0x000019db0a009986 */ /* 0x0005e2000c101130 */
[----:B------:R-:W-:-:S04]  /*c790*/  ISETP.GE.AND P1, PT, R220, 0x81, PT ;  /* 0x00000081dc00780c */ /* 0x000fc80003f26270 */
[----:B------:R-:W-:-:S13]  /*c7a0*/  ISETP.LT.OR P4, PT, R0, 0x1, !P1 ;  /* 0x000000010000780c */ /* 0x000fda0004f81670 */
[----:B--2---:R-:W-:Y:S05]  /*c7b0*/  @P4 BRA `(.L_x_67) ;  /* 0x00000000000c4947 */ /* 0x004fea0003800000 */
[----:B------:R-:W2:Y:S02]  /*c7c0*/  LDG.E.U8 R2, desc[UR48][R14.64] ;  /* 0x000000300e027981 */ /* 0x000ea4000c1e1100 */
[----:B--2---:R-:W-:-:S05]  /*c7d0*/  PRMT R3, R2, 0x8880, RZ ;  /* 0x0000888002037816 */ /* 0x004fca00000000ff */
[----:B------:R-:W-:-:S07]  /*c7e0*/  IMAD R3, R3, R17, RZ ;  /* 0x0000001103037224 */ /* 0x000fce00078e02ff */
.L_x_67:
[----:B------:R-:W-:Y:S05]  /*c7f0*/  BSYNC B1 ;  /* 0x0000000000017941 */ /* 0x000fea0003800000 */
.L_x_66:
[----:B------:R-:W2:Y:S01]  /*c800*/  LDL.LU R22, [R1] ;  /* 0x0000000001167983 */ /* 0x000ea20000300800 */
[----:B------:R-:W-:Y:S01]  /*c810*/  IADD3.X R13, R217, R23, R222, P2, P5 ;  /* 0x00000017d90d7210 */ /* 0x000fe200017ea4de */
[----:B------:R-:W-:Y:S01]  /*c820*/  BSSY B1, `(.L_x_68) ;  /* 0x000000a000017945 */ /* 0x000fe20003800000 */
[----:B------:R-:W-:-:S04]  /*c830*/  ISETP.GE.AND P2, PT, R220, 0x89, PT ;  /* 0x00000089dc00780c */ /* 0x000fc80003f46270 */
[----:B------:R-:W-:Y:S01]  /*c840*/  ISETP.LT.OR P5, PT, R0, 0x1, !P2 ;  /* 0x000000010000780c */ /* 0x000fe200057a1670 */
[----:B--2---:R-:W-:-:S05]  /*c850*/  @!P4 IMAD R22, R22, R16, R3 ;  /* 0x000000101616c224 */ /* 0x004fca00078e0203 */
[----:B------:R2:W-:Y:S01]  /*c860*/  @!P4 STG.E.U8 desc[UR48][R6.64], R22 ;  /* 0x000000160600c986 */ /* 0x0005e2000c101130 */
[----:B------:R-:W-:-:S13]  /*c870*/  ISETP.LT.OR P4, PT, R0, 0x2, !P1 ;  /* 0x000000020000780c */ /* 0x000fda0004f81670 */
[----:B--2---:R-:W-:Y:S05]  /*c880*/  @P4 BRA `(.L_x_69) ;  /* 0x00000000000c4947 */ /* 0x004fea0003800000 */
[----:B------:R-:W2:Y:S02]  /*c890*/  LDG.E.U8 R2, desc[UR48][R14.64+0x1] ;  /* 0x000001300e027981 */ /* 0x000ea4000c1e1100 */
[----:B--2---:R-:W-:-:S05]  /*c8a0*/  PRMT R3, R2, 0x8880, RZ ;  /* 0x0000888002037816 */ /* 0x004fca00000000ff */
[----:B------:R-:W-:-:S07]  /*c8b0*/  IMAD R3, R3, R17, RZ ;  /* 0x0000001103037224 */ /* 0x000fce00078e02ff */
.L_x_69:
[----:B------:R-:W-:Y:S05]  /*c8c0*/  BSYNC B1 ;  /* 0x0000000000017941 */ /* 0x000fea0003800000 */
.L_x_68:
        /* <DEDUP_REMOVED lines=8> */
.L_x_71:
[----:B------:R-:W-:Y:S05]  /*c950*/  BSYNC B1 ;  /* 0x0000000000017941 */ /* 0x000fea0003800000 */
.L_x_70:
[----:B--2---:R-:W2:Y:S01]  /*c960*/  LDL.LU R22, [R1+0x8] ;  /* 0x0000080001167983 */ /* 0x004ea20000300800 */
[----:B------:R-:W-:Y:S01]  /*c970*/  ISETP.LT.OR P4, PT, R0, 0x2, !P2 ;  /* 0x000000020000780c */ /* 0x000fe20005781670 */
[----:B------:R-:W-:Y:S01]  /*c980*/  BSSY B1, `(.L_x_72) ;  /* 0x0000008000017945 */ /* 0x000fe20003800000 */
[----:B--2---:R-:W-:-:S05]  /*c990*/  @!P5 IMAD R22, R22, R16, R3 ;  /* 0x000000101616d224 */ /* 0x004fca00078e0203 */
[----:B------:R2:W-:Y:S01]  /*c9a0*/  @!P5 STG.E.U8 desc[UR48][R8.64], R22 ;  /* 0x000000160800d986 */ /* 0x0005e2000c101130 */
[----:B------:R-:W-:-:S05]  /*c9b0*/  ISETP.LT.OR P5, PT, R0, 0x9, !P1 ;  /* 0x000000090000780c */ /* 0x000fca0004fa1670 */
[----:B------:R-:W-:Y:S08]  /*c9c0*/  @P4 BRA `(.L_x_73) ;  /* 0x00000000000c4947 */ /* 0x000ff00003800000 */
[----:B------:R-:W3:Y:S02]  /*c9d0*/  LDG.E.U8 R2, desc[UR48][R12.64+0x1] ;  /* 0x000001300c027981 */ /* 0x000ee4000c1e1100 */
[----:B---3--:R-:W-:-:S05]  /*c9e0*/  PRMT R3, R2, 0x8880, RZ ;  /* 0x0000888002037816 */ /* 0x008fca00000000ff */
[----:B------:R-:W-:-:S07]  /*c9f0*/  IMAD R3, R3, R17, RZ ;  /* 0x0000001103037224 */ /* 0x000fce00078e02ff */
.L_x_73:
[----:B------:R-:W-:Y:S05]  /*ca00*/  BSYNC B1 ;  /* 0x0000000000017941 */ /* 0x000fea0003800000 */
.L_x_72:
        /* <DEDUP_REMOVED lines=8> */
.L_x_75:
[----:B------:R-:W-:Y:S05]  /*ca90*/  BSYNC B1 ;  /* 0x0000000000017941 */ /* 0x000fea0003800000 */
.L_x_74:
        /* <DEDUP_REMOVED lines=10> */
.L_x_77:
[----:B------:R-:W-:Y:S05]  /*cb40*/  BSYNC B1 ;  /* 0x0000000000017941 */ /* 0x000fea0003800000 */
.L_x_76:
        /* <DEDUP_REMOVED lines=8> */
.L_x_79:
[----:B------:R-:W-:Y:S05]  /*cbd0*/  BSYNC B1 ;  /* 0x0000000000017941 */ /* 0x000fea0003800000 */
.L_x_78:
        /* <DEDUP_REMOVED lines=10> */
.L_x_81:
[----:B------:R-:W-:Y:S05]  /*cc80*/  BSYNC B1 ;  /* 0x0000000000017941 */ /* 0x000fea0003800000 */
.L_x_80:
[----:B--2---:R-:W2:Y:S01]  /*cc90*/  LDL.LU R22, [R1+0x1c] ;  /* 0x00001c0001167983 */ /* 0x004ea20000300800 */
[----:B------:R-:W-:Y:S01]  /*cca0*/  BSSY B1, `(.L_x_82) ;  /* 0x0000007000017945 */ /* 0x000fe20003800000 */
[----:B--2---:R-:W-:-:S05]  /*ccb0*/  @!P4 IMAD R22, R22, R16, R3 ;  /* 0x000000101616c224 */ /* 0x004fca00078e0203 */
[----:B------:R2:W-:Y:S01]  /*ccc0*/  @!P4 STG.E.U8 desc[UR48][R8.64+0x9], R22 ;  /* 0x000009160800c986 */ /* 0x0005e2000c101130 */
[----:B------:R-:W-:Y:S05]  /*ccd0*/  @P5 BRA `(.L_x_83) ;  /* 0x00000000000c5947 */ /* 0x000fea0003800000 */
[----:B------:R-:W2:Y:S02]  /*cce0*/  LDG.E.U8 R2, desc[UR48][R14.64+0x10] ;  /* 0x000010300e027981 */ /* 0x000ea4000c1e1100 */
[----:B--2---:R-:W-:-:S05]  /*ccf0*/  PRMT R22, R2, 0x8880, RZ ;  /* 0x0000888002167816 */ /* 0x004fca00000000ff */
[----:B------:R-:W-:-:S07]  /*cd00*/  IMAD R3, R22, R17, RZ ;  /* 0x0000001116037224 */ /* 0x000fce00078e02ff */
.L_x_83:
[----:B------:R-:W-:Y:S05]  /*cd10*/  BSYNC B1 ;  /* 0x0000000000017941 */ /* 0x000fea0003800000 */
.L_x_82:
        /* <DEDUP_REMOVED lines=10> */
.L_x_85:
[----:B------:R-:W-:Y:S05]  /*cdc0*/  BSYNC B1 ;  /* 0x0000000000017941 */ /* 0x000fea0003800000 */
.L_x_84:
        /* <DEDUP_REMOVED lines=8> */
.L_x_87:
[----:B------:R-:W-:Y:S05]  /*ce50*/  BSYNC B1 ;  /* 0x0000000000017941 */ /* 0x000fea0003800000 */
.L_x_86:
[----:B------:R-:W2:Y:S01]  /*ce60*/  LDL.LU R22, [R1+0x28] ;  /* 0x0000280001167983 */ /* 0x000ea20000300800 */
        /* <DEDUP_REMOVED lines=9> */
.L_x_89:
[----:B------:R-:W-:Y:S05]  /*cf00*/  BSYNC B1 ;  /* 0x0000000000017941 */ /* 0x000fea0003800000 */
.L_x_88:
        /* <DEDUP_REMOVED lines=8> */
.L_x_91:
[----:B------:R-:W-:Y:S05]  /*cf90*/  BSYNC B1 ;  /* 0x0000000000017941 */ /* 0x000fea0003800000 */
.L_x_90:
        /* <DEDUP_REMOVED lines=10> */
.L_x_93:
[----:B------:R-:W-:Y:S05]  /*d040*/  BSYNC B1 ;  /* 0x0000000000017941 */ /* 0x000fea0003800000 */
.L_x_92:
        /* <DEDUP_REMOVED lines=8> */
.L_x_95:
[----:B------:R-:W-:Y:S05]  /*d0d0*/  BSYNC B1 ;  /* 0x0000000000017941 */ /* 0x000fea0003800000 */
.L_x_94:
        /* <DEDUP_REMOVED lines=10> */
.L_x_97:
[----:B------:R-:W-:Y:S05]  /*d180*/  BSYNC B1 ;  /* 0x0000000000017941 */ /* 0x000fea0003800000 */
.L_x_96:
        /* <DEDUP_REMOVED lines=8> */
.L_x_99:
[----:B------:R-:W-:Y:S05]  /*d210*/  BSYNC B1 ;  /* 0x0000000000017941 */ /* 0x000fea0003800000 */
.L_x_98:
[----:B------:R-:W-:Y:S01]  /*d220*/  ISETP.LT.OR P4, PT, R0, 0x22, !P3 ;  /* 0x000000220000780c */ /* 0x000fe20005f81670 */
[----:B--2---:R-:W-:Y:S01]  /*d230*/  @!P5 IMAD R23, R200, R16, R3 ;  /* 0x00000010c817d224 */ /* 0x004fe200078e0203 */
[----:B------:R-:W-:Y:S04]  /*d240*/  BSSY B1, `(.L_x_100) ;  /* 0x0000007000017945 */ /* 0x000fe80003800000 */
[----:B------:R2:W-:Y:S01]  /*d250*/  @!P5 STG.E.U8 desc[UR48][R4.64+0x20], R23 ;  /* 0x000020170400d986 */ /* 0x0005e2000c101130 */
[----:B------:R-:W-:-:S06]  /*d260*/  ISETP.LT.OR P5, PT, R0, 0x21, !P0 ;  /* 0x000000210000780c */ /* 0x000fcc00047a1670 */
[----:B------:R-:W-:Y:S07]  /*d270*/  @P4 BRA `(.L_x_101) ;  /* 0x00000000000c4947 */ /* 0x000fee0003800000 */
[----:B------:R-:W3:Y:S02]  /*d280*/  LDG.E.U8 R2, desc[UR48][R20.64+0x21] ;  /* 0x0000213014027981 */ /* 0x000ee4000c1e1100 */
[----:B---3--:R-:W-:-:S05]  /*d290*/  PRMT R22, R2, 0x8880, RZ ;  /* 0x0000888002167816 */ /* 0x008fca00000000ff */
[----:B------:R-:W-:-:S07]  /*d2a0*/  IMAD R3, R22, R17, RZ ;  /* 0x0000001116037224 */ /* 0x000fce00078e02ff */
.L_x_101:
[----:B------:R-:W-:Y:S05]  /*d2b0*/  BSYNC B1 ;  /* 0x0000000000017941 */ /* 0x000fea0003800000 */
.L_x_100:
[----:B------:R-:W-:Y:S01]  /*d2c0*/  @!P4 IMAD R201, R201, R16, R3 ;  /* 0x00000010c9c9c224 */ /* 0x000fe200078e0203 */
[----:B------:R-:W-:Y:S04]  /*d2d0*/  BSSY B1, `(.L_x_102) ;  /* 0x0000006000017945 */ /* 0x000fe80003800000 */
[----:B------:R3:W-:Y:S01]  /*d2e0*/  @!P4 STG.E.U8 desc[UR48][R4.64+0x21], R201 ;  /* 0x000021c90400c986 */ /* 0x0007e2000c101130 */
[----:B------:R-:W-:Y:S05]  /*d2f0*/  @P5 BRA `(.L_x_103) ;  /* 0x00000000000c5947 */ /* 0x000fea0003800000 */
[----:B------:R-:W4:Y:S02]  /*d300*/  LDG.E.U8 R2, desc[UR48][R18.64+0x20] ;  /* 0x0000203012027981 */ /* 0x000f24000c1e1100 */
[----:B----4-:R-:W-:-:S05]  /*d310*/  PRMT R22, R2, 0x8880, RZ ;  /* 0x0000888002167816 */ /* 0x010fca00000000ff */
[----:B------:R-:W-:-:S07]  /*d320*/  IMAD R3, R22, R17, RZ ;  /* 0x0000001116037224 */ /* 0x000fce00078e02ff */
.L_x_103:
[----:B------:R-:W-:Y:S05]  /*d330*/  BSYNC B1 ;  /* 0x0000000000017941 */ /* 0x000fea0003800000 */
.L_x_102:
[----:B------:R-:W-:Y:S01]  /*d340*/  ISETP.LT.OR P4, PT, R0, 0x22, !P0 ;  /* 0x000000220000780c */ /* 0x000fe20004781670 */
[----:B--2---:R-:W-:Y:S01]  /*d350*/  @!P5 IMAD R23, R202, R16, R3 ;  /* 0x00000010ca17d224 */ /* 0x004fe200078e0203 */
[----:B------:R-:W-:Y:S04]  /*d360*/  BSSY B1, `(.L_x_104) ;  /* 0x0000007000017945 */ /* 0x000fe80003800000 */
[----:B------:R2:W-:Y:S01]  /*d370*/  @!P5 STG.E.U8 desc[UR48][R10.64+0x20], R23 ;  /* 0x000020170a00d986 */ /* 0x0005e2000c101130 */
[----:B------:R-:W-:-:S06]  /*d380*/  ISETP.LT.OR P5, PT, R0, 0x29, !P3 ;  /* 0x000000290000780c */ /* 0x000fcc0005fa1670 */
[----:B------:R-:W-:Y:S07]  /*d390*/  @P4 BRA `(.L_x_105) ;  /* 0x00000000000c4947 */ /* 0x000fee0003800000 */
[----:B------:R-:W4:Y:S02]  /*d3a0*/  LDG.E.U8 R2, desc[UR48][R18.64+0x21] ;  /* 0x0000213012027981 */ /* 0x000f24000c1e1100 */
[----:B----4-:R-:W-:-:S05]  /*d3b0*/  PRMT R22, R2, 0x8880, RZ ;  /* 0x0000888002167816 */ /* 0x010fca00000000ff */
[----:B------:R-:W-:-:S07]  /*d3c0*/  IMAD R3, R22, R17, RZ ;  /* 0x0000001116037224 */ /* 0x000fce00078e02ff */
.L_x_105:
[----:B------:R-:W-:Y:S05]  /*d3d0*/  BSYNC B1 ;  /* 0x0000000000017941 */ /* 0x000fea0003800000 */
.L_x_104:
[----:B------:R-:W-:Y:S01]  /*d3e0*/  @!P4 IMAD R203, R203, R16, R3 ;  /* 0x00000010cbcbc224 */ /* 0x000fe200078e0203 */
[----:B------:R-:W-:Y:S04]  /*d3f0*/  BSSY B1, `(.L_x_106) ;  /* 0x0000006000017945 */ /* 0x000fe80003800000 */
[----:B------:R4:W-:Y:S01]  /*d400*/  @!P4 STG.E.U8 desc[UR48][R10.64+0x21], R203 ;  /* 0x000021cb0a00c986 */ /* 0x0009e2000c101130 */
[----:B------:R-:W-:Y:S05]  /*d410*/  @P5 BRA `(.L_x_107) ;  /* 0x00000000000c5947 */ /* 0x000fea0003800000 */
[----:B------:R-:W5:Y:S02]  /*d420*/  LDG.E.U8 R2, desc[UR48][R20.64+0x28] ;  /* 0x0000283014027981 */ /* 0x000f64000c1e1100 */
[----:B-----5:R-:W-:-:S05]  /*d430*/  PRMT R22, R2, 0x8880, RZ ;  /* 0x0000888002167816 */ /* 0x020fca00000000ff */
[----:B------:R-:W-:-:S07]  /*d440*/  IMAD R3, R22, R17, RZ ;  /* 0x0000001116037224 */ /* 0x000fce00078e02ff */
.L_x_107:
[----:B------:R-:W-:Y:S05]  /*d450*/  BSYNC B1 ;  /* 0x0000000000017941 */ /* 0x000fea0003800000 */
.L_x_106:
[----:B------:R-:W-:Y:S01]  /*d460*/  ISETP.LT.OR P4, PT, R0, 0x2a, !P3 ;  /* 0x0000002a0000780c */ /* 0x000fe20005f81670 */
[----:B--2---:R-:W-:Y:S01]  /*d470*/  @!P5 IMAD R23, R204, R16, R3 ;  /* 0x00000010cc17d224 */ /* 0x004fe200078e0203 */
[----:B------:R-:W-:Y:S04]  /*d480*/  BSSY B1, `(.L_x_108) ;  /* 0x0000007000017945 */ /* 0x000fe80003800000 */
[----:B------:R2:W-:Y:S01]  /*d490*/  @!P5 STG.E.U8 desc[UR48][R4.64+0x28], R23 ;  /* 0x000028170400d986 */ /* 0x0005e2000c101130 */
[----:B------:R-:W-:-:S06]  /*d4a0*/  ISETP.LT.OR P5, PT, R0, 0x29, !P0 ;  /* 0x000000290000780c */ /* 0x000fcc00047a1670 */
[----:B------:R-:W-:Y:S07]  /*d4b0*/  @P4 BRA `(.L_x_109) ;  /* 0x00000000000c4947 */ /* 0x000fee0003800000 */
[----:B------:R-:W5:Y:S02]  /*d4c0*/  LDG.E.U8 R2, desc[UR48][R20.64+0x29] ;  /* 0x0000293014027981 */ /* 0x000f64000c1e1100 */
[----:B-----5:R-:W-:-:S05]  /*d4d0*/  PRMT R22, R2, 0x8880, RZ ;  /* 0x0000888002167816 */ /* 0x020fca00000000ff */
[----:B------:R-:W-:-:S07]  /*d4e0*/  IMAD R3, R22, R17, RZ ;  /* 0x0000001116037224 */ /* 0x000fce00078e02ff */
.L_x_109:
[----:B------:R-:W-:Y:S05]  /*d4f0*/  BSYNC B1 ;  /* 0x0000000000017941 */ /* 0x000fea0003800000 */
.L_x_108:
[----:B------:R-:W-:Y:S01]  /*d500*/  @!P4 IMAD R205, R205, R16, R3 ;  /* 0x00000010cdcdc224 */ /* 0x000fe200078e0203 */
[----:B------:R-:W-:Y:S04]  /*d510*/  BSSY B1, `(.L_x_110) ;  /* 0x0000006000017945 */ /* 0x000fe80003800000 */
[----:B------:R0:W-:Y:S01]  /*d520*/  @!P4 STG.E.U8 desc[UR48][R4.64+0x29], R205 ;  /* 0x000029cd0400c986 */ /* 0x0001e2000c101130 */
[----:B------:R-:W-:Y:S05]  /*d530*/  @P5 BRA `(.L_x_111) ;  /* 0x00000000000c5947 */ /* 0x000fea0003800000 */
[----:B------:R-:W5:Y:S02]  /*d540*/  LDG.E.U8 R2, desc[UR48][R18.64+0x28] ;  /* 0x0000283012027981 */ /* 0x000f64000c1e1100 */
[----:B-----5:R-:W-:-:S05]  /*d550*/  PRMT R22, R2, 0x8880, RZ ;  /* 0x0000888002167816 */ /* 0x020fca00000000ff */
[----:B------:R-:W-:-:S07]  /*d560*/  IMAD R3, R22, R17, RZ ;  /* 0x0000001116037224 */ /* 0x000fce00078e02ff */
.L_x_111:
[----:B------:R-:W-:Y:S05]  /*d570*/  BSYNC B1 ;  /* 0x0000000000017941 */ /* 0x000fea0003800000 */
.L_x_110:
        /* <DEDUP_REMOVED lines=9> */
.L_x_113:
[----:B------:R-:W-:Y:S05]  /*d610*/  BSYNC B1 ;  /* 0x0000000000017941 */ /* 0x000fea0003800000 */
.L_x_112:
[----:B------:R-:W-:Y:S01]  /*d620*/  @!P4 IMAD R207, R207, R16, R3 ;  /* 0x00000010cfcfc224 */ /* 0x000fe200078e0203 */
[----:B------:R-:W-:Y:S04]  /*d630*/  BSSY B1, `(.L_x_114) ;  /* 0x0000006000017945 */ /* 0x000fe80003800000 */
[----:B------:R0:W-:Y:S01]  /*d640*/  @!P4 STG.E.U8 desc[UR48][R10.64+0x29], R207 ;  /* 0x000029cf0a00c986 */ /* 0x0001e2000c101130 */
[----:B------:R-:W-:Y:S05]  /*d650*/  @P5 BRA `(.L_x_115) ;  /* 0x00000000000c5947 */ /* 0x000fea0003800000 */
[----:B------:R-:W5:Y:S02]  /*d660*/  LDG.E.U8 R2, desc[UR48][R20.64+0x30] ;  /* 0x0000303014027981 */ /* 0x000f64000c1e1100 */
[----:B-----5:R-:W-:-:S05]  /*d670*/  PRMT R22, R2, 0x8880, RZ ;  /* 0x0000888002167816 */ /* 0x020fca00000000ff */
[----:B------:R-:W-:-:S07]  /*d680*/  IMAD R3, R22, R17, RZ ;  /* 0x0000001116037224 */ /* 0x000fce00078e02ff */
.L_x_115:
[----:B------:R-:W-:Y:S05]  /*d690*/  BSYNC B1 ;  /* 0x0000000000017941 */ /* 0x000fea0003800000 */
.L_x_114:
        /* <DEDUP_REMOVED lines=9> */
.L_x_117:
[----:B------:R-:W-:Y:S05]  /*d730*/  BSYNC B1 ;  /* 0x0000000000017941 */ /* 0x000fea0003800000 */
.L_x_116:
[----:B------:R-:W-:Y:S01]  /*d740*/  @!P4 IMAD R209, R209, R16, R3 ;  /* 0x00000010d1d1c224 */ /* 0x000fe200078e0203 */
[----:B------:R-:W-:Y:S04]  /*d750*/  BSSY B1, `(.L_x_118) ;  /* 0x0000006000017945 */ /* 0x000fe80003800000 */
[----:B------:R0:W-:Y:S01]  /*d760*/  @!P4 STG.E.U8 desc[UR48][R4.64+0x31], R209 ;  /* 0x000031d10400c986 */ /* 0x0001e2000c101130 */
[----:B------:R-:W-:Y:S05]  /*d770*/  @P5 BRA `(.L_x_119) ;  /* 0x00000000000c5947 */ /* 0x000fea0003800000 */
[----:B------:R-:W5:Y:S02]  /*d780*/  LDG.E.U8 R2, desc[UR48][R18.64+0x30] ;  /* 0x0000303012027981 */ /* 0x000f64000c1e1100 */
[----:B-----5:R-:W-:-:S05]  /*d790*/  PRMT R22, R2, 0x8880, RZ ;  /* 0x0000888002167816 */ /* 0x020fca00000000ff */
[----:B------:R-:W-:-:S07]  /*d7a0*/  IMAD R3, R22, R17, RZ ;  /* 0x0000001116037224 */ /* 0x000fce00078e02ff */
.L_x_119:
[----:B------:R-:W-:Y:S05]  /*d7b0*/  BSYNC B1 ;  /* 0x0000000000017941 */ /* 0x000fea0003800000 */
.L_x_118:
        /* <DEDUP_REMOVED lines=9> */
.L_x_121:
[----:B------:R-:W-:Y:S05]  /*d850*/  BSYNC B1 ;  /* 0x0000000000017941 */ /* 0x000fea0003800000 */
.L_x_120:
[----:B------:R-:W-:Y:S01]  /*d860*/  @!P4 IMAD R211, R211, R16, R3 ;  /* 0x00000010d3d3c224 */ /* 0x000fe200078e0203 */
[----:B------:R-:W-:Y:S04]  /*d870*/  BSSY B1, `(.L_x_122) ;  /* 0x0000006000017945 */ /* 0x000fe80003800000 */
[----:B------:R0:W-:Y:S01]  /*d880*/  @!P4 STG.E.U8 desc[UR48][R10.64+0x31], R211 ;  /* 0x000031d30a00c986 */ /* 0x0001e2000c101130 */
[----:B------:R-:W-:Y:S05]  /*d890*/  @P5 BRA `(.L_x_123) ;  /* 0x00000000000c5947 */ /* 0x000fea0003800000 */
[----:B------:R-:W5:Y:S02]  /*d8a0*/  LDG.E.U8 R2, desc[UR48][R20.64+0x38] ;  /* 0x0000383014027981 */ /* 0x000f64000c1e1100 */
[----:B-----5:R-:W-:-:S05]  /*d8b0*/  PRMT R22, R2, 0x8880, RZ ;  /* 0x0000888002167816 */ /* 0x020fca00000000ff */
[----:B------:R-:W-:-:S07]  /*d8c0*/  IMAD R3, R22, R17, RZ ;  /* 0x0000001116037224 */ /* 0x000fce00078e02ff */
.L_x_123:
[----:B------:R-:W-:Y:S05]  /*d8d0*/  BSYNC B1 ;  /* 0x0000000000017941 */ /* 0x000fea0003800000 */
.L_x_122:
        /* <DEDUP_REMOVED lines=9> */
.L_x_125:
[----:B------:R-:W-:Y:S05]  /*d970*/  BSYNC B1 ;  /* 0x0000000000017941 */ /* 0x000fea0003800000 */
.L_x_124:
[----:B------:R-:W-:Y:S01]  /*d980*/  @!P4 IMAD R213, R213, R16, R3 ;  /* 0x00000010d5d5c224 */ /* 0x000fe200078e0203 */
[----:B------:R-:W-:Y:S04]  /*d990*/  BSSY B1, `(.L_x_126) ;  /* 0x0000006000017945 */ /* 0x000fe80003800000 */
[----:B------:R0:W-:Y:S01]  /*d9a0*/  @!P4 STG.E.U8 desc[UR48][R4.64+0x39], R213 ;  /* 0x000039d50400c986 */ /* 0x0001e2000c101130 */
[----:B------:R-:W-:Y:S05]  /*d9b0*/  @P5 BRA `(.L_x_127) ;  /* 0x00000000000c5947 */ /* 0x000fea0003800000 */
[----:B------:R-:W5:Y:S02]  /*d9c0*/  LDG.E.U8 R2, desc[UR48][R18.64+0x38] ;  /* 0x0000383012027981 */ /* 0x000f64000c1e1100 */
[----:B-----5:R-:W-:-:S05]  /*d9d0*/  PRMT R22, R2, 0x8880, RZ ;  /* 0x0000888002167816 */ /* 0x020fca00000000ff */
[----:B------:R-:W-:-:S07]  /*d9e0*/  IMAD R3, R22, R17, RZ ;  /* 0x0000001116037224 */ /* 0x000fce00078e02ff */
.L_x_127:
[----:B------:R-:W-:Y:S05]  /*d9f0*/  BSYNC B1 ;  /* 0x0000000000017941 */ /* 0x000fea0003800000 */
.L_x_126:
        /* <DEDUP_REMOVED lines=9> */
.L_x_129:
[----:B------:R-:W-:Y:S05]  /*da90*/  BSYNC B1 ;  /* 0x0000000000017941 */ /* 0x000fea0003800000 */
.L_x_128:
[----:B------:R-:W-:Y:S01]  /*daa0*/  @!P4 IMAD R215, R215, R16, R3 ;  /* 0x00000010d7d7c224 */ /* 0x000fe200078e0203 */
[----:B------:R-:W-:Y:S04]  /*dab0*/  BSSY B1, `(.L_x_130) ;  /* 0x0000006000017945 */ /* 0x000fe80003800000 */
[----:B------:R0:W-:Y:S01]  /*dac0*/  @!P4 STG.E.U8 desc[UR48][R10.64+0x39], R215 ;  /* 0x000039d70a00c986 */ /* 0x0001e2000c101130 */
[----:B------:R-:W-:Y:S05]  /*dad0*/  @P5 BRA `(.L_x_131) ;  /* 0x00000000000c5947 */ /* 0x000fea0003800000 */
[----:B------:R-:W5:Y:S02]  /*dae0*/  LDG.E.U8 R2, desc[UR48][R14.64+0x20] ;  /* 0x000020300e027981 */ /* 0x000f64000c1e1100 */
[----:B-----5:R-:W-:-:S05]  /*daf0*/  PRMT R22, R2, 0x8880, RZ ;  /* 0x0000888002167816 */ /* 0x020fca00000000ff */
[----:B------:R-:W-:-:S07]  /*db00*/  IMAD R3, R22, R17, RZ ;  /* 0x0000001116037224 */ /* 0x000fce00078e02ff */
.L_x_131:
[----:B------:R-:W-:Y:S05]  /*db10*/  BSYNC B1 ;  /* 0x0000000000017941 */ /* 0x000fea0003800000 */
.L_x_130:
        /* <DEDUP_REMOVED lines=9> */
.L_x_133:
[----:B------:R-:W-:Y:S05]  /*dbb0*/  BSYNC B1 ;  /* 0x0000000000017941 */ /* 0x000fea0003800000 */
.L_x_132:
[----:B------:R-:W-:Y:S01]  /*dbc0*/  @!P4 IMAD R185, R185, R16, R3 ;  /* 0x00000010b9b9c224 */ /* 0x000fe200078e0203 */
[----:B------:R-:W-:Y:S04]  /*dbd0*/  BSSY B1, `(.L_x_134) ;  /* 0x0000006000017945 */ /* 0x000fe80003800000 */
[----:B------:R0:W-:Y:S01]  /*dbe0*/  @!P4 STG.E.U8 desc[UR48][R6.64+0x21], R185 ;  /* 0x000021b90600c986 */ /* 0x0001e2000c101130 */
[----:B------:R-:W-:Y:S05]  /*dbf0*/  @P5 BRA `(.L_x_135) ;  /* 0x00000000000c5947 */ /* 0x000fea0003800000 */
[----:B------:R-:W5:Y:S02]  /*dc00*/  LDG.E.U8 R2, desc[UR48][R12.64+0x20] ;  /* 0x000020300c027981 */ /* 0x000f64000c1e1100 */
[----:B-----5:R-:W-:-:S05]  /*dc10*/  PRMT R22, R2, 0x8880, RZ ;  /* 0x0000888002167816 */ /* 0x020fca00000000ff */
[----:B------:R-:W-:-:S07]  /*dc20*/  IMAD R3, R22, R17, RZ ;  /* 0x0000001116037224 */ /* 0x000fce00078e02ff */
.L_x_135:
[----:B------:R-:W-:Y:S05]  /*dc30*/  BSYNC B1 ;  /* 0x0000000000017941 */ /* 0x000fea0003800000 */
.L_x_134:
        /* <DEDUP_REMOVED lines=9> */
.L_x_137:
[----:B------:R-:W-:Y:S05]  /*dcd0*/  BSYNC B1 ;  /* 0x0000000000017941 */ /* 0x000fea0003800000 */
.L_x_136:
[----:B------:R-:W-:Y:S01]  /*dce0*/  @!P4 IMAD R187, R187, R16, R3 ;  /* 0x00000010bbbbc224 */ /* 0x000fe200078e0203 */
[----:B------:R-:W-:Y:S04]  /*dcf0*/  BSSY B1, `(.L_x_138) ;  /* 0x0000006000017945 */ /* 0x000fe80003800000 */
[----:B------:R0:W-:Y:S01]  /*dd00*/  @!P4 STG.E.U8 desc[UR48][R8.64+0x21], R187 ;  /* 0x000021bb0800c986 */ /* 0x0001e2000c101130 */
[----:B------:R-:W-:Y:S05]  /*dd10*/  @P5 BRA `(.L_x_139) ;  /* 0x00000000000c5947 */ /* 0x000fea0003800000 */
[----:B------:R-:W5:Y:S02]  /*dd20*/  LDG.E.U8 R2, desc[UR48][R14.64+0x28] ;  /* 0x000028300e027981 */ /* 0x000f64000c1e1100 */
[----:B-----5:R-:W-:-:S05]  /*dd30*/  PRMT R22, R2, 0x8880, RZ ;  /* 0x0000888002167816 */ /* 0x020fca00000000ff */
[----:B------:R-:W-:-:S07]  /*dd40*/  IMAD R3, R22, R17, RZ ;  /* 0x0000001116037224 */ /* 0x000fce00078e02ff */
.L_x_139:
[----:B------:R-:W-:Y:S05]  /*dd50*/  BSYNC B1 ;  /* 0x0000000000017941 */ /* 0x000fea0003800000 */
.L_x_138:
        /* <DEDUP_REMOVED lines=9> */
.L_x_141:
[----:B------:R-:W-:Y:S05]  /*ddf0*/  BSYNC B1 ;  /* 0x0000000000017941 */ /* 0x000fea0003800000 */
.L_x_140:
[----:B------:R-:W-:Y:S01]  /*de00*/  @!P4 IMAD R189, R189, R16, R3 ;  /* 0x00000010bdbdc224 */ /* 0x000fe200078e0203 */
[----:B------:R-:W-:Y:S04]  /*de10*/  BSSY B1, `(.L_x_142) ;  /* 0x0000006000017945 */ /* 0x000fe80003800000 */
[----:B------:R0:W-:Y:S01]  /*de20*/  @!P4 STG.E.U8 desc[UR48][R6.64+0x29], R189 ;  /* 0x000029bd0600c986 */ /* 0x0001e2000c101130 */
[----:B------:R-:W-:Y:S05]  /*de30*/  @P5 BRA `(.L_x_143) ;  /* 0x00000000000c5947 */ /* 0x000fea0003800000 */
[----:B------:R-:W5:Y:S02]  /*de40*/  LDG.E.U8 R2, desc[UR48][R12.64+0x28] ;  /* 0x000028300c027981 */ /* 0x000f64000c1e1100 */
[----:B-----5:R-:W-:-:S05]  /*de50*/  PRMT R22, R2, 0x8880, RZ ;  /* 0x0000888002167816 */ /* 0x020fca00000000ff */
[----:B------:R-:W-:-:S07]  /*de60*/  IMAD R3, R22, R17, RZ ;  /* 0x0000001116037224 */ /* 0x000fce00078e02ff */
.L_x_143:
[----:B------:R-:W-:Y:S05]  /*de70*/  BSYNC B1 ;  /* 0x0000000000017941 */ /* 0x000fea0003800000 */
.L_x_142:
        /* <DEDUP_REMOVED lines=9> */
.L_x_145:
[----:B------:R-:W-:Y:S05]  /*df10*/  BSYNC B1 ;  /* 0x0000000000017941 */ /* 0x000fea0003800000 */
.L_x_144:
[----:B------:R-:W-:Y:S01]  /*df20*/  @!P4 IMAD R191, R191, R16, R3 ;  /* 0x00000010bfbfc224 */ /* 0x000fe200078e0203 */
[----:B------:R-:W-:Y:S04]  /*df30*/  BSSY B1, `(.L_x_146) ;  /* 0x0000006000017945 */ /* 0x000fe80003800000 */
[----:B------:R0:W-:Y:S01]  /*df40*/  @!P4 STG.E.U8 desc[UR48][R8.64+0x29], R191 ;  /* 0x000029bf0800c986 */ /* 0x0001e2000c101130 */
[----:B------:R-:W-:Y:S05]  /*df50*/  @P5 BRA `(.L_x_147) ;  /* 0x00000000000c5947 */ /* 0x000fea0003800000 */
[----:B------:R-:W5:Y:S02]  /*df60*/  LDG.E.U8 R2, desc[UR48][R14.64+0x30] ;  /* 0x000030300e027981 */ /* 0x000f64000c1e1100 */
[----:B-----5:R-:W-:-:S05]  /*df70*/  PRMT R22, R2, 0x8880, RZ ;  /* 0x0000888002167816 */ /* 0x020fca00000000ff */
[----:B------:R-:W-:-:S07]  /*df80*/  IMAD R3, R22, R17, RZ ;  /* 0x0000001116037224 */ /* 0x000fce00078e02ff */
.L_x_147:
[----:B------:R-:W-:Y:S05]  /*df90*/  BSYNC B1 ;  /* 0x0000000000017941 */ /* 0x000fea0003800000 */
.L_x_146:
        /* <DEDUP_REMOVED lines=9> */
.L_x_149:
[----:B------:R-:W-:Y:S05]  /*e030*/  BSYNC B1 ;  /* 0x0000000000017941 */ /* 0x000fea0003800000 */
.L_x_148:
[----:B------:R-:W-:Y:S01]  /*e040*/  @!P4 IMAD R193, R193, R16, R3 ;  /* 0x00000010c1c1c224 */ /* 0x000fe200078e0203 */
[----:B------:R-:W-:Y:S04]  /*e050*/  BSSY B1, `(.L_x_150) ;  /* 0x0000006000017945 */ /* 0x000fe80003800000 */
[----:B------:R0:W-:Y:S01]  /*e060*/  @!P4 STG.E.U8 desc[UR48][R6.64+0x31], R193 ;  /* 0x000031c10600c986 */ /* 0x0001e2000c101130 */
[----:B------:R-:W-:Y:S05]  /*e070*/  @P5 BRA `(.L_x_151) ;  /* 0x00000000000c5947 */ /* 0x000fea0003800000 */
[----:B------:R-:W5:Y:S02]  /*e080*/  LDG.E.U8 R2, desc[UR48][R12.64+0x30] ;  /* 0x000030300c027981 */ /* 0x000f64000c1e1100 */
[----:B-----5:R-:W-:-:S05]  /*e090*/  PRMT R22, R2, 0x8880, RZ ;  /* 0x0000888002167816 */ /* 0x020fca00000000ff */
[----:B------:R-:W-:-:S07]  /*e0a0*/  IMAD R3, R22, R17, RZ ;  /* 0x0000001116037224 */ /* 0x000fce00078e02ff */
.L_x_151:
[----:B------:R-:W-:Y:S05]  /*e0b0*/  BSYNC B1 ;  /* 0x0000000000017941 */ /* 0x000fea0003800000 */
.L_x_150:
        /* <DEDUP_REMOVED lines=9> */
.L_x_153:
[----:B------:R-:W-:Y:S05]  /*e150*/  BSYNC B1 ;  /* 0x0000000000017941 */ /* 0x000fea0003800000 */
.L_x_152:
[----:B------:R-:W-:Y:S01]  /*e160*/  @!P4 IMAD R195, R195, R16, R3 ;  /* 0x00000010c3c3c224 */ /* 0x000fe200078e0203 */
[----:B------:R-:W-:Y:S04]  /*e170*/  BSSY B1, `(.L_x_154) ;  /* 0x0000006000017945 */ /* 0x000fe80003800000 */
[----:B------:R0:W-:Y:S01]  /*e180*/  @!P4 STG.E.U8 desc[UR48][R8.64+0x31], R195 ;  /* 0x000031c30800c986 */ /* 0x0001e2000c101130 */
[----:B------:R-:W-:Y:S05]  /*e190*/  @P5 BRA `(.L_x_155) ;  /* 0x00000000000c5947 */ /* 0x000fea0003800000 */
[----:B------:R-:W5:Y:S02]  /*e1a0*/  LDG.E.U8 R2, desc[UR48][R14.64+0x38] ;  /* 0x000038300e027981 */ /* 0x000f64000c1e1100 */
[----:B-----5:R-:W-:-:S05]  /*e1b0*/  PRMT R22, R2, 0x8880, RZ ;  /* 0x0000888002167816 */ /* 0x020fca00000000ff */
[----:B------:R-:W-:-:S07]  /*e1c0*/  IMAD R3, R22, R17, RZ ;  /* 0x0000001116037224 */ /* 0x000fce00078e02ff */
.L_x_155:
[----:B------:R-:W-:Y:S05]  /*e1d0*/  BSYNC B1 ;  /* 0x0000000000017941 */ /* 0x000fea0003800000 */
.L_x_154:
        /* <DEDUP_REMOVED lines=9> */
.L_x_157:
[----:B------:R-:W-:Y:S05]  /*e270*/  BSYNC B1 ;  /* 0x0000000000017941 */ /* 0x000fea0003800000 */
.L_x_156:
[----:B------:R-:W-:Y:S01]  /*e280*/  @!P4 IMAD R197, R197, R16, R3 ;  /* 0x00000010c5c5c224 */ /* 0x000fe200078e0203 */
[----:B------:R-:W-:Y:S04]  /*e290*/  BSSY B1, `(.L_x_158) ;  /* 0x0000006000017945 */ /* 0x000fe80003800000 */
[----:B------:R0:W-:Y:S01]  /*e2a0*/  @!P4 STG.E.U8 desc[UR48][R6.64+0x39], R197 ;  /* 0x000039c50600c986 */ /* 0x0001e2000c101130 */
[----:B------:R-:W-:Y:S05]  /*e2b0*/  @P5 BRA `(.L_x_159) ;  /* 0x00000000000c5947 */ /* 0x000fea0003800000 */
[----:B------:R-:W5:Y:S02]  /*e2c0*/  LDG.E.U8 R2, desc[UR48][R12.64+0x38] ;  /* 0x000038300c027981 */ /* 0x000f64000c1e1100 */
[----:B-----5:R-:W-:-:S05]  /*e2d0*/  PRMT R22, R2, 0x8880, RZ ;  /* 0x0000888002167816 */ /* 0x020fca00000000ff */
[----:B------:R-:W-:-:S07]  /*e2e0*/  IMAD R3, R22, R17, RZ ;  /* 0x0000001116037224 */ /* 0x000fce00078e02ff */
.L_x_159:
[----:B------:R-:W-:Y:S05]  /*e2f0*/  BSYNC B1 ;  /* 0x0000000000017941 */ /* 0x000fea0003800000 */
.L_x_158:
        /* <DEDUP_REMOVED lines=9> */
.L_x_161:
[----:B------:R-:W-:Y:S05]  /*e390*/  BSYNC B1 ;  /* 0x0000000000017941 */ /* 0x000fea0003800000 */
.L_x_160:
[----:B------:R-:W-:Y:S01]  /*e3a0*/  @!P4 IMAD R199, R199, R16, R3 ;  /* 0x00000010c7c7c224 */ /* 0x000fe200078e0203 */
[----:B------:R-:W-:Y:S04]  /*e3b0*/  BSSY B1, `(.L_x_162) ;  /* 0x0000006000017945 */ /* 0x000fe80003800000 */
[----:B------:R0:W-:Y:S01]  /*e3c0*/  @!P4 STG.E.U8 desc[UR48][R8.64+0x39], R199 ;  /* 0x000039c70800c986 */ /* 0x0001e2000c101130 */
[----:B------:R-:W-:Y:S05]  /*e3d0*/  @P5 BRA `(.L_x_163) ;  /* 0x00000000000c5947 */ /* 0x000fea0003800000 */
[----:B------:R-:W5:Y:S02]  /*e3e0*/  LDG.E.U8 R2, desc[UR48][R20.64+0x40] ;  /* 0x0000403014027981 */ /* 0x000f64000c1e1100 */
[----:B-----5:R-:W-:-:S05]  /*e3f0*/  PRMT R22, R2, 0x8880, RZ ;  /* 0x0000888002167816 */ /* 0x020fca00000000ff */
[----:B------:R-:W-:-:S07]  /*e400*/  IMAD R3, R22, R17, RZ ;  /* 0x0000001116037224 */ /* 0x000fce00078e02ff */
.L_x_163:
[----:B------:R-:W-:Y:S05]  /*e410*/  BSYNC B1 ;  /* 0x0000000000017941 */ /* 0x000fea0003800000 */
.L_x_162:
        /* <DEDUP_REMOVED lines=9> */
.L_x_165:
[----:B------:R-:W-:Y:S05]  /*e4b0*/  BSYNC B1 ;  /* 0x0000000000017941 */ /* 0x000fea0003800000 */
.L_x_164:
[----:B------:R-:W-:Y:S01]  /*e4c0*/  @!P4 IMAD R169, R169, R16, R3 ;  /* 0x00000010a9a9c224 */ /* 0x000fe200078e0203 */
[----:B------:R-:W-:Y:S04]  /*e4d0*/  BSSY B1, `(.L_x_166) ;  /* 0x0000006000017945 */ /* 0x000fe80003800000 */
[----:B------:R0:W-:Y:S01]  /*e4e0*/  @!P4 STG.E.U8 desc[UR48][R4.64+0x41], R169 ;  /* 0x000041a90400c986 */ /* 0x0001e2000c101130 */
[----:B------:R-:W-:Y:S05]  /*e4f0*/  @P5 BRA `(.L_x_167) ;  /* 0x00000000000c5947 */ /* 0x000fea0003800000 */
[----:B------:R-:W5:Y:S02]  /*e500*/  LDG.E.U8 R2, desc[UR48][R18.64+0x40] ;  /* 0x0000403012027981 */ /* 0x000f64000c1e1100 */
[----:B-----5:R-:W-:-:S05]  /*e510*/  PRMT R22, R2, 0x8880, RZ ;  /* 0x0000888002167816 */ /* 0x020fca00000000ff */
[----:B------:R-:W-:-:S07]  /*e520*/  IMAD R3, R22, R17, RZ ;  /* 0x0000001116037224 */ /* 0x000fce00078e02ff */
.L_x_167:
[----:B------:R-:W-:Y:S05]  /*e530*/  BSYNC B1 ;  /* 0x0000000000017941 */ /* 0x000fea0003800000 */
.L_x_166:
        /* <DEDUP_REMOVED lines=9> */
.L_x_169:
[----:B------:R-:W-:Y:S05]  /*e5d0*/  BSYNC B1 ;  /* 0x0000000000017941 */ /* 0x000fea0003800000 */
.L_x_168:
[----:B------:R-:W-:Y:S01]  /*e5e0*/  @!P4 IMAD R171, R171, R16, R3 ;  /* 0x00000010ababc224 */ /* 0x000fe200078e0203 */
[----:B------:R-:W-:Y:S04]  /*e5f0*/  BSSY B1, `(.L_x_170) ;  /* 0x0000006000017945 */ /* 0x000fe80003800000 */
[----:B------:R0:W-:Y:S01]  /*e600*/  @!P4 STG.E.U8 desc[UR48][R10.64+0x41], R171 ;  /* 0x000041ab0a00c986 */ /* 0x0001e2000c101130 */
[----:B------:R-:W-:Y:S05]  /*e610*/  @P5 BRA `(.L_x_171) ;  /* 0x00000000000c5947 */ /* 0x000fea0003800000 */
[----:B------:R-:W5:Y:S02]  /*e620*/  LDG.E.U8 R2, desc[UR48][R20.64+0x48] ;  /* 0x0000483014027981 */ /* 0x000f64000c1e1100 */
[----:B-----5:R-:W-:-:S05]  /*e630*/  PRMT R22, R2, 0x8880, RZ ;  /* 0x0000888002167816 */ /* 0x020fca00000000ff */
[----:B------:R-:W-:-:S07]  /*e640*/  IMAD R3, R22, R17, RZ ;  /* 0x0000001116037224 */ /* 0x000fce00078e02ff */
.L_x_171:
[----:B------:R-:W-:Y:S05]  /*e650*/  BSYNC B1 ;  /* 0x0000000000017941 */ /* 0x000fea0003800000 */
.L_x_170:
        /* <DEDUP_REMOVED lines=9> */
.L_x_173:
[----:B------:R-:W-:Y:S05]  /*e6f0*/  BSYNC B1 ;  /* 0x0000000000017941 */ /* 0x000fea0003800000 */
.L_x_172:
[----:B------:R-:W-:Y:S01]  /*e700*/  @!P4 IMAD R173, R173, R16, R3 ;  /* 0x00000010adadc224 */ /* 0x000fe200078e0203 */
[----:B------:R-:W-:Y:S04]  /*e710*/  BSSY B1, `(.L_x_174) ;  /* 0x0000006000017945 */ /* 0x000fe80003800000 */
[----:B------:R0:W-:Y:S01]  /*e720*/  @!P4 STG.E.U8 desc[UR48][R4.64+0x49], R173 ;  /* 0x000049ad0400c986 */ /* 0x0001e2000c101130 */
[----:B------:R-:W-:Y:S05]  /*e730*/  @P5 BRA `(.L_x_175) ;  /* 0x00000000000c5947 */ /* 0x000fea0003800000 */
[----:B------:R-:W5:Y:S02]  /*e740*/  LDG.E.U8 R2, desc[UR48][R18.64+0x48] ;  /* 0x0000483012027981 */ /* 0x000f64000c1e1100 */
[----:B-----5:R-:W-:-:S05]  /*e750*/  PRMT R22, R2, 0x8880, RZ ;  /* 0x0000888002167816 */ /* 0x020fca00000000ff */
[----:B------:R-:W-:-:S07]  /*e760*/  IMAD R3, R22, R17, RZ ;  /* 0x0000001116037224 */ /* 0x000fce00078e02ff */
.L_x_175:
[----:B------:R-:W-:Y:S05]  /*e770*/  BSYNC B1 ;  /* 0x0000000000017941 */ /* 0x000fea0003800000 */
.L_x_174:
        /* <DEDUP_REMOVED lines=9> */
.L_x_177:
[----:B------:R-:W-:Y:S05]  /*e810*/  BSYNC B1 ;  /* 0x0000000000017941 */ /* 0x000fea0003800000 */
.L_x_176:
[----:B------:R-:W-:Y:S01]  /*e820*/  @!P4 IMAD R175, R175, R16, R3 ;  /* 0x00000010afafc224 */ /* 0x000fe200078e0203 */
[----:B------:R-:W-:Y:S04]  /*e830*/  BSSY B1, `(.L_x_178) ;  /* 0x0000006000017945 */ /* 0x000fe80003800000 */
[----:B------:R0:W-:Y:S01]  /*e840*/  @!P4 STG.E.U8 desc[UR48][R10.64+0x49], R175 ;  /* 0x000049af0a00c986 */ /* 0x0001e2000c101130 */
[----:B------:R-:W-:Y:S05]  /*e850*/  @P5 BRA `(.L_x_179) ;  /* 0x00000000000c5947 */ /* 0x000fea0003800000 */
[----:B------:R-:W5:Y:S02]  /*e860*/  LDG.E.U8 R2, desc[UR48][R20.64+0x50] ;  /* 0x0000503014027981 */ /* 0x000f64000c1e1100 */
[----:B-----5:R-:W-:-:S05]  /*e870*/  PRMT R22, R2, 0x8880, RZ ;  /* 0x0000888002167816 */ /* 0x020fca00000000ff */
[----:B------:R-:W-:-:S07]  /*e880*/  IMAD R3, R22, R17, RZ ;  /* 0x0000001116037224 */ /* 0x000fce00078e02ff */
.L_x_179:
[----:B------:R-:W-:Y:S05]  /*e890*/  BSYNC B1 ;  /* 0x0000000000017941 */ /* 0x000fea0003800000 */
.L_x_178:
        /* <DEDUP_REMOVED lines=9> */
.L_x_181:
[----:B------:R-:W-:Y:S05]  /*e930*/  BSYNC B1 ;  /* 0x0000000000017941 */ /* 0x000fea0003800000 */
.L_x_180:
[----:B------:R-:W-:Y:S01]  /*e940*/  @!P4 IMAD R177, R177, R16, R3 ;  /* 0x00000010b1b1c224 */ /* 0x000fe200078e0203 */
[----:B------:R-:W-:Y:S04]  /*e950*/  BSSY B1, `(.L_x_182) ;  /* 0x0000006000017945 */ /* 0x000fe80003800000 */
[----:B------:R0:W-:Y:S01]  /*e960*/  @!P4 STG.E.U8 desc[UR48][R4.64+0x51], R177 ;  /* 0x000051b10400c986 */ /* 0x0001e2000c101130 */
[----:B------:R-:W-:Y:S05]  /*e970*/  @P5 BRA `(.L_x_183) ;  /* 0x00000000000c5947 */ /* 0x000fea0003800000 */
[----:B------:R-:W5:Y:S02]  /*e980*/  LDG.E.U8 R2, desc[UR48][R18.64+0x50] ;  /* 0x0000503012027981 */ /* 0x000f64000c1e1100 */
[----:B-----5:R-:W-:-:S05]  /*e990*/  PRMT R22, R2, 0x8880, RZ ;  /* 0x0000888002167816 */ /* 0x020fca00000000ff */
[----:B------:R-:W-:-:S07]  /*e9a0*/  IMAD R3, R22, R17, RZ ;  /* 0x0000001116037224 */ /* 0x000fce00078e02ff */
.L_x_183:
[----:B------:R-:W-:Y:S05]  /*e9b0*/  BSYNC B1 ;  /* 0x0000000000017941 */ /* 0x000fea0003800000 */
.L_x_182:
        /* <DEDUP_REMOVED lines=9> */
.L_x_185:
[----:B------:R-:W-:Y:S05]  /*ea50*/  BSYNC B1 ;  /* 0x0000000000017941 */ /* 0x000fea0003800000 */
.L_x_184:
[----:B------:R-:W-:Y:S01]  /*ea60*/  @!P4 IMAD R179, R179, R16, R3 ;  /* 0x00000010b3b3c224 */ /* 0x000fe200078e0203 */
[----:B------:R-:W-:Y:S04]  /*ea70*/  BSSY B1, `(.L_x_186) ;  /* 0x0000006000017945 */ /* 0x000fe80003800000 */
[----:B------:R0:W-:Y:S01]  /*ea80*/  @!P4 STG.E.U8 desc[UR48][R10.64+0x51], R179 ;  /* 0x000051b30a00c986 */ /* 0x0001e2000c101130 */
[----:B------:R-:W-:Y:S05]  /*ea90*/  @P5 BRA `(.L_x_187) ;  /* 0x00000000000c5947 */ /* 0x000fea0003800000 */
[----:B------:R-:W5:Y:S02]  /*eaa0*/  LDG.E.U8 R2, desc[UR48][R20.64+0x58] ;  /* 0x0000583014027981 */ /* 0x000f64000c1e1100 */
[----:B-----5:R-:W-:-:S05]  /*eab0*/  PRMT R22, R2, 0x8880, RZ ;  /* 0x0000888002167816 */ /* 0x020fca00000000ff */
[----:B------:R-:W-:-:S07]  /*eac0*/  IMAD R3, R22, R17, RZ ;  /* 0x0000001116037224 */ /* 0x000fce00078e02ff */
.L_x_187:
[----:B------:R-:W-:Y:S05]  /*ead0*/  BSYNC B1 ;  /* 0x0000000000017941 */ /* 0x000fea0003800000 */
.L_x_186:
        /* <DEDUP_REMOVED lines=9> */
.L_x_189:
[----:B------:R-:W-:Y:S05]  /*eb70*/  BSYNC B1 ;  /* 0x0000000000017941 */ /* 0x000fea0003800000 */
.L_x_188:
[----:B------:R-:W-:Y:S01]  /*eb80*/  @!P4 IMAD R181, R181, R16, R3 ;  /* 0x00000010b5b5c224 */ /* 0x000fe200078e0203 */
[----:B------:R-:W-:Y:S04]  /*eb90*/  BSSY B1, `(.L_x_190) ;  /* 0x0000006000017945 */ /* 0x000fe80003800000 */
[----:B------:R0:W-:Y:S01]  /*eba0*/  @!P4 STG.E.U8 desc[UR48][R4.64+0x59], R181 ;  /* 0x000059b50400c986 */ /* 0x0001e2000c101130 */
[----:B------:R-:W-:Y:S05]  /*ebb0*/  @P5 BRA `(.L_x_191) ;  /* 0x00000000000c5947 */ /* 0x000fea0003800000 */
[----:B------:R-:W5:Y:S02]  /*ebc0*/  LDG.E.U8 R2, desc[UR48][R18.64+0x58] ;  /* 0x0000583012027981 */ /* 0x000f64000c1e1100 */
[----:B-----5:R-:W-:-:S05]  /*ebd0*/  PRMT R22, R2, 0x8880, RZ ;  /* 0x0000888002167816 */ /* 0x020fca00000000ff */
[----:B------:R-:W-:-:S07]  /*ebe0*/  IMAD R3, R22, R17, RZ ;  /* 0x0000001116037224 */ /* 0x000fce00078e02ff */
.L_x_191:
[----:B------:R-:W-:Y:S05]  /*ebf0*/  BSYNC B1 ;  /* 0x0000000000017941 */ /* 0x000fea0003800000 */
.L_x_190:
        /* <DEDUP_REMOVED lines=9> */
.L_x_193:
[----:B------:R-:W-:Y:S05]  /*ec90*/  BSYNC B1 ;  /* 0x0000000000017941 */ /* 0x000fea0003800000 */
.L_x_192:
[----:B------:R-:W-:Y:S01]  /*eca0*/  @!P4 IMAD R183, R183, R16, R3 ;  /* 0x00000010b7b7c224 */ /* 0x000fe200078e0203 */
[----:B------:R-:W-:Y:S04]  /*ecb0*/  BSSY B1, `(.L_x_194) ;  /* 0x0000006000017945 */ /* 0x000fe80003800000 */
[----:B------:R0:W-:Y:S01]  /*ecc0*/  @!P4 STG.E.U8 desc[UR48][R10.64+0x59], R183 ;  /* 0x000059b70a00c986 */ /* 0x0001e2000c101130 */
[----:B------:R-:W-:Y:S05]  /*ecd0*/  @P5 BRA `(.L_x_195) ;  /* 0x00000000000c5947 */ /* 0x000fea0003800000 */
[----:B------:R-:W5:Y:S02]  /*ece0*/  LDG.E.U8 R2, desc[UR48][R14.64+0x40] ;  /* 0x000040300e027981 */ /* 0x000f64000c1e1100 */
[----:B-----5:R-:W-:-:S05]  /*ecf0*/  PRMT R22, R2, 0x8880, RZ ;  /* 0x0000888002167816 */ /* 0x020fca00000000ff */
[----:B------:R-:W-:-:S07]  /*ed00*/  IMAD R3, R22, R17, RZ ;  /* 0x0000001116037224 */ /* 0x000fce00078e02ff */
.L_x_195:
[----:B------:R-:W-:Y:S05]  /*ed10*/  BSYNC B1 ;  /* 0x0000000000017941 */ /* 0x000fea0003800000 */
.L_x_194:
        /* <DEDUP_REMOVED lines=9> */
.L_x_197:
[----:B------:R-:W-:Y:S05]  /*edb0*/  BSYNC B1 ;  /* 0x0000000000017941 */ /* 0x000fea0003800000 */
.L_x_196:
[----:B------:R-:W-:Y:S01]  /*edc0*/  @!P4 IMAD R153, R153, R16, R3 ;  /* 0x000000109999c224 */ /* 0x000fe200078e0203 */
[----:B------:R-:W-:Y:S04]  /*edd0*/  BSSY B1, `(.L_x_198) ;  /* 0x0000006000017945 */ /* 0x000fe80003800000 */
[----:B------:R0:W-:Y:S01]  /*ede0*/  @!P4 STG.E.U8 desc[UR48][R6.64+0x41], R153 ;  /* 0x000041990600c986 */ /* 0x0001e2000c101130 */
[----:B------:R-:W-:Y:S05]  /*edf0*/  @P5 BRA `(.L_x_199) ;  /* 0x00000000000c5947 */ /* 0x000fea0003800000 */
[----:B------:R-:W5:Y:S02]  /*ee00*/  LDG.E.U8 R2, desc[UR48][R12.64+0x40] ;  /* 0x000040300c027981 */ /* 0x000f64000c1e1100 */
[----:B-----5:R-:W-:-:S05]  /*ee10*/  PRMT R22, R2, 0x8880, RZ ;  /* 0x0000888002167816 */ /* 0x020fca00000000ff */
[----:B------:R-:W-:-:S07]  /*ee20*/  IMAD R3, R22, R17, RZ ;  /* 0x0000001116037224 */ /* 0x000fce00078e02ff */
.L_x_199:
[----:B------:R-:W-:Y:S05]  /*ee30*/  BSYNC B1 ;  /* 0x0000000000017941 */ /* 0x000fea0003800000 */
.L_x_198:
        /* <DEDUP_REMOVED lines=9> */
.L_x_201:
[----:B------:R-:W-:Y:S05]  /*eed0*/  BSYNC B1 ;  /* 0x0000000000017941 */ /* 0x000fea0003800000 */
.L_x_200:
[----:B------:R-:W-:Y:S01]  /*eee0*/  @!P4 IMAD R155, R155, R16, R3 ;  /* 0x000000109b9bc224 */ /* 0x000fe200078e0203 */
[----:B------:R-:W-:Y:S04]  /*eef0*/  BSSY B1, `(.L_x_202) ;  /* 0x0000006000017945 */ /* 0x000fe80003800000 */
[----:B------:R0:W-:Y:S01]  /*ef00*/  @!P4 STG.E.U8 desc[UR48][R8.64+0x41], R155 ;  /* 0x0000419b0800c986 */ /* 0x0001e2000c101130 */
[----:B------:R-:W-:Y:S05]  /*ef10*/  @P5 BRA `(.L_x_203) ;  /* 0x00000000000c5947 */ /* 0x000fea0003800000 */
[----:B------:R-:W5:Y:S02]  /*ef20*/  LDG.E.U8 R2, desc[UR48][R14.64+0x48] ;  /* 0x000048300e027981 */ /* 0x000f64000c1e1100 */
[----:B-----5:R-:W-:-:S05]  /*ef30*/  PRMT R22, R2, 0x8880, RZ ;  /* 0x0000888002167816 */ /* 0x020fca00000000ff */
[----:B------:R-:W-:-:S07]  /*ef40*/  IMAD R3, R22, R17, RZ ;  /* 0x0000001116037224 */ /* 0x000fce00078e02ff */
.L_x_203:
[----:B------:R-:W-:Y:S05]  /*ef50*/  BSYNC B1 ;  /* 0x0000000000017941 */ /* 0x000fea0003800000 */
.L_x_202:
        /* <DEDUP_REMOVED lines=9> */
.L_x_205:
[----:B------:R-:W-:Y:S05]  /*eff0*/  BSYNC B1 ;  /* 0x0000000000017941 */ /* 0x000fea0003800000 */
.L_x_204:
[----:B------:R-:W-:Y:S01]  /*f000*/  @!P4 IMAD R157, R157, R16, R3 ;  /* 0x000000109d9dc224 */ /* 0x000fe200078e0203 */
[----:B------:R-:W-:Y:S04]  /*f010*/  BSSY B1, `(.L_x_206) ;  /* 0x0000006000017945 */ /* 0x000fe80003800000 */
[----:B------:R0:W-:Y:S01]  /*f020*/  @!P4 STG.E.U8 desc[UR48][R6.64+0x49], R157 ;  /* 0x0000499d0600c986 */ /* 0x0001e2000c101130 */
[----:B------:R-:W-:Y:S05]  /*f030*/  @P5 BRA `(.L_x_207) ;  /* 0x00000000000c5947 */ /* 0x000fea0003800000 */
[----:B------:R-:W5:Y:S02]  /*f040*/  LDG.E.U8 R2, desc[UR48][R12.64+0x48] ;  /* 0x000048300c027981 */ /* 0x000f64000c1e1100 */
[----:B-----5:R-:W-:-:S05]  /*f050*/  PRMT R22, R2, 0x8880, RZ ;  /* 0x0000888002167816 */ /* 0x020fca00000000ff */
[----:B------:R-:W-:-:S07]  /*f060*/  IMAD R3, R22, R17, RZ ;  /* 0x0000001116037224 */ /* 0x000fce00078e02ff */
.L_x_207:
[----:B------:R-:W-:Y:S05]  /*f070*/  BSYNC B1 ;  /* 0x0000000000017941 */ /* 0x000fea0003800000 */
.L_x_206:
        /* <DEDUP_REMOVED lines=9> */
.L_x_209:
[----:B------:R-:W-:Y:S05]  /*f110*/  BSYNC B1 ;  /* 0x0000000000017941 */ /* 0x000fea0003800000 */
.L_x_208:
[----:B------:R-:W-:Y:S01]  /*f120*/  @!P4 IMAD R159, R159, R16, R3 ;  /* 0x000000109f9fc224 */ /* 0x000fe200078e0203 */
[----:B------:R-:W-:Y:S04]  /*f130*/  BSSY B1, `(.L_x_210) ;  /* 0x0000006000017945 */ /* 0x000fe80003800000 */
[----:B------:R0:W-:Y:S01]  /*f140*/  @!P4 STG.E.U8 desc[UR48][R8.64+0x49], R159 ;  /* 0x0000499f0800c986 */ /* 0x0001e2000c101130 */
[----:B------:R-:W-:Y:S05]  /*f150*/  @P5 BRA `(.L_x_211) ;  /* 0x00000000000c5947 */ /* 0x000fea0003800000 */
[----:B------:R-:W5:Y:S02]  /*f160*/  LDG.E.U8 R2, desc[UR48][R14.64+0x50] ;  /* 0x000050300e027981 */ /* 0x000f64000c1e1100 */
[----:B-----5:R-:W-:-:S05]  /*f170*/  PRMT R22, R2, 0x8880, RZ ;  /* 0x0000888002167816 */ /* 0x020fca00000000ff */
[----:B------:R-:W-:-:S07]  /*f180*/  IMAD R3, R22, R17, RZ ;  /* 0x0000001116037224 */ /* 0x000fce00078e02ff */
.L_x_211:
[----:B------:R-:W-:Y:S05]  /*f190*/  BSYNC B1 ;  /* 0x0000000000017941 */ /* 0x000fea0003800000 */
.L_x_210:
        /* <DEDUP_REMOVED lines=9> */
.L_x_213:
[----:B------:R-:W-:Y:S05]  /*f230*/  BSYNC B1 ;  /* 0x0000000000017941 */ /* 0x000fea0003800000 */
.L_x_212:
[----:B------:R-:W-:Y:S01]  /*f240*/  @!P4 IMAD R161, R161, R16, R3 ;  /* 0x00000010a1a1c224 */ /* 0x000fe200078e0203 */
[----:B------:R-:W-:Y:S04]  /*f250*/  BSSY B1, `(.L_x_214) ;  /* 0x0000006000017945 */ /* 0x000fe80003800000 */
[----:B------:R0:W-:Y:S01]  /*f260*/  @!P4 STG.E.U8 desc[UR48][R6.64+0x51], R161 ;  /* 0x000051a10600c986 */ /* 0x0001e2000c101130 */
[----:B------:R-:W-:Y:S05]  /*f270*/  @P5 BRA `(.L_x_215) ;  /* 0x00000000000c5947 */ /* 0x000fea0003800000 */
[----:B------:R-:W5:Y:S02]  /*f280*/  LDG.E.U8 R2, desc[UR48][R12.64+0x50] ;  /* 0x000050300c027981 */ /* 0x000f64000c1e1100 */
[----:B-----5:R-:W-:-:S05]  /*f290*/  PRMT R22, R2, 0x8880, RZ ;  /* 0x0000888002167816 */ /* 0x020fca00000000ff */
[----:B------:R-:W-:-:S07]  /*f2a0*/  IMAD R3, R22, R17, RZ ;  /* 0x0000001116037224 */ /* 0x000fce00078e02ff */
.L_x_215:
[----:B------:R-:W-:Y:S05]  /*f2b0*/  BSYNC B1 ;  /* 0x0000000000017941 */ /* 0x000fea0003800000 */
.L_x_214:
        /* <DEDUP_REMOVED lines=9> */
.L_x_217:
[----:B------:R-:W-:Y:S05]  /*f350*/  BSYNC B1 ;  /* 0x0000000000017941 */ /* 0x000fea0003800000 */
.L_x_216:
[----:B------:R-:W-:Y:S01]  /*f360*/  @!P4 IMAD R163, R163, R16, R3 ;  /* 0x00000010a3a3c224 */ /* 0x000fe200078e0203 */
[----:B------:R-:W-:Y:S04]  /*f370*/  BSSY B1, `(.L_x_218) ;  /* 0x0000006000017945 */ /* 0x000fe80003800000 */
[----:B------:R0:W-:Y:S01]  /*f380*/  @!P4 STG.E.U8 desc[UR48][R8.64+0x51], R163 ;  /* 0x000051a30800c986 */ /* 0x0001e2000c101130 */
[----:B------:R-:W-:Y:S05]  /*f390*/  @P5 BRA `(.L_x_219) ;  /* 0x00000000000c5947 */ /* 0x000fea0003800000 */
[----:B------:R-:W5:Y:S02]  /*f3a0*/  LDG.E.U8 R2, desc[UR48][R14.64+0x58] ;  /* 0x000058300e027981 */ /* 0x000f64000c1e1100 */
[----:B-----5:R-:W-:-:S05]  /*f3b0*/  PRMT R22, R2, 0x8880, RZ ;  /* 0x0000888002167816 */ /* 0x020fca00000000ff */
[----:B------:R-:W-:-:S07]  /*f3c0*/  IMAD R3, R22, R17, RZ ;  /* 0x0000001116037224 */ /* 0x000fce00078e02ff */
.L_x_219:
[----:B------:R-:W-:Y:S05]  /*f3d0*/  BSYNC B1 ;  /* 0x0000000000017941 */ /* 0x000fea0003800000 */
.L_x_218:
        /* <DEDUP_REMOVED lines=9> */
.L_x_221:
[----:B------:R-:W-:Y:S05]  /*f470*/  BSYNC B1 ;  /* 0x0000000000017941 */ /* 0x000fea0003800000 */
.L_x_220:
[----:B------:R-:W-:Y:S01]  /*f480*/  @!P4 IMAD R165, R165, R16, R3 ;  /* 0x00000010a5a5c224 */ /* 0x000fe200078e0203 */
[----:B------:R-:W-:Y:S04]  /*f490*/  BSSY B1, `(.L_x_222) ;  /* 0x0000006000017945 */ /* 0x000fe80003800000 */
[----:B------:R0:W-:Y:S01]  /*f4a0*/  @!P4 STG.E.U8 desc[UR48][R6.64+0x59], R165 ;  /* 0x000059a50600c986 */ /* 0x0001e2000c101130 */
[----:B------:R-:W-:Y:S05]  /*f4b0*/  @P5 BRA `(.L_x_223) ;  /* 0x00000000000c5947 */ /* 0x000fea0003800000 */
[----:B------:R-:W5:Y:S02]  /*f4c0*/  LDG.E.U8 R2, desc[UR48][R12.64+0x58] ;  /* 0x000058300c027981 */ /* 0x000f64000c1e1100 */
[----:B-----5:R-:W-:-:S05]  /*f4d0*/  PRMT R22, R2, 0x8880, RZ ;  /* 0x0000888002167816 */ /* 0x020fca00000000ff */
[----:B------:R-:W-:-:S07]  /*f4e0*/  IMAD R3, R22, R17, RZ ;  /* 0x0000001116037224 */ /* 0x000fce00078e02ff */
.L_x_223:
[----:B------:R-:W-:Y:S05]  /*f4f0*/  BSYNC B1 ;  /* 0x0000000000017941 */ /* 0x000fea0003800000 */
.L_x_222:
        /* <DEDUP_REMOVED lines=9> */
.L_x_225:
[----:B------:R-:W-:Y:S05]  /*f590*/  BSYNC B1 ;  /* 0x0000000000017941 */ /* 0x000fea0003800000 */
.L_x_224:
[----:B------:R-:W-:Y:S01]  /*f5a0*/  @!P4 IMAD R167, R167, R16, R3 ;  /* 0x00000010a7a7c224 */ /* 0x000fe200078e0203 */
[----:B------:R-:W-:Y:S04]  /*f5b0*/  BSSY B1, `(.L_x_226) ;  /* 0x0000006000017945 */ /* 0x000fe80003800000 */
[----:B------:R0:W-:Y:S01]  /*f5c0*/  @!P4 STG.E.U8 desc[UR48][R8.64+0x59], R167 ;  /* 0x000059a70800c986 */ /* 0x0001e2000c101130 */
[----:B------:R-:W-:Y:S05]  /*f5d0*/  @P5 BRA `(.L_x_227) ;  /* 0x00000000000c5947 */ /* 0x000fea0003800000 */
[----:B------:R-:W5:Y:S02]  /*f5e0*/  LDG.E.U8 R2, desc[UR48][R20.64+0x60] ;  /* 0x0000603014027981 */ /* 0x000f64000c1e1100 */
[----:B-----5:R-:W-:-:S05]  /*f5f0*/  PRMT R22, R2, 0x8880, RZ ;  /* 0x0000888002167816 */ /* 0x020fca00000000ff */
[----:B------:R-:W-:-:S07]  /*f600*/  IMAD R3, R22, R17, RZ ;  /* 0x0000001116037224 */ /* 0x000fce00078e02ff */
.L_x_227:
[----:B------:R-:W-:Y:S05]  /*f610*/  BSYNC B1 ;  /* 0x0000000000017941 */ /* 0x000fea0003800000 */
.L_x_226:
        /* <DEDUP_REMOVED lines=9> */
.L_x_229:
[----:B------:R-:W-:Y:S05]  /*f6b0*/  BSYNC B1 ;  /* 0x0000000000017941 */ /* 0x000fea0003800000 */
.L_x_228:
[----:B------:R-:W-:Y:S01]  /*f6c0*/  @!P4 IMAD R137, R137, R16, R3 ;  /* 0x000000108989c224 */ /* 0x000fe200078e0203 */
[----:B------:R-:W-:Y:S04]  /*f6d0*/  BSSY B1, `(.L_x_230) ;  /* 0x0000006000017945 */ /* 0x000fe80003800000 */
[----:B------:R0:W-:Y:S01]  /*f6e0*/  @!P4 STG.E.U8 desc[UR48][R4.64+0x61], R137 ;  /* 0x000061890400c986 */ /* 0x0001e2000c101130 */
[----:B------:R-:W-:Y:S05]  /*f6f0*/  @P5 BRA `(.L_x_231) ;  /* 0x00000000000c5947 */ /* 0x000fea0003800000 */
[----:B------:R-:W5:Y:S02]  /*f700*/  LDG.E.U8 R2, desc[UR48][R18.64+0x60] ;  /* 0x0000603012027981 */ /* 0x000f64000c1e1100 */
[----:B-----5:R-:W-:-:S05]  /*f710*/  PRMT R22, R2, 0x8880, RZ ;  /* 0x0000888002167816 */ /* 0x020fca00000000ff */
[----:B------:R-:W-:-:S07]  /*f720*/  IMAD R3, R22, R17, RZ ;  /* 0x0000001116037224 */ /* 0x000fce00078e02ff */
.L_x_231:
[----:B------:R-:W-:Y:S05]  /*f730*/  BSYNC B1 ;  /* 0x0000000000017941 */ /* 0x000fea0003800000 */
.L_x_230:
        /* <DEDUP_REMOVED lines=9> */
.L_x_233:
[----:B------:R-:W-:Y:S05]  /*f7d0*/  BSYNC B1 ;  /* 0x0000000000017941 */ /* 0x000fea0003800000 */
.L_x_232:
[----:B------:R-:W-:Y:S01]  /*f7e0*/  @!P4 IMAD R139, R139, R16, R3 ;  /* 0x000000108b8bc224 */ /* 0x000fe200078e0203 */
[----:B------:R-:W-:Y:S04]  /*f7f0*/  BSSY B1, `(.L_x_234) ;  /* 0x0000006000017945 */ /* 0x000fe80003800000 */
[----:B------:R0:W-:Y:S01]  /*f800*/  @!P4 STG.E.U8 desc[UR48][R10.64+0x61], R139 ;  /* 0x0000618b0a00c986 */ /* 0x0001e2000c101130 */
[----:B------:R-:W-:Y:S05]  /*f810*/  @P5 BRA `(.L_x_235) ;  /* 0x00000000000c5947 */ /* 0x000fea0003800000 */
[----:B------:R-:W5:Y:S02]  /*f820*/  LDG.E.U8 R2, desc[UR48][R20.64+0x68] ;  /* 0x0000683014027981 */ /* 0x000f64000c1e1100 */
[----:B-----5:R-:W-:-:S05]  /*f830*/  PRMT R22, R2, 0x8880, RZ ;  /* 0x0000888002167816 */ /* 0x020fca00000000ff */
[----:B------:R-:W-:-:S07]  /*f840*/  IMAD R3, R22, R17, RZ ;  /* 0x0000001116037224 */ /* 0x000fce00078e02ff */
.L_x_235:
[----:B------:R-:W-:Y:S05]  /*f850*/  BSYNC B1 ;  /* 0x0000000000017941 */ /* 0x000fea0003800000 */
.L_x_234:
        /* <DEDUP_REMOVED lines=9> */
.L_x_237:
[----:B------:R-:W-:Y:S05]  /*f8f0*/  BSYNC B1 ;  /* 0x0000000000017941 */ /* 0x000fea0003800000 */
.L_x_236:
[----:B------:R-:W-:Y:S01]  /*f900*/  @!P4 IMAD R141, R141, R16, R3 ;  /* 0x000000108d8dc224 */ /* 0x000fe200078e0203 */
[----:B------:R-:W-:Y:S04]  /*f910*/  BSSY B1, `(.L_x_238) ;  /* 0x0000006000017945 */ /* 0x000fe80003800000 */
[----:B------:R0:W-:Y:S01]  /*f920*/  @!P4 STG.E.U8 desc[UR48][R4.64+0x69], R141 ;  /* 0x0000698d0400c986 */ /* 0x0001e2000c101130 */
[----:B------:R-:W-:Y:S05]  /*f930*/  @P5 BRA `(.L_x_239) ;  /* 0x00000000000c5947 */ /* 0x000fea0003800000 */
[----:B------:R-:W5:Y:S02]  /*f940*/  LDG.E.U8 R2, desc[UR48][R18.64+0x68] ;  /* 0x0000683012027981 */ /* 0x000f64000c1e1100 */
[----:B-----5:R-:W-:-:S05]  /*f950*/  PRMT R22, R2, 0x8880, RZ ;  /* 0x0000888002167816 */ /* 0x020fca00000000ff */
[----:B------:R-:W-:-:S07]  /*f960*/  IMAD R3, R22, R17, RZ ;  /* 0x0000001116037224 */ /* 0x000fce00078e02ff */
.L_x_239:
[----:B------:R-:W-:Y:S05]  /*f970*/  BSYNC B1 ;  /* 0x0000000000017941 */ /* 0x000fea0003800000 */
.L_x_238:
        /* <DEDUP_REMOVED lines=9> */
.L_x_241:
[----:B------:R-:W-:Y:S05]  /*fa10*/  BSYNC B1 ;  /* 0x0000000000017941 */ /* 0x000fea0003800000 */
.L_x_240:
[----:B------:R-:W-:Y:S01]  /*fa20*/  @!P4 IMAD R143, R143, R16, R3 ;  /* 0x000000108f8fc224 */ /* 0x000fe200078e0203 */
[----:B------:R-:W-:Y:S04]  /*fa30*/  BSSY B1, `(.L_x_242) ;  /* 0x0000006000017945 */ /* 0x000fe80003800000 */
[----:B------:R0:W-:Y:S01]  /*fa40*/  @!P4 STG.E.U8 desc[UR48][R10.64+0x69], R143 ;  /* 0x0000698f0a00c986 */ /* 0x0001e2000c101130 */
[----:B------:R-:W-:Y:S05]  /*fa50*/  @P5 BRA `(.L_x_243) ;  /* 0x00000000000c5947 */ /* 0x000fea0003800000 */
[----:B------:R-:W5:Y:S02]  /*fa60*/  LDG.E.U8 R2, desc[UR48][R20.64+0x70] ;  /* 0x0000703014027981 */ /* 0x000f64000c1e1100 */
[----:B-----5:R-:W-:-:S05]  /*fa70*/  PRMT R22, R2, 0x8880, RZ ;  /* 0x0000888002167816 */ /* 0x020fca00000000ff */
[----:B------:R-:W-:-:S07]  /*fa80*/  IMAD R3, R22, R17, RZ ;  /* 0x0000001116037224 */ /* 0x000fce00078e02ff */
.L_x_243:
[----:B------:R-:W-:Y:S05]  /*fa90*/  BSYNC B1 ;  /* 0x0000000000017941 */ /* 0x000fea0003800000 */
.L_x_242:
        /* <DEDUP_REMOVED lines=9> */
.L_x_245:
[----:B------:R-:W-:Y:S05]  /*fb30*/  BSYNC B1 ;  /* 0x0000000000017941 */ /* 0x000fea0003800000 */
.L_x_244:
[----:B------:R-:W-:Y:S01]  /*fb40*/  @!P4 IMAD R145, R145, R16, R3 ;  /* 0x000000109191c224 */ /* 0x000fe200078e0203 */
[----:B------:R-:W-:Y:S04]  /*fb50*/  BSSY B1, `(.L_x_246) ;  /* 0x0000006000017945 */ /* 0x000fe80003800000 */
[----:B------:R0:W-:Y:S01]  /*fb60*/  @!P4 STG.E.U8 desc[UR48][R4.64+0x71], R145 ;  /* 0x000071910400c986 */ /* 0x0001e2000c101130 */
[----:B------:R-:W-:Y:S05]  /*fb70*/  @P5 BRA `(.L_x_247) ;  /* 0x00000000000c5947 */ /* 0x000fea0003800000 */
[----:B------:R-:W5:Y:S02]  /*fb80*/  LDG.E.U8 R2, desc[UR48][R18.64+0x70] ;  /* 0x0000703012027981 */ /* 0x000f64000c1e1100 */
[----:B-----5:R-:W-:-:S05]  /*fb90*/  PRMT R22, R2, 0x8880, RZ ;  /* 0x0000888002167816 */ /* 0x020fca00000000ff */
[----:B------:R-:W-:-:S07]  /*fba0*/  IMAD R3, R22, R17, RZ ;  /* 0x0000001116037224 */ /* 0x000fce00078e02ff */
.L_x_247:
[----:B------:R-:W-:Y:S05]  /*fbb0*/  BSYNC B1 ;  /* 0x0000000000017941 */ /* 0x000fea0003800000 */
.L_x_246:
        /* <DEDUP_REMOVED lines=9> */
.L_x_249:
[----:B------:R-:W-:Y:S05]  /*fc50*/  BSYNC B1 ;  /* 0x0000000000017941 */ /* 0x000fea0003800000 */
.L_x_248:
[----:B------:R-:W-:Y:S01]  /*fc60*/  @!P4 IMAD R147, R147, R16, R3 ;  /* 0x000000109393c224 */ /* 0x000fe200078e0203 */
[----:B------:R-:W-:Y:S04]  /*fc70*/  BSSY B1, `(.L_x_250) ;  /* 0x0000006000017945 */ /* 0x000fe80003800000 */
[----:B------:R0:W-:Y:S01]  /*fc80*/  @!P4 STG.E.U8 desc[UR48][R10.64+0x71], R147 ;  /* 0x000071930a00c986 */ /* 0x0001e2000c101130 */
[----:B------:R-:W-:Y:S05]  /*fc90*/  @P5 BRA `(.L_x_251) ;  /* 0x00000000000c5947 */ /* 0x000fea0003800000 */
[----:B------:R-:W5:Y:S02]  /*fca0*/  LDG.E.U8 R2, desc[UR48][R20.64+0x78] ;  /* 0x0000783014027981 */ /* 0x000f64000c1e1100 */
[----:B-----5:R-:W-:-:S05]  /*fcb0*/  PRMT R22, R2, 0x8880, RZ ;  /* 0x0000888002167816 */ /* 0x020fca00000000ff */
[----:B------:R-:W-:-:S07]  /*fcc0*/  IMAD R3, R22, R17, RZ ;  /* 0x0000001116037224 */ /* 0x000fce00078e02ff */
.L_x_251:
[----:B------:R-:W-:Y:S05]  /*fcd0*/  BSYNC B1 ;  /* 0x0000000000017941 */ /* 0x000fea0003800000 */
.L_x_250:
        /* <DEDUP_REMOVED lines=9> */
.L_x_253:
[----:B------:R-:W-:Y:S05]  /*fd70*/  BSYNC B1 ;  /* 0x0000000000017941 */ /* 0x000fea0003800000 */
.L_x_252:
[----:B------:R-:W-:Y:S01]  /*fd80*/  @!P4 IMAD R149, R149, R16, R3 ;  /* 0x000000109595c224 */ /* 0x000fe200078e0203 */
[----:B------:R-:W-:Y:S04]  /*fd90*/  BSSY B1, `(.L_x_254) ;  /* 0x0000006000017945 */ /* 0x000fe80003800000 */
[----:B------:R0:W-:Y:S01]  /*fda0*/  @!P4 STG.E.U8 desc[UR48][R4.64+0x79], R149 ;  /* 0x000079950400c986 */ /* 0x0001e2000c101130 */
[----:B------:R-:W-:Y:S05]  /*fdb0*/  @P5 BRA `(.L_x_255) ;  /* 0x00000000000c5947 */ /* 0x000fea0003800000 */
[----:B------:R-:W5:Y:S02]  /*fdc0*/  LDG.E.U8 R2, desc[UR48][R18.64+0x78] ;  /* 0x0000783012027981 */ /* 0x000f64000c1e1100 */
[----:B-----5:R-:W-:-:S05]  /*fdd0*/  PRMT R22, R2, 0x8880, RZ ;  /* 0x0000888002167816 */ /* 0x020fca00000000ff */
[----:B------:R-:W-:-:S07]  /*fde0*/  IMAD R3, R22, R17, RZ ;  /* 0x0000001116037224 */ /* 0x000fce00078e02ff */
.L_x_255:
[----:B------:R-:W-:Y:S05]  /*fdf0*/  BSYNC B1 ;  /* 0x0000000000017941 */ /* 0x000fea0003800000 */
.L_x_254:
        /* <DEDUP_REMOVED lines=9> */
.L_x_257:
[----:B------:R-:W-:Y:S05]  /*fe90*/  BSYNC B1 ;  /* 0x0000000000017941 */ /* 0x000fea0003800000 */
.L_x_256:
[----:B------:R-:W-:Y:S01]  /*fea0*/  @!P4 IMAD R151, R151, R16, R3 ;  /* 0x000000109797c224 */ /* 0x000fe200078e0203 */
[----:B------:R-:W-:Y:S04]  /*feb0*/  BSSY B1, `(.L_x_258) ;  /* 0x0000006000017945 */ /* 0x000fe80003800000 */
[----:B------:R0:W-:Y:S01]  /*fec0*/  @!P4 STG.E.U8 desc[UR48][R10.64+0x79], R151 ;  /* 0x000079970a00c986 */ /* 0x0001e2000c101130 */
[----:B------:R-:W-:Y:S05]  /*fed0*/  @P5 BRA `(.L_x_259) ;  /* 0x00000000000c5947 */ /* 0x000fea0003800000 */
[----:B------:R-:W5:Y:S02]  /*fee0*/  LDG.E.U8 R2, desc[UR48][R14.64+0x60] ;  /* 0x000060300e027981 */ /* 0x000f64000c1e1100 */
[----:B-----5:R-:W-:-:S05]  /*fef0*/  PRMT R22, R2, 0x8880, RZ ;  /* 0x0000888002167816 */ /* 0x020fca00000000ff */
[----:B------:R-:W-:-:S07]  /*ff00*/  IMAD R3, R22, R17, RZ ;  /* 0x0000001116037224 */ /* 0x000fce00078e02ff */
.L_x_259:
[----:B------:R-:W-:Y:S05]  /*ff10*/  BSYNC B1 ;  /* 0x0000000000017941 */ /* 0x000fea0003800000 */
.L_x_258:
        /* <DEDUP_REMOVED lines=9> */
.L_x_261:
[----:B------:R-:W-:Y:S05]  /*ffb0*/  BSYNC B1 ;  /* 0x0000000000017941 */ /* 0x000fea0003800000 */
.L_x_260:
[----:B------:R-:W-:Y:S01]  /*ffc0*/  @!P4 IMAD R121, R121, R16, R3 ;  /* 0x000000107979c224 */ /* 0x000fe200078e0203 */
[----:B------:R-:W-:Y:S04]  /*ffd0*/  BSSY B1, `(.L_x_262) ;  /* 0x0000006000017945 */ /* 0x000fe80003800000 */
[----:B------:R0:W-:Y:S01]  /*ffe0*/  @!P4 STG.E.U8 desc[UR48][R6.64+0x61], R121 ;  /* 0x000061790600c986 */ /* 0x0001e2000c101130 */
[----:B------:R-:W-:Y:S05]  /*fff0*/  @P5 BRA `(.L_x_263) ;  /* 0x00000000000c5947 */ /* 0x000fea0003800000 */
[----:B------:R-:W5:Y:S02]  /*10000*/  LDG.E.U8 R2, desc[UR48][R12.64+0x60] ;  /* 0x000060300c027981 */ /* 0x000f64000c1e1100 */
[----:B-----5:R-:W-:-:S05]  /*10010*/  PRMT R22, R2, 0x8880, RZ ;  /* 0x0000888002167816 */ /* 0x020fca00000000ff */
[----:B------:R-:W-:-:S07]  /*10020*/  IMAD R3, R22, R17, RZ ;  /* 0x0000001116037224 */ /* 0x000fce00078e02ff */
.L_x_263:
[----:B------:R-:W-:Y:S05]  /*10030*/  BSYNC B1 ;  /* 0x0000000000017941 */ /* 0x000fea0003800000 */
.L_x_262:
        /* <DEDUP_REMOVED lines=9> */
.L_x_265:
[----:B------:R-:W-:Y:S05]  /*100d0*/  BSYNC B1 ;  /* 0x0000000000017941 */ /* 0x000fea0003800000 */
.L_x_264:
[----:B------:R-:W-:Y:S01]  /*100e0*/  @!P4 IMAD R123, R123, R16, R3 ;  /* 0x000000107b7bc224 */ /* 0x000fe200078e0203 */
[----:B------:R-:W-:Y:S04]  /*100f0*/  BSSY B1, `(.L_x_266) ;  /* 0x0000006000017945 */ /* 0x000fe80003800000 */
[----:B------:R0:W-:Y:S01]  /*10100*/  @!P4 STG.E.U8 desc[UR48][R8.64+0x61], R123 ;  /* 0x0000617b0800c986 */ /* 0x0001e2000c101130 */
[----:B------:R-:W-:Y:S05]  /*10110*/  @P5 BRA `(.L_x_267) ;  /* 0x00000000000c5947 */ /* 0x000fea0003800000 */
[----:B------:R-:W5:Y:S02]  /*10120*/  LDG.E.U8 R2, desc[UR48][R14.64+0x68] ;  /* 0x000068300e027981 */ /* 0x000f64000c1e1100 */
[----:B-----5:R-:W-:-:S05]  /*10130*/  PRMT R22, R2, 0x8880, RZ ;  /* 0x0000888002167816 */ /* 0x020fca00000000ff */
[----:B------:R-:W-:-:S07]  /*10140*/  IMAD R3, R22, R17, RZ ;  /* 0x0000001116037224 */ /* 0x000fce00078e02ff */
.L_x_267:
[----:B------:R-:W-:Y:S05]  /*10150*/  BSYNC B1 ;  /* 0x0000000000017941 */ /* 0x000fea0003800000 */
.L_x_266:
        /* <DEDUP_REMOVED lines=9> */
.L_x_269:
[----:B------:R-:W-:Y:S05]  /*101f0*/  BSYNC B1 ;  /* 0x0000000000017941 */ /* 0x000fea0003800000 */
.L_x_268:
[----:B------:R-:W-:Y:S01]  /*10200*/  @!P4 IMAD R125, R125, R16, R3 ;  /* 0x000000107d7dc224 */ /* 0x000fe200078e0203 */
[----:B------:R-:W-:Y:S04]  /*10210*/  BSSY B1, `(.L_x_270) ;  /* 0x0000006000017945 */ /* 0x000fe80003800000 */
[----:B------:R0:W-:Y:S01]  /*10220*/  @!P4 STG.E.U8 desc[UR48][R6.64+0x69], R125 ;  /* 0x0000697d0600c986 */ /* 0x0001e2000c101130 */
[----:B------:R-:W-:Y:S05]  /*10230*/  @P5 BRA `(.L_x_271) ;  /* 0x00000000000c5947 */ /* 0x000fea0003800000 */
[----:B------:R-:W5:Y:S02]  /*10240*/  LDG.E.U8 R2, desc[UR48][R12.64+0x68] ;  /* 0x000068300c027981 */ /* 0x000f64000c1e1100 */
[----:B-----5:R-:W-:-:S05]  /*10250*/  PRMT R22, R2, 0x8880, RZ ;  /* 0x0000888002167816 */ /* 0x020fca00000000ff */
[----:B------:R-:W-:-:S07]  /*10260*/  IMAD R3, R22, R17, RZ ;  /* 0x0000001116037224 */ /* 0x000fce00078e02ff */
.L_x_271:
[----:B------:R-:W-:Y:S05]  /*10270*/  BSYNC B1 ;  /* 0x0000000000017941 */ /* 0x000fea0003800000 */
.L_x_270:
        /* <DEDUP_REMOVED lines=9> */
.L_x_273:
[----:B------:R-:W-:Y:S05]  /*10310*/  BSYNC B1 ;  /* 0x0000000000017941 */ /* 0x000fea0003800000 */
.L_x_272:
[----:B------:R-:W-:Y:S01]  /*10320*/  @!P4 IMAD R127, R127, R16, R3 ;  /* 0x000000107f7fc224 */ /* 0x000fe200078e0203 */
[----:B------:R-:W-:Y:S04]  /*10330*/  BSSY B1, `(.L_x_274) ;  /* 0x0000006000017945 */ /* 0x000fe80003800000 */
[----:B------:R0:W-:Y:S01]  /*10340*/  @!P4 STG.E.U8 desc[UR48][R8.64+0x69], R127 ;  /* 0x0000697f0800c986 */ /* 0x0001e2000c101130 */
[----:B------:R-:W-:Y:S05]  /*10350*/  @P5 BRA `(.L_x_275) ;  /* 0x00000000000c5947 */ /* 0x000fea0003800000 */
[----:B------:R-:W5:Y:S02]  /*10360*/  LDG.E.U8 R2, desc[UR48][R14.64+0x70] ;  /* 0x000070300e027981 */ /* 0x000f64000c1e1100 */
[----:B-----5:R-:W-:-:S05]  /*10370*/  PRMT R22, R2, 0x8880, RZ ;  /* 0x0000888002167816 */ /* 0x020fca00000000ff */
[----:B------:R-:W-:-:S07]  /*10380*/  IMAD R3, R22, R17, RZ ;  /* 0x0000001116037224 */ /* 0x000fce00078e02ff */
.L_x_275:
[----:B------:R-:W-:Y:S05]  /*10390*/  BSYNC B1 ;  /* 0x0000000000017941 */ /* 0x000fea0003800000 */
.L_x_274:
        /* <DEDUP_REMOVED lines=9> */
.L_x_277:
[----:B------:R-:W-:Y:S05]  /*10430*/  BSYNC B1 ;  /* 0x0000000000017941 */ /* 0x000fea0003800000 */
.L_x_276:
[----:B------:R-:W-:Y:S01]  /*10440*/  @!P4 IMAD R129, R129, R16, R3 ;  /* 0x000000108181c224 */ /* 0x000fe200078e0203 */
[----:B------:R-:W-:Y:S04]  /*10450*/  BSSY B1, `(.L_x_278) ;  /* 0x0000006000017945 */ /* 0x000fe80003800000 */
[----:B------:R0:W-:Y:S01]  /*10460*/  @!P4 STG.E.U8 desc[UR48][R6.64+0x71], R129 ;  /* 0x000071810600c986 */ /* 0x0001e2000c101130 */
[----:B------:R-:W-:Y:S05]  /*10470*/  @P5 BRA `(.L_x_279) ;  /* 0x00000000000c5947 */ /* 0x000fea0003800000 */
[----:B------:R-:W5:Y:S02]  /*10480*/  LDG.E.U8 R2, desc[UR48][R12.64+0x70] ;  /* 0x000070300c027981 */ /* 0x000f64000c1e1100 */
[----:B-----5:R-:W-:-:S05]  /*10490*/  PRMT R22, R2, 0x8880, RZ ;  /* 0x0000888002167816 */ /* 0x020fca00000000ff */
[----:B------:R-:W-:-:S07]  /*104a0*/  IMAD R3, R22, R17, RZ ;  /* 0x0000001116037224 */ /* 0x000fce00078e02ff */
.L_x_279:
[----:B------:R-:W-:Y:S05]  /*104b0*/  BSYNC B1 ;  /* 0x0000000000017941 */ /* 0x000fea0003800000 */
.L_x_278:
        /* <DEDUP_REMOVED lines=9> */
.L_x_281:
[----:B------:R-:W-:Y:S05]  /*10550*/  BSYNC B1 ;  /* 0x0000000000017941 */ /* 0x000fea0003800000 */
.L_x_280:
[----:B------:R-:W-:Y:S01]  /*10560*/  @!P4 IMAD R131, R131, R16, R3 ;  /* 0x000000108383c224 */ /* 0x000fe200078e0203 */
[----:B------:R-:W-:Y:S04]  /*10570*/  BSSY B1, `(.L_x_282) ;  /* 0x0000006000017945 */ /* 0x000fe80003800000 */
[----:B------:R0:W-:Y:S01]  /*10580*/  @!P4 STG.E.U8 desc[UR48][R8.64+0x71], R131 ;  /* 0x000071830800c986 */ /* 0x0001e2000c101130 */
[----:B------:R-:W-:Y:S05]  /*10590*/  @P5 BRA `(.L_x_283) ;  /* 0x00000000000c5947 */ /* 0x000fea0003800000 */
[----:B------:R-:W5:Y:S02]  /*105a0*/  LDG.E.U8 R2, desc[UR48][R14.64+0x78] ;  /* 0x000078300e027981 */ /* 0x000f64000c1e1100 */
[----:B-----5:R-:W-:-:S05]  /*105b0*/  PRMT R22, R2, 0x8880, RZ ;  /* 0x0000888002167816 */ /* 0x020fca00000000ff */
[----:B------:R-:W-:-:S07]  /*105c0*/  IMAD R3, R22, R17, RZ ;  /* 0x0000001116037224 */ /* 0x000fce00078e02ff */
.L_x_283:
[----:B------:R-:W-:Y:S05]  /*105d0*/  BSYNC B1 ;  /* 0x0000000000017941 */ /* 0x000fea0003800000 */
.L_x_282:
        /* <DEDUP_REMOVED lines=9> */
.L_x_285:
[----:B------:R-:W-:Y:S05]  /*10670*/  BSYNC B1 ;  /* 0x0000000000017941 */ /* 0x000fea0003800000 */
.L_x_284:
[----:B------:R-:W-:Y:S01]  /*10680*/  @!P4 IMAD R133, R133, R16, R3 ;  /* 0x000000108585c224 */ /* 0x000fe200078e0203 */
[----:B------:R-:W-:Y:S04]  /*10690*/  BSSY B1, `(.L_x_286) ;  /* 0x0000006000017945 */ /* 0x000fe80003800000 */
[----:B------:R0:W-:Y:S01]  /*106a0*/  @!P4 STG.E.U8 desc[UR48][R6.64+0x79], R133 ;  /* 0x000079850600c986 */ /* 0x0001e2000c101130 */
[----:B------:R-:W-:Y:S05]  /*106b0*/  @P5 BRA `(.L_x_287) ;  /* 0x00000000000c5947 */ /* 0x000fea0003800000 */
[----:B------:R-:W5:Y:S02]  /*106c0*/  LDG.E.U8 R2, desc[UR48][R12.64+0x78] ;  /* 0x000078300c027981 */ /* 0x000f64000c1e1100 */
[----:B-----5:R-:W-:-:S05]  /*106d0*/  PRMT R22, R2, 0x8880, RZ ;  /* 0x0000888002167816 */ /* 0x020fca00000000ff */
[----:B------:R-:W-:-:S07]  /*106e0*/  IMAD R3, R22, R17, RZ ;  /* 0x0000001116037224 */ /* 0x000fce00078e02ff */
.L_x_287:
[----:B------:R-:W-:Y:S05]  /*106f0*/  BSYNC B1 ;  /* 0x0000000000017941 */ /* 0x000fea0003800000 */
.L_x_286:
        /* <DEDUP_REMOVED lines=9> */
.L_x_289:
[----:B------:R-:W-:Y:S05]  /*10790*/  BSYNC B1 ;  /* 0x0000000000017941 */ /* 0x000fea0003800000 */
.L_x_288:
[----:B------:R-:W-:Y:S01]  /*107a0*/  @!P4 IMAD R135, R135, R16, R3 ;  /* 0x000000108787c224 */ /* 0x000fe200078e0203 */
[----:B------:R-:W-:Y:S04]  /*107b0*/  BSSY B1, `(.L_x_290) ;  /* 0x0000006000017945 */ /* 0x000fe80003800000 */
[----:B------:R0:W-:Y:S01]  /*107c0*/  @!P4 STG.E.U8 desc[UR48][R8.64+0x79], R135 ;  /* 0x000079870800c986 */ /* 0x0001e2000c101130 */
[----:B------:R-:W-:Y:S05]  /*107d0*/  @P5 BRA `(.L_x_291) ;  /* 0x00000000000c5947 */ /* 0x000fea0003800000 */
[----:B------:R-:W5:Y:S02]  /*107e0*/  LDG.E.U8 R2, desc[UR48][R20.64+0x80] ;  /* 0x0000803014027981 */ /* 0x000f64000c1e1100 */
[----:B-----5:R-:W-:-:S05]  /*107f0*/  PRMT R22, R2, 0x8880, RZ ;  /* 0x0000888002167816 */ /* 0x020fca00000000ff */
[----:B------:R-:W-:-:S07]  /*10800*/  IMAD R3, R22, R17, RZ ;  /* 0x0000001116037224 */ /* 0x000fce00078e02ff */
.L_x_291:
[----:B------:R-:W-:Y:S05]  /*10810*/  BSYNC B1 ;  /* 0x0000000000017941 */ /* 0x000fea0003800000 */
.L_x_290:
        /* <DEDUP_REMOVED lines=9> */
.L_x_293:
[----:B------:R-:W-:Y:S05]  /*108b0*/  BSYNC B1 ;  /* 0x0000000000017941 */ /* 0x000fea0003800000 */
.L_x_292:
[----:B------:R-:W-:Y:S01]  /*108c0*/  @!P4 IMAD R105, R105, R16, R3 ;  /* 0x000000106969c224 */ /* 0x000fe200078e0203 */
[----:B------:R-:W-:Y:S04]  /*108d0*/  BSSY B1, `(.L_x_294) ;  /* 0x0000006000017945 */ /* 0x000fe80003800000 */
[----:B------:R0:W-:Y:S01]  /*108e0*/  @!P4 STG.E.U8 desc[UR48][R4.64+0x81], R105 ;  /* 0x000081690400c986 */ /* 0x0001e2000c101130 */
[----:B------:R-:W-:Y:S05]  /*108f0*/  @P5 BRA `(.L_x_295) ;  /* 0x00000000000c5947 */ /* 0x000fea0003800000 */
[----:B------:R-:W5:Y:S02]  /*10900*/  LDG.E.U8 R2, desc[UR48][R18.64+0x80] ;  /* 0x0000803012027981 */ /* 0x000f64000c1e1100 */
[----:B-----5:R-:W-:-:S05]  /*10910*/  PRMT R22, R2, 0x8880, RZ ;  /* 0x0000888002167816 */ /* 0x020fca00000000ff */
[----:B------:R-:W-:-:S07]  /*10920*/  IMAD R3, R22, R17, RZ ;  /* 0x0000001116037224 */ /* 0x000fce00078e02ff */
.L_x_295:
[----:B------:R-:W-:Y:S05]  /*10930*/  BSYNC B1 ;  /* 0x0000000000017941 */ /* 0x000fea0003800000 */
.L_x_294:
        /* <DEDUP_REMOVED lines=9> */
.L_x_297:
[----:B------:R-:W-:Y:S05]  /*109d0*/  BSYNC B1 ;  /* 0x0000000000017941 */ /* 0x000fea0003800000 */
.L_x_296:
[----:B------:R-:W-:Y:S01]  /*109e0*/  @!P4 IMAD R107, R107, R16, R3 ;  /* 0x000000106b6bc224 */ /* 0x000fe200078e0203 */
[----:B------:R-:W-:Y:S04]  /*109f0*/  BSSY B1, `(.L_x_298) ;  /* 0x0000006000017945 */ /* 0x000fe80003800000 */
[----:B------:R0:W-:Y:S01]  /*10a00*/  @!P4 STG.E.U8 desc[UR48][R10.64+0x81], R107 ;  /* 0x0000816b0a00c986 */ /* 0x0001e2000c101130 */
[----:B------:R-:W-:Y:S05]  /*10a10*/  @P5 BRA `(.L_x_299) ;  /* 0x00000000000c5947 */ /* 0x000fea0003800000 */
[----:B------:R-:W5:Y:S02]  /*10a20*/  LDG.E.U8 R2, desc[UR48][R20.64+0x88] ;  /* 0x0000883014027981 */ /* 0x000f64000c1e1100 */
[----:B-----5:R-:W-:-:S05]  /*10a30*/  PRMT R22, R2, 0x8880, RZ ;  /* 0x0000888002167816 */ /* 0x020fca00000000ff */
[----:B------:R-:W-:-:S07]  /*10a40*/  IMAD R3, R22, R17, RZ ;  /* 0x0000001116037224 */ /* 0x000fce00078e02ff */
.L_x_299:
[----:B------:R-:W-:Y:S05]  /*10a50*/  BSYNC B1 ;  /* 0x0000000000017941 */ /* 0x000fea0003800000 */
.L_x_298:
        /* <DEDUP_REMOVED lines=9> */
.L_x_301:
[----:B------:R-:W-:Y:S05]  /*10af0*/  BSYNC B1 ;  /* 0x0000000000017941 */ /* 0x000fea0003800000 */
.L_x_300:
[----:B------:R-:W-:Y:S01]  /*10b00*/  @!P4 IMAD R109, R109, R16, R3 ;  /* 0x000000106d6dc224 */ /* 0x000fe200078e0203 */
[----:B------:R-:W-:Y:S04]  /*10b10*/  BSSY B1, `(.L_x_302) ;  /* 0x0000006000017945 */ /* 0x000fe80003800000 */
[----:B------:R0:W-:Y:S01]  /*10b20*/  @!P4 STG.E.U8 desc[UR48][R4.64+0x89], R109 ;  /* 0x0000896d0400c986 */ /* 0x0001e2000c101130 */
[----:B------:R-:W-:Y:S05]  /*10b30*/  @P5 BRA `(.L_x_303) ;  /* 0x00000000000c5947 */ /* 0x000fea0003800000 */
[----:B------:R-:W5:Y:S02]  /*10b40*/  LDG.E.U8 R2, desc[UR48][R18.64+0x88] ;  /* 0x0000883012027981 */ /* 0x000f64000c1e1100 */
[----:B-----5:R-:W-:-:S05]  /*10b50*/  PRMT R22, R2, 0x8880, RZ ;  /* 0x0000888002167816 */ /* 0x020fca00000000ff */
[----:B------:R-:W-:-:S07]  /*10b60*/  IMAD R3, R22, R17, RZ ;  /* 0x0000001116037224 */ /* 0x000fce00078e02ff */
.L_x_303:
[----:B------:R-:W-:Y:S05]  /*10b70*/  BSYNC B1 ;  /* 0x0000000000017941 */ /* 0x000fea0003800000 */
.L_x_302:
        /* <DEDUP_REMOVED lines=9> */
.L_x_305:
[----:B------:R-:W-:Y:S05]  /*10c10*/  BSYNC B1 ;  /* 0x0000000000017941 */ /* 0x000fea0003800000 */
.L_x_304:
[----:B------:R-:W-:Y:S01]  /*10c20*/  @!P4 IMAD R111, R111, R16, R3 ;  /* 0x000000106f6fc224 */ /* 0x000fe200078e0203 */
[----:B------:R-:W-:Y:S04]  /*10c30*/  BSSY B1, `(.L_x_306) ;  /* 0x0000006000017945 */ /* 0x000fe80003800000 */
[----:B------:R0:W-:Y:S01]  /*10c40*/  @!P4 STG.E.U8 desc[UR48][R10.64+0x89], R111 ;  /* 0x0000896f0a00c986 */ /* 0x0001e2000c101130 */
[----:B------:R-:W-:Y:S05]  /*10c50*/  @P5 BRA `(.L_x_307) ;  /* 0x00000000000c5947 */ /* 0x000fea0003800000 */
[----:B------:R-:W5:Y:S02]  /*10c60*/  LDG.E.U8 R2, desc[UR48][R20.64+0x90] ;  /* 0x0000903014027981 */ /* 0x000f64000c1e1100 */
[----:B-----5:R-:W-:-:S05]  /*10c70*/  PRMT R22, R2, 0x8880, RZ ;  /* 0x0000888002167816 */ /* 0x020fca00000000ff */
[----:B------:R-:W-:-:S07]  /*10c80*/  IMAD R3, R22, R17, RZ ;  /* 0x0000001116037224 */ /* 0x000fce00078e02ff */
.L_x_307:
[----:B------:R-:W-:Y:S05]  /*10c90*/  BSYNC B1 ;  /* 0x0000000000017941 */ /* 0x000fea0003800000 */
.L_x_306:
        /* <DEDUP_REMOVED lines=9> */
.L_x_309:
[----:B------:R-:W-:Y:S05]  /*10d30*/  BSYNC B1 ;  /* 0x0000000000017941 */ /* 0x000fea0003800000 */
.L_x_308:
[----:B------:R-:W-:Y:S01]  /*10d40*/  @!P4 IMAD R113, R113, R16, R3 ;  /* 0x000000107171c224 */ /* 0x000fe200078e0203 */
[----:B------:R-:W-:Y:S04]  /*10d50*/  BSSY B1, `(.L_x_310) ;  /* 0x0000006000017945 */ /* 0x000fe80003800000 */
[----:B------:R0:W-:Y:S01]  /*10d60*/  @!P4 STG.E.U8 desc[UR48][R4.64+0x91], R113 ;  /* 0x000091710400c986 */ /* 0x0001e2000c101130 */
[----:B------:R-:W-:Y:S05]  /*10d70*/  @P5 BRA `(.L_x_311) ;  /* 0x00000000000c5947 */ /* 0x000fea0003800000 */
[----:B------:R-:W5:Y:S02]  /*10d80*/  LDG.E.U8 R2, desc[UR48][R18.64+0x90] ;  /* 0x0000903012027981 */ /* 0x000f64000c1e1100 */
[----:B-----5:R-:W-:-:S05]  /*10d90*/  PRMT R22, R2, 0x8880, RZ ;  /* 0x0000888002167816 */ /* 0x020fca00000000ff */
[----:B------:R-:W-:-:S07]  /*10da0*/  IMAD R3, R22, R17, RZ ;  /* 0x0000001116037224 */ /* 0x000fce00078e02ff */
.L_x_311:
[----:B------:R-:W-:Y:S05]  /*10db0*/  BSYNC B1 ;  /* 0x0000000000017941 */ /* 0x000fea0003800000 */
.L_x_310:
        /* <DEDUP_REMOVED lines=9> */
.L_x_313:
[----:B------:R-:W-:Y:S05]  /*10e50*/  BSYNC B1 ;  /* 0x0000000000017941 */ /* 0x000fea0003800000 */
.L_x_312:
[----:B------:R-:W-:Y:S01]  /*10e60*/  @!P4 IMAD R115, R115, R16, R3 ;  /* 0x000000107373c224 */ /* 0x000fe200078e0203 */
[----:B------:R-:W-:Y:S04]  /*10e70*/  BSSY B1, `(.L_x_314) ;  /* 0x0000006000017945 */ /* 0x000fe80003800000 */
[----:B------:R0:W-:Y:S01]  /*10e80*/  @!P4 STG.E.U8 desc[UR48][R10.64+0x91], R115 ;  /* 0x000091730a00c986 */ /* 0x0001e2000c101130 */
[----:B------:R-:W-:Y:S05]  /*10e90*/  @P5 BRA `(.L_x_315) ;  /* 0x00000000000c5947 */ /* 0x000fea0003800000 */
[----:B------:R-:W5:Y:S02]  /*10ea0*/  LDG.E.U8 R2, desc[UR48][R20.64+0x98] ;  /* 0x0000983014027981 */ /* 0x000f64000c1e1100 */
[----:B-----5:R-:W-:-:S05]  /*10eb0*/  PRMT R22, R2, 0x8880, RZ ;  /* 0x0000888002167816 */ /* 0x020fca00000000ff */
[----:B------:R-:W-:-:S07]  /*10ec0*/  IMAD R3, R22, R17, RZ ;  /* 0x0000001116037224 */ /* 0x000fce00078e02ff */
.L_x_315:
[----:B------:R-:W-:Y:S05]  /*10ed0*/  BSYNC B1 ;  /* 0x0000000000017941 */ /* 0x000fea0003800000 */
.L_x_314:
        /* <DEDUP_REMOVED lines=9> */
.L_x_317:
[----:B------:R-:W-:Y:S05]  /*10f70*/  BSYNC B1 ;  /* 0x0000000000017941 */ /* 0x000fea0003800000 */
.L_x_316:
[----:B------:R-:W-:Y:S01]  /*10f80*/  @!P4 IMAD R117, R117, R16, R3 ;  /* 0x000000107575c224 */ /* 0x000fe200078e0203 */
[----:B------:R-:W-:Y:S04]  /*10f90*/  BSSY B1, `(.L_x_318) ;  /* 0x0000006000017945 */ /* 0x000fe80003800000 */
[----:B------:R0:W-:Y:S01]  /*10fa0*/  @!P4 STG.E.U8 desc[UR48][R4.64+0x99], R117 ;  /* 0x000099750400c986 */ /* 0x0001e2000c101130 */
[----:B------:R-:W-:Y:S05]  /*10fb0*/  @P5 BRA `(.L_x_319) ;  /* 0x00000000000c5947 */ /* 0x000fea0003800000 */
[----:B------:R-:W5:Y:S02]  /*10fc0*/  LDG.E.U8 R2, desc[UR48][R18.64+0x98] ;  /* 0x0000983012027981 */ /* 0x000f64000c1e1100 */
[----:B-----5:R-:W-:-:S05]  /*10fd0*/  PRMT R22, R2, 0x8880, RZ ;  /* 0x0000888002167816 */ /* 0x020fca00000000ff */
[----:B------:R-:W-:-:S07]  /*10fe0*/  IMAD R3, R22, R17, RZ ;  /* 0x0000001116037224 */ /* 0x000fce00078e02ff */
.L_x_319:
[----:B------:R-:W-:Y:S05]  /*10ff0*/  BSYNC B1 ;  /* 0x0000000000017941 */ /* 0x000fea0003800000 */
.L_x_318:
        /* <DEDUP_REMOVED lines=9> */
.L_x_321:
[----:B------:R-:W-:Y:S05]  /*11090*/  BSYNC B1 ;  /* 0x0000000000017941 */ /* 0x000fea0003800000 */
.L_x_320:
[----:B------:R-:W-:Y:S01]  /*110a0*/  @!P4 IMAD R119, R119, R16, R3 ;  /* 0x000000107777c224 */ /* 0x000fe200078e0203 */
[----:B------:R-:W-:Y:S04]  /*110b0*/  BSSY B1, `(.L_x_322) ;  /* 0x0000006000017945 */ /* 0x000fe80003800000 */
[----:B------:R0:W-:Y:S01]  /*110c0*/  @!P4 STG.E.U8 desc[UR48][R10.64+0x99], R119 ;  /* 0x000099770a00c986 */ /* 0x0001e2000c101130 */
[----:B------:R-:W-:Y:S05]  /*110d0*/  @P5 BRA `(.L_x_323) ;  /* 0x00000000000c5947 */ /* 0x000fea0003800000 */
[----:B------:R-:W5:Y:S02]  /*110e0*/  LDG.E.U8 R2, desc[UR48][R14.64+0x80] ;  /* 0x000080300e027981 */ /* 0x000f64000c1e1100 */
[----:B-----5:R-:W-:-:S05]  /*110f0*/  PRMT R22, R2, 0x8880, RZ ;  /* 0x0000888002167816 */ /* 0x020fca00000000ff */
[----:B------:R-:W-:-:S07]  /*11100*/  IMAD R3, R22, R17, RZ ;  /* 0x0000001116037224 */ /* 0x000fce00078e02ff */
.L_x_323:
[----:B------:R-:W-:Y:S05]  /*11110*/  BSYNC B1 ;  /* 0x0000000000017941 */ /* 0x000fea0003800000 */
.L_x_322:
        /* <DEDUP_REMOVED lines=9> */
.L_x_325:
[----:B------:R-:W-:Y:S05]  /*111b0*/  BSYNC B1 ;  /* 0x0000000000017941 */ /* 0x000fea0003800000 */
.L_x_324:
[----:B------:R-:W-:Y:S01]  /*111c0*/  @!P4 IMAD R89, R89, R16, R3 ;  /* 0x000000105959c224 */ /* 0x000fe200078e0203 */
[----:B------:R-:W-:Y:S04]  /*111d0*/  BSSY B1, `(.L_x_326) ;  /* 0x0000006000017945 */ /* 0x000fe80003800000 */
[----:B------:R0:W-:Y:S01]  /*111e0*/  @!P4 STG.E.U8 desc[UR48][R6.64+0x81], R89 ;  /* 0x000081590600c986 */ /* 0x0001e2000c101130 */
[----:B------:R-:W-:Y:S05]  /*111f0*/  @P5 BRA `(.L_x_327) ;  /* 0x00000000000c5947 */ /* 0x000fea0003800000 */
[----:B------:R-:W5:Y:S02]  /*11200*/  LDG.E.U8 R2, desc[UR48][R12.64+0x80] ;  /* 0x000080300c027981 */ /* 0x000f64000c1e1100 */
[----:B-----5:R-:W-:-:S05]  /*11210*/  PRMT R22, R2, 0x8880, RZ ;  /* 0x0000888002167816 */ /* 0x020fca00000000ff */
[----:B------:R-:W-:-:S07]  /*11220*/  IMAD R3, R22, R17, RZ ;  /* 0x0000001116037224 */ /* 0x000fce00078e02ff */
.L_x_327:
[----:B------:R-:W-:Y:S05]  /*11230*/  BSYNC B1 ;  /* 0x0000000000017941 */ /* 0x000fea0003800000 */
.L_x_326:
        /* <DEDUP_REMOVED lines=9> */
.L_x_329:
[----:B------:R-:W-:Y:S05]  /*112d0*/  BSYNC B1 ;  /* 0x0000000000017941 */ /* 0x000fea0003800000 */
.L_x_328:
[----:B------:R-:W-:Y:S01]  /*112e0*/  @!P4 IMAD R91, R91, R16, R3 ;  /* 0x000000105b5bc224 */ /* 0x000fe200078e0203 */
[----:B------:R-:W-:Y:S04]  /*112f0*/  BSSY B1, `(.L_x_330) ;  /* 0x0000006000017945 */ /* 0x000fe80003800000 */
[----:B------:R0:W-:Y:S01]  /*11300*/  @!P4 STG.E.U8 desc[UR48][R8.64+0x81], R91 ;  /* 0x0000815b0800c986 */ /* 0x0001e2000c101130 */
[----:B------:R-:W-:Y:S05]  /*11310*/  @P5 BRA `(.L_x_331) ;  /* 0x00000000000c5947 */ /* 0x000fea0003800000 */
[----:B------:R-:W5:Y:S02]  /*11320*/  LDG.E.U8 R2, desc[UR48][R14.64+0x88] ;  /* 0x000088300e027981 */ /* 0x000f64000c1e1100 */
[----:B-----5:R-:W-:-:S05]  /*11330*/  PRMT R22, R2, 0x8880, RZ ;  /* 0x0000888002167816 */ /* 0x020fca00000000ff */
[----:B------:R-:W-:-:S07]  /*11340*/  IMAD R3, R22, R17, RZ ;  /* 0x0000001116037224 */ /* 0x000fce00078e02ff */
.L_x_331:
[----:B------:R-:W-:Y:S05]  /*11350*/  BSYNC B1 ;  /* 0x0000000000017941 */ /* 0x000fea0003800000 */
.L_x_330:
        /* <DEDUP_REMOVED lines=9> */
.L_x_333:
[----:B------:R-:W-:Y:S05]  /*113f0*/  BSYNC B1 ;  /* 0x0000000000017941 */ /* 0x000fea0003800000 */
.L_x_332:
[----:B------:R-:W-:Y:S01]  /*11400*/  @!P4 IMAD R93, R93, R16, R3 ;  /* 0x000000105d5dc224 */ /* 0x000fe200078e0203 */
[----:B------:R-:W-:Y:S04]  /*11410*/  BSSY B1, `(.L_x_334) ;  /* 0x0000006000017945 */ /* 0x000fe80003800000 */
[----:B------:R0:W-:Y:S01]  /*11420*/  @!P4 STG.E.U8 desc[UR48][R6.64+0x89], R93 ;  /* 0x0000895d0600c986 */ /* 0x0001e2000c101130 */
[----:B------:R-:W-:Y:S05]  /*11430*/  @P5 BRA `(.L_x_335) ;  /* 0x00000000000c5947 */ /* 0x000fea0003800000 */
[----:B------:R-:W5:Y:S02]  /*11440*/  LDG.E.U8 R2, desc[UR48][R12.64+0x88] ;  /* 0x000088300c027981 */ /* 0x000f64000c1e1100 */
[----:B-----5:R-:W-:-:S05]  /*11450*/  PRMT R22, R2, 0x8880, RZ ;  /* 0x0000888002167816 */ /* 0x020fca00000000ff */
[----:B------:R-:W-:-:S07]  /*11460*/  IMAD R3, R22, R17, RZ ;  /* 0x0000001116037224 */ /* 0x000fce00078e02ff */
.L_x_335:
[----:B------:R-:W-:Y:S05]  /*11470*/  BSYNC B1 ;  /* 0x0000000000017941 */ /* 0x000fea0003800000 */
.L_x_334:
        /* <DEDUP_REMOVED lines=9> */
.L_x_337:
[----:B------:R-:W-:Y:S05]  /*11510*/  BSYNC B1 ;  /* 0x0000000000017941 */ /* 0x000fea0003800000 */
.L_x_336:
[----:B------:R-:W-:Y:S01]  /*11520*/  @!P4 IMAD R95, R95, R16, R3 ;  /* 0x000000105f5fc224 */ /* 0x000fe200078e0203 */
[----:B------:R-:W-:Y:S04]  /*11530*/  BSSY B1, `(.L_x_338) ;  /* 0x0000006000017945 */ /* 0x000fe80003800000 */
[----:B------:R0:W-:Y:S01]  /*11540*/  @!P4 STG.E.U8 desc[UR48][R8.64+0x89], R95 ;  /* 0x0000895f0800c986 */ /* 0x0001e2000c101130 */
[----:B------:R-:W-:Y:S05]  /*11550*/  @P5 BRA `(.L_x_339) ;  /* 0x00000000000c5947 */ /* 0x000fea0003800000 */
[----:B------:R-:W5:Y:S02]  /*11560*/  LDG.E.U8 R2, desc[UR48][R14.64+0x90] ;  /* 0x000090300e027981 */ /* 0x000f64000c1e1100 */
[----:B-----5:R-:W-:-:S05]  /*11570*/  PRMT R22, R2, 0x8880, RZ ;  /* 0x0000888002167816 */ /* 0x020fca00000000ff */
[----:B------:R-:W-:-:S07]  /*11580*/  IMAD R3, R22, R17, RZ ;  /* 0x0000001116037224 */ /* 0x000fce00078e02ff */
.L_x_339:
[----:B------:R-:W-:Y:S05]  /*11590*/  BSYNC B1 ;  /* 0x0000000000017941 */ /* 0x000fea0003800000 */
.L_x_338:
        /* <DEDUP_REMOVED lines=9> */
.L_x_341:
[----:B------:R-:W-:Y:S05]  /*11630*/  BSYNC B1 ;  /* 0x0000000000017941 */ /* 0x000fea0003800000 */
.L_x_340:
[----:B------:R-:W-:Y:S01]  /*11640*/  @!P4 IMAD R97, R97, R16, R3 ;  /* 0x000000106161c224 */ /* 0x000fe200078e0203 */
[----:B------:R-:W-:Y:S04]  /*11650*/  BSSY B1, `(.L_x_342) ;  /* 0x0000006000017945 */ /* 0x000fe80003800000 */
[----:B------:R0:W-:Y:S01]  /*11660*/  @!P4 STG.E.U8 desc[UR48][R6.64+0x91], R97 ;  /* 0x000091610600c986 */ /* 0x0001e2000c101130 */
[----:B------:R-:W-:Y:S05]  /*11670*/  @P5 BRA `(.L_x_343) ;  /* 0x00000000000c5947 */ /* 0x000fea0003800000 */
[----:B------:R-:W5:Y:S02]  /*11680*/  LDG.E.U8 R2, desc[UR48][R12.64+0x90] ;  /* 0x000090300c027981 */ /* 0x000f64000c1e1100 */
[----:B-----5:R-:W-:-:S05]  /*11690*/  PRMT R22, R2, 0x8880, RZ ;  /* 0x0000888002167816 */ /* 0x020fca00000000ff */
[----:B------:R-:W-:-:S07]  /*116a0*/  IMAD R3, R22, R17, RZ ;  /* 0x0000001116037224 */ /* 0x000fce00078e02ff */
.L_x_343:
[----:B------:R-:W-:Y:S05]  /*116b0*/  BSYNC B1 ;  /* 0x0000000000017941 */ /* 0x000fea0003800000 */
.L_x_342:
        /* <DEDUP_REMOVED lines=9> */
.L_x_345:
[----:B------:R-:W-:Y:S05]  /*11750*/  BSYNC B1 ;  /* 0x0000000000017941 */ /* 0x000fea0003800000 */
.L_x_344:
[----:B------:R-:W-:Y:S01]  /*11760*/  @!P4 IMAD R99, R99, R16, R3 ;  /* 0x000000106363c224 */ /* 0x000fe200078e0203 */
[----:B------:R-:W-:Y:S04]  /*11770*/  BSSY B1, `(.L_x_346) ;  /* 0x0000006000017945 */ /* 0x000fe80003800000 */
[----:B------:R0:W-:Y:S01]  /*11780*/  @!P4 STG.E.U8 desc[UR48][R8.64+0x91], R99 ;  /* 0x000091630800c986 */ /* 0x0001e2000c101130 */
[----:B------:R-:W-:Y:S05]  /*11790*/  @P5 BRA `(.L_x_347) ;  /* 0x00000000000c5947 */ /* 0x000fea0003800000 */
[----:B------:R-:W5:Y:S02]  /*117a0*/  LDG.E.U8 R2, desc[UR48][R14.64+0x98] ;  /* 0x000098300e027981 */ /* 0x000f64000c1e1100 */
[----:B-----5:R-:W-:-:S05]  /*117b0*/  PRMT R22, R2, 0x8880, RZ ;  /* 0x0000888002167816 */ /* 0x020fca00000000ff */
[----:B------:R-:W-:-:S07]  /*117c0*/  IMAD R3, R22, R17, RZ ;  /* 0x0000001116037224 */ /* 0x000fce00078e02ff */
.L_x_347:
[----:B------:R-:W-:Y:S05]  /*117d0*/  BSYNC B1 ;  /* 0x0000000000017941 */ /* 0x000fea0003800000 */
.L_x_346:
        /* <DEDUP_REMOVED lines=9> */
.L_x_349:
[----:B------:R-:W-:Y:S05]  /*11870*/  BSYNC B1 ;  /* 0x0000000000017941 */ /* 0x000fea0003800000 */
.L_x_348:
[----:B------:R-:W-:Y:S01]  /*11880*/  @!P4 IMAD R101, R101, R16, R3 ;  /* 0x000000106565c224 */ /* 0x000fe200078e0203 */
[----:B------:R-:W-:Y:S04]  /*11890*/  BSSY B1, `(.L_x_350) ;  /* 0x0000006000017945 */ /* 0x000fe80003800000 */
[----:B------:R0:W-:Y:S01]  /*118a0*/  @!P4 STG.E.U8 desc[UR48][R6.64+0x99], R101 ;  /* 0x000099650600c986 */ /* 0x0001e2000c101130 */
[----:B------:R-:W-:Y:S05]  /*118b0*/  @P5 BRA `(.L_x_351) ;  /* 0x00000000000c5947 */ /* 0x000fea0003800000 */
[----:B------:R-:W5:Y:S02]  /*118c0*/  LDG.E.U8 R2, desc[UR48][R12.64+0x98] ;  /* 0x000098300c027981 */ /* 0x000f64000c1e1100 */
[----:B-----5:R-:W-:-:S05]  /*118d0*/  PRMT R22, R2, 0x8880, RZ ;  /* 0x0000888002167816 */ /* 0x020fca00000000ff */
[----:B------:R-:W-:-:S07]  /*118e0*/  IMAD R3, R22, R17, RZ ;  /* 0x0000001116037224 */ /* 0x000fce00078e02ff */
.L_x_351:
[----:B------:R-:W-:Y:S05]  /*118f0*/  BSYNC B1 ;  /* 0x0000000000017941 */ /* 0x000fea0003800000 */
.L_x_350:
        /* <DEDUP_REMOVED lines=9> */
.L_x_353:
[----:B------:R-:W-:Y:S05]  /*11990*/  BSYNC B1 ;  /* 0x0000000000017941 */ /* 0x000fea0003800000 */
.L_x_352:
[----:B------:R-:W-:Y:S01]  /*119a0*/  @!P4 IMAD R103, R103, R16, R3 ;  /* 0x000000106767c224 */ /* 0x000fe200078e0203 */
[----:B------:R-:W-:Y:S04]  /*119b0*/  BSSY B1, `(.L_x_354) ;  /* 0x0000006000017945 */ /* 0x000fe80003800000 */
[----:B------:R0:W-:Y:S01]  /*119c0*/  @!P4 STG.E.U8 desc[UR48][R8.64+0x99], R103 ;  /* 0x000099670800c986 */ /* 0x0001e2000c101130 */
[----:B------:R-:W-:Y:S05]  /*119d0*/  @P5 BRA `(.L_x_355) ;  /* 0x00000000000c5947 */ /* 0x000fea0003800000 */
[----:B------:R-:W5:Y:S02]  /*119e0*/  LDG.E.U8 R2, desc[UR48][R20.64+0xa0] ;  /* 0x0000a03014027981 */ /* 0x000f64000c1e1100 */
[----:B-----5:R-:W-:-:S05]  /*119f0*/  PRMT R22, R2, 0x8880, RZ ;  /* 0x0000888002167816 */ /* 0x020fca00000000ff */
[----:B------:R-:W-:-:S07]  /*11a00*/  IMAD R3, R22, R17, RZ ;  /* 0x0000001116037224 */ /* 0x000fce00078e02ff */
.L_x_355:
[----:B------:R-:W-:Y:S05]  /*11a10*/  BSYNC B1 ;  /* 0x0000000000017941 */ /* 0x000fea0003800000 */
.L_x_354:
        /* <DEDUP_REMOVED lines=9> */
.L_x_357:
[----:B------:R-:W-:Y:S05]  /*11ab0*/  BSYNC B1 ;  /* 0x0000000000017941 */ /* 0x000fea0003800000 */
.L_x_356:
[----:B------:R-:W-:Y:S01]  /*11ac0*/  @!P4 IMAD R73, R73, R16, R3 ;  /* 0x000000104949c224 */ /* 0x000fe200078e0203 */
[----:B------:R-:W-:Y:S04]  /*11ad0*/  BSSY B1, `(.L_x_358) ;  /* 0x0000006000017945 */ /* 0x000fe80003800000 */
[----:B------:R0:W-:Y:S01]  /*11ae0*/  @!P4 STG.E.U8 desc[UR48][R4.64+0xa1], R73 ;  /* 0x0000a1490400c986 */ /* 0x0001e2000c101130 */
[----:B------:R-:W-:Y:S05]  /*11af0*/  @P5 BRA `(.L_x_359) ;  /* 0x00000000000c5947 */ /* 0x000fea0003800000 */
[----:B------:R-:W5:Y:S02]  /*11b00*/  LDG.E.U8 R2, desc[UR48][R18.64+0xa0] ;  /* 0x0000a03012027981 */ /* 0x000f64000c1e1100 */
[----:B-----5:R-:W-:-:S05]  /*11b10*/  PRMT R22, R2, 0x8880, RZ ;  /* 0x0000888002167816 */ /* 0x020fca00000000ff */
[----:B------:R-:W-:-:S07]  /*11b20*/  IMAD R3, R22, R17, RZ ;  /* 0x0000001116037224 */ /* 0x000fce00078e02ff */
.L_x_359:
[----:B------:R-:W-:Y:S05]  /*11b30*/  BSYNC B1 ;  /* 0x0000000000017941 */ /* 0x000fea0003800000 */
.L_x_358:
        /* <DEDUP_REMOVED lines=9> */
.L_x_361:
[----:B------:R-:W-:Y:S05]  /*11bd0*/  BSYNC B1 ;  /* 0x0000000000017941 */ /* 0x000fea0003800000 */
.L_x_360:
[----:B------:R-:W-:Y:S01]  /*11be0*/  @!P4 IMAD R75, R75, R16, R3 ;  /* 0x000000104b4bc224 */ /* 0x000fe200078e0203 */
[----:B------:R-:W-:Y:S04]  /*11bf0*/  BSSY B1, `(.L_x_362) ;  /* 0x0000006000017945 */ /* 0x000fe80003800000 */
[----:B------:R0:W-:Y:S01]  /*11c00*/  @!P4 STG.E.U8 desc[UR48][R10.64+0xa1], R75 ;  /* 0x0000a14b0a00c986 */ /* 0x0001e2000c101130 */
[----:B------:R-:W-:Y:S05]  /*11c10*/  @P5 BRA `(.L_x_363) ;  /* 0x00000000000c5947 */ /* 0x000fea0003800000 */
[----:B------:R-:W5:Y:S02]  /*11c20*/  LDG.E.U8 R2, desc[UR48][R20.64+0xa8] ;  /* 0x0000a83014027981 */ /* 0x000f64000c1e1100 */
[----:B-----5:R-:W-:-:S05]  /*11c30*/  PRMT R22, R2, 0x8880, RZ ;  /* 0x0000888002167816 */ /* 0x020fca00000000ff */
[----:B------:R-:W-:-:S07]  /*11c40*/  IMAD R3, R22, R17, RZ ;  /* 0x0000001116037224 */ /* 0x000fce00078e02ff */
.L_x_363:
[----:B------:R-:W-:Y:S05]  /*11c50*/  BSYNC B1 ;  /* 0x0000000000017941 */ /* 0x000fea0003800000 */
.L_x_362:
        /* <DEDUP_REMOVED lines=9> */
.L_x_365:
[----:B------:R-:W-:Y:S05]  /*11cf0*/  BSYNC B1 ;  /* 0x0000000000017941 */ /* 0x000fea0003800000 */
.L_x_364:
[----:B------:R-:W-:Y:S01]  /*11d00*/  @!P4 IMAD R77, R77, R16, R3 ;  /* 0x000000104d4dc224 */ /* 0x000fe200078e0203 */
[----:B------:R-:W-:Y:S04]  /*11d10*/  BSSY B1, `(.L_x_366) ;  /* 0x0000006000017945 */ /* 0x000fe80003800000 */
[----:B------:R0:W-:Y:S01]  /*11d20*/  @!P4 STG.E.U8 desc[UR48][R4.64+0xa9], R77 ;  /* 0x0000a94d0400c986 */ /* 0x0001e2000c101130 */
[----:B------:R-:W-:Y:S05]  /*11d30*/  @P5 BRA `(.L_x_367) ;  /* 0x00000000000c5947 */ /* 0x000fea0003800000 */
[----:B------:R-:W5:Y:S02]  /*11d40*/  LDG.E.U8 R2, desc[UR48][R18.64+0xa8] ;  /* 0x0000a83012027981 */ /* 0x000f64000c1e1100 */
[----:B-----5:R-:W-:-:S05]  /*11d50*/  PRMT R22, R2, 0x8880, RZ ;  /* 0x0000888002167816 */ /* 0x020fca00000000ff */
[----:B------:R-:W-:-:S07]  /*11d60*/  IMAD R3, R22, R17, RZ ;  /* 0x0000001116037224 */ /* 0x000fce00078e02ff */
.L_x_367:
[----:B------:R-:W-:Y:S05]  /*11d70*/  BSYNC B1 ;  /* 0x0000000000017941 */ /* 0x000fea0003800000 */
.L_x_366:
        /* <DEDUP_REMOVED lines=9> */
.L_x_369:
[----:B------:R-:W-:Y:S05]  /*11e10*/  BSYNC B1 ;  /* 0x0000000000017941 */ /* 0x000fea0003800000 */
.L_x_368:
[----:B------:R-:W-:Y:S01]  /*11e20*/  @!P4 IMAD R79, R79, R16, R3 ;  /* 0x000000104f4fc224 */ /* 0x000fe200078e0203 */
[----:B------:R-:W-:Y:S04]  /*11e30*/  BSSY B1, `(.L_x_370) ;  /* 0x0000006000017945 */ /* 0x000fe80003800000 */
[----:B------:R0:W-:Y:S01]  /*11e40*/  @!P4 STG.E.U8 desc[UR48][R10.64+0xa9], R79 ;  /* 0x0000a94f0a00c986 */ /* 0x0001e2000c101130 */
[----:B------:R-:W-:Y:S05]  /*11e50*/  @P5 BRA `(.L_x_371) ;  /* 0x00000000000c5947 */ /* 0x000fea0003800000 */
[----:B------:R-:W5:Y:S02]  /*11e60*/  LDG.E.U8 R2, desc[UR48][R20.64+0xb0] ;  /* 0x0000b03014027981 */ /* 0x000f64000c1e1100 */
[----:B-----5:R-:W-:-:S05]  /*11e70*/  PRMT R22, R2, 0x8880, RZ ;  /* 0x0000888002167816 */ /* 0x020fca00000000ff */
[----:B------:R-:W-:-:S07]  /*11e80*/  IMAD R3, R22, R17, RZ ;  /* 0x0000001116037224 */ /* 0x000fce00078e02ff */
.L_x_371:
[----:B------:R-:W-:Y:S05]  /*11e90*/  BSYNC B1 ;  /* 0x0000000000017941 */ /* 0x000fea0003800000 */
.L_x_370:
        /* <DEDUP_REMOVED lines=9> */
.L_x_373:
[----:B------:R-:W-:Y:S05]  /*11f30*/  BSYNC B1 ;  /* 0x0000000000017941 */ /* 0x000fea0003800000 */
.L_x_372:
[----:B------:R-:W-:Y:S01]  /*11f40*/  @!P4 IMAD R81, R81, R16, R3 ;  /* 0x000000105151c224 */ /* 0x000fe200078e0203 */
[----:B------:R-:W-:Y:S04]  /*11f50*/  BSSY B1, `(.L_x_374) ;  /* 0x0000006000017945 */ /* 0x000fe80003800000 */
[----:B------:R0:W-:Y:S01]  /*11f60*/  @!P4 STG.E.U8 desc[UR48][R4.64+0xb1], R81 ;  /* 0x0000b1510400c986 */ /* 0x0001e2000c101130 */
[----:B------:R-:W-:Y:S05]  /*11f70*/  @P5 BRA `(.L_x_375) ;  /* 0x00000000000c5947 */ /* 0x000fea0003800000 */
[----:B------:R-:W5:Y:S02]  /*11f80*/  LDG.E.U8 R2, desc[UR48][R18.64+0xb0] ;  /* 0x0000b03012027981 */ /* 0x000f64000c1e1100 */
[----:B-----5:R-:W-:-:S05]  /*11f90*/  PRMT R22, R2, 0x8880, RZ ;  /* 0x0000888002167816 */ /* 0x020fca00000000ff */
[----:B------:R-:W-:-:S07]  /*11fa0*/  IMAD R3, R22, R17, RZ ;  /* 0x0000001116037224 */ /* 0x000fce00078e02ff */
.L_x_375:
[----:B------:R-:W-:Y:S05]  /*11fb0*/  BSYNC B1 ;  /* 0x0000000000017941 */ /* 0x000fea0003800000 */
.L_x_374:
        /* <DEDUP_REMOVED lines=9> */
.L_x_377:
[----:B------:R-:W-:Y:S05]  /*12050*/  BSYNC B1 ;  /* 0x0000000000017941 */ /* 0x000fea0003800000 */
.L_x_376:
[----:B------:R-:W-:Y:S01]  /*12060*/  @!P4 IMAD R83, R83, R16, R3 ;  /* 0x000000105353c224 */ /* 0x000fe200078e0203 */
[----:B------:R-:W-:Y:S04]  /*12070*/  BSSY B1, `(.L_x_378) ;  /* 0x0000006000017945 */ /* 0x000fe80003800000 */
[----:B------:R0:W-:Y:S01]  /*12080*/  @!P4 STG.E.U8 desc[UR48][R10.64+0xb1], R83 ;  /* 0x0000b1530a00c986 */ /* 0x0001e2000c101130 */
[----:B------:R-:W-:Y:S05]  /*12090*/  @P5 BRA `(.L_x_379) ;  /* 0x00000000000c5947 */ /* 0x000fea0003800000 */
[----:B------:R-:W5:Y:S02]  /*120a0*/  LDG.E.U8 R2, desc[UR48][R20.64+0xb8] ;  /* 0x0000b83014027981 */ /* 0x000f64000c1e1100 */
[----:B-----5:R-:W-:-:S05]  /*120b0*/  PRMT R22, R2, 0x8880, RZ ;  /* 0x0000888002167816 */ /* 0x020fca00000000ff */
[----:B------:R-:W-:-:S07]  /*120c0*/  IMAD R3, R22, R17, RZ ;  /* 0x0000001116037224 */ /* 0x000fce00078e02ff */
.L_x_379:
[----:B------:R-:W-:Y:S05]  /*120d0*/  BSYNC B1 ;  /* 0x0000000000017941 */ /* 0x000fea0003800000 */
.L_x_378:
        /* <DEDUP_REMOVED lines=9> */
.L_x_381:
[----:B------:R-:W-:Y:S05]  /*12170*/  BSYNC B1 ;  /* 0x0000000000017941 */ /* 0x000fea0003800000 */
.L_x_380:
[----:B------:R-:W-:Y:S01]  /*12180*/  @!P4 IMAD R85, R85, R16, R3 ;  /* 0x000000105555c224 */ /* 0x000fe200078e0203 */
[----:B------:R-:W-:Y:S04]  /*12190*/  BSSY B1, `(.L_x_382) ;  /* 0x0000006000017945 */ /* 0x000fe80003800000 */
[----:B------:R0:W-:Y:S01]  /*121a0*/  @!P4 STG.E.U8 desc[UR48][R4.64+0xb9], R85 ;  /* 0x0000b9550400c986 */ /* 0x0001e2000c101130 */
[----:B------:R-:W-:Y:S05]  /*121b0*/  @P5 BRA `(.L_x_383) ;  /* 0x00000000000c5947 */ /* 0x000fea0003800000 */
[----:B------:R-:W5:Y:S02]  /*121c0*/  LDG.E.U8 R2, desc[UR48][R18.64+0xb8] ;  /* 0x0000b83012027981 */ /* 0x000f64000c1e1100 */
[----:B-----5:R-:W-:-:S05]  /*121d0*/  PRMT R22, R2, 0x8880, RZ ;  /* 0x0000888002167816 */ /* 0x020fca00000000ff */
[----:B------:R-:W-:-:S07]  /*121e0*/  IMAD R3, R22, R17, RZ ;  /* 0x0000001116037224 */ /* 0x000fce00078e02ff */
.L_x_383:
[----:B------:R-:W-:Y:S05]  /*121f0*/  BSYNC B1 ;  /* 0x0000000000017941 */ /* 0x000fea0003800000 */
.L_x_382:
        /* <DEDUP_REMOVED lines=9> */
.L_x_385:
[----:B------:R-:W-:Y:S05]  /*12290*/  BSYNC B1 ;  /* 0x0000000000017941 */ /* 0x000fea0003800000 */
.L_x_384:
[----:B------:R-:W-:Y:S01]  /*122a0*/  @!P4 IMAD R87, R87, R16, R3 ;  /* 0x000000105757c224 */ /* 0x000fe200078e0203 */
[----:B------:R-:W-:Y:S04]  /*122b0*/  BSSY B1, `(.L_x_386) ;  /* 0x0000006000017945 */ /* 0x000fe80003800000 */
[----:B------:R0:W-:Y:S01]  /*122c0*/  @!P4 STG.E.U8 desc[UR48][R10.64+0xb9], R87 ;  /* 0x0000b9570a00c986 */ /* 0x0001e2000c101130 */
[----:B------:R-:W-:Y:S05]  /*122d0*/  @P5 BRA `(.L_x_387) ;  /* 0x00000000000c5947 */ /* 0x000fea0003800000 */
[----:B------:R-:W5:Y:S02]  /*122e0*/  LDG.E.U8 R2, desc[UR48][R14.64+0xa0] ;  /* 0x0000a0300e027981 */ /* 0x000f64000c1e1100 */
[----:B-----5:R-:W-:-:S05]  /*122f0*/  PRMT R22, R2, 0x8880, RZ ;  /* 0x0000888002167816 */ /* 0x020fca00000000ff */
[----:B------:R-:W-:-:S07]  /*12300*/  IMAD R3, R22, R17, RZ ;  /* 0x0000001116037224 */ /* 0x000fce00078e02ff */
.L_x_387:
[----:B------:R-:W-:Y:S05]  /*12310*/  BSYNC B1 ;  /* 0x0000000000017941 */ /* 0x000fea0003800000 */
.L_x_386:
        /* <DEDUP_REMOVED lines=9> */
.L_x_389:
[----:B------:R-:W-:Y:S05]  /*123b0*/  BSYNC B1 ;  /* 0x0000000000017941 */ /* 0x000fea0003800000 */
.L_x_388:
[----:B------:R-:W-:Y:S01]  /*123c0*/  @!P4 IMAD R57, R57, R16, R3 ;  /* 0x000000103939c224 */ /* 0x000fe200078e0203 */
[----:B------:R-:W-:Y:S04]  /*123d0*/  BSSY B1, `(.L_x_390) ;  /* 0x0000006000017945 */ /* 0x000fe80003800000 */
[----:B------:R0:W-:Y:S01]  /*123e0*/  @!P4 STG.E.U8 desc[UR48][R6.64+0xa1], R57 ;  /* 0x0000a1390600c986 */ /* 0x0001e2000c101130 */
[----:B------:R-:W-:Y:S05]  /*123f0*/  @P5 BRA `(.L_x_391) ;  /* 0x00000000000c5947 */ /* 0x000fea0003800000 */
[----:B------:R-:W5:Y:S02]  /*12400*/  LDG.E.U8 R2, desc[UR48][R12.64+0xa0] ;  /* 0x0000a0300c027981 */ /* 0x000f64000c1e1100 */
[----:B-----5:R-:W-:-:S05]  /*12410*/  PRMT R22, R2, 0x8880, RZ ;  /* 0x0000888002167816 */ /* 0x020fca00000000ff */
[----:B------:R-:W-:-:S07]  /*12420*/  IMAD R3, R22, R17, RZ ;  /* 0x0000001116037224 */ /* 0x000fce00078e02ff */
.L_x_391:
[----:B------:R-:W-:Y:S05]  /*12430*/  BSYNC B1 ;  /* 0x0000000000017941 */ /* 0x000fea0003800000 */
.L_x_390:
        /* <DEDUP_REMOVED lines=9> */
.L_x_393:
[----:B------:R-:W-:Y:S05]  /*124d0*/  BSYNC B1 ;  /* 0x0000000000017941 */ /* 0x000fea0003800000 */
.L_x_392:
[----:B------:R-:W-:Y:S01]  /*124e0*/  @!P4 IMAD R59, R59, R16, R3 ;  /* 0x000000103b3bc224 */ /* 0x000fe200078e0203 */
[----:B------:R-:W-:Y:S04]  /*124f0*/  BSSY B1, `(.L_x_394) ;  /* 0x0000006000017945 */ /* 0x000fe80003800000 */
[----:B------:R0:W-:Y:S01]  /*12500*/  @!P4 STG.E.U8 desc[UR48][R8.64+0xa1], R59 ;  /* 0x0000a13b0800c986 */ /* 0x0001e2000c101130 */
[----:B------:R-:W-:Y:S05]  /*12510*/  @P5 BRA `(.L_x_395) ;  /* 0x00000000000c5947 */ /* 0x000fea0003800000 */
[----:B------:R-:W5:Y:S02]  /*12520*/  LDG.E.U8 R2, desc[UR48][R14.64+0xa8] ;  /* 0x0000a8300e027981 */ /* 0x000f64000c1e1100 */
[----:B-----5:R-:W-:-:S05]  /*12530*/  PRMT R22, R2, 0x8880, RZ ;  /* 0x0000888002167816 */ /* 0x020fca00000000ff */
[----:B------:R-:W-:-:S07]  /*12540*/  IMAD R3, R22, R17, RZ ;  /* 0x0000001116037224 */ /* 0x000fce00078e02ff */
.L_x_395:
[----:B------:R-:W-:Y:S05]  /*12550*/  BSYNC B1 ;  /* 0x0000000000017941 */ /* 0x000fea0003800000 */
.L_x_394:
        /* <DEDUP_REMOVED lines=9> */
.L_x_397:
[----:B------:R-:W-:Y:S05]  /*125f0*/  BSYNC B1 ;  /* 0x0000000000017941 */ /* 0x000fea0003800000 */
.L_x_396:
[----:B------:R-:W-:Y:S01]  /*12600*/  @!P4 IMAD R61, R61, R16, R3 ;  /* 0x000000103d3dc224 */ /* 0x000fe200078e0203 */
[----:B------:R-:W-:Y:S04]  /*12610*/  BSSY B1, `(.L_x_398) ;  /* 0x0000006000017945 */ /* 0x000fe80003800000 */
[----:B------:R0:W-:Y:S01]  /*12620*/  @!P4 STG.E.U8 desc[UR48][R6.64+0xa9], R61 ;  /* 0x0000a93d0600c986 */ /* 0x0001e2000c101130 */
[----:B------:R-:W-:Y:S05]  /*12630*/  @P5 BRA `(.L_x_399) ;  /* 0x00000000000c5947 */ /* 0x000fea0003800000 */
[----:B------:R-:W5:Y:S02]  /*12640*/  LDG.E.U8 R2, desc[UR48][R12.64+0xa8] ;  /* 0x0000a8300c027981 */ /* 0x000f64000c1e1100 */
[----:B-----5:R-:W-:-:S05]  /*12650*/  PRMT R22, R2, 0x8880, RZ ;  /* 0x0000888002167816 */ /* 0x020fca00000000ff */
[----:B------:R-:W-:-:S07]  /*12660*/  IMAD R3, R22, R17, RZ ;  /* 0x0000001116037224 */ /* 0x000fce00078e02ff */
.L_x_399:
[----:B------:R-:W-:Y:S05]  /*12670*/  BSYNC B1 ;  /* 0x0000000000017941 */ /* 0x000fea0003800000 */
.L_x_398:
        /* <DEDUP_REMOVED lines=9> */
.L_x_401:
[----:B------:R-:W-:Y:S05]  /*12710*/  BSYNC B1 ;  /* 0x0000000000017941 */ /* 0x000fea0003800000 */
.L_x_400:
[----:B------:R-:W-:Y:S01]  /*12720*/  @!P4 IMAD R63, R63, R16, R3 ;  /* 0x000000103f3fc224 */ /* 0x000fe200078e0203 */
[----:B------:R-:W-:Y:S04]  /*12730*/  BSSY B1, `(.L_x_402) ;  /* 0x0000006000017945 */ /* 0x000fe80003800000 */
[----:B------:R0:W-:Y:S01]  /*12740*/  @!P4 STG.E.U8 desc[UR48][R8.64+0xa9], R63 ;  /* 0x0000a93f0800c986 */ /* 0x0001e2000c101130 */
[----:B------:R-:W-:Y:S05]  /*12750*/  @P5 BRA `(.L_x_403) ;  /* 0x00000000000c5947 */ /* 0x000fea0003800000 */
[----:B------:R-:W5:Y:S02]  /*12760*/  LDG.E.U8 R2, desc[UR48][R14.64+0xb0] ;  /* 0x0000b0300e027981 */ /* 0x000f64000c1e1100 */
[----:B-----5:R-:W-:-:S05]  /*12770*/  PRMT R22, R2, 0x8880, RZ ;  /* 0x0000888002167816 */ /* 0x020fca00000000ff */
[----:B------:R-:W-:-:S07]  /*12780*/  IMAD R3, R22, R17, RZ ;  /* 0x0000001116037224 */ /* 0x000fce00078e02ff */
.L_x_403:
[----:B------:R-:W-:Y:S05]  /*12790*/  BSYNC B1 ;  /* 0x0000000000017941 */ /* 0x000fea0003800000 */
.L_x_402:
        /* <DEDUP_REMOVED lines=9> */
.L_x_405:
[----:B------:R-:W-:Y:S05]  /*12830*/  BSYNC B1 ;  /* 0x0000000000017941 */ /* 0x000fea0003800000 */
.L_x_404:
[----:B------:R-:W-:Y:S01]  /*12840*/  @!P4 IMAD R65, R65, R16, R3 ;  /* 0x000000104141c224 */ /* 0x000fe200078e0203 */
[----:B------:R-:W-:Y:S04]  /*12850*/  BSSY B1, `(.L_x_406) ;  /* 0x0000006000017945 */ /* 0x000fe80003800000 */
[----:B------:R0:W-:Y:S01]  /*12860*/  @!P4 STG.E.U8 desc[UR48][R6.64+0xb1], R65 ;  /* 0x0000b1410600c986 */ /* 0x0001e2000c101130 */
[----:B------:R-:W-:Y:S05]  /*12870*/  @P5 BRA `(.L_x_407) ;  /* 0x00000000000c5947 */ /* 0x000fea0003800000 */
[----:B------:R-:W5:Y:S02]  /*12880*/  LDG.E.U8 R2, desc[UR48][R12.64+0xb0] ;  /* 0x0000b0300c027981 */ /* 0x000f64000c1e1100 */
[----:B-----5:R-:W-:-:S05]  /*12890*/  PRMT R22, R2, 0x8880, RZ ;  /* 0x0000888002167816 */ /* 0x020fca00000000ff */
[----:B------:R-:W-:-:S07]  /*128a0*/  IMAD R3, R22, R17, RZ ;  /* 0x0000001116037224 */ /* 0x000fce00078e02ff */
.L_x_407:
[----:B------:R-:W-:Y:S05]  /*128b0*/  BSYNC B1 ;  /* 0x0000000000017941 */ /* 0x000fea0003800000 */
.L_x_406:
        /* <DEDUP_REMOVED lines=9> */
.L_x_409:
[----:B------:R-:W-:Y:S05]  /*12950*/  BSYNC B1 ;  /* 0x0000000000017941 */ /* 0x000fea0003800000 */
.L_x_408:
[----:B------:R-:W-:Y:S01]  /*12960*/  @!P4 IMAD R67, R67, R16, R3 ;  /* 0x000000104343c224 */ /* 0x000fe200078e0203 */
[----:B------:R-:W-:Y:S04]  /*12970*/  BSSY B1, `(.L_x_410) ;  /* 0x0000006000017945 */ /* 0x000fe80003800000 */
[----:B------:R0:W-:Y:S01]  /*12980*/  @!P4 STG.E.U8 desc[UR48][R8.64+0xb1], R67 ;  /* 0x0000b1430800c986 */ /* 0x0001e2000c101130 */
[----:B------:R-:W-:Y:S05]  /*12990*/  @P5 BRA `(.L_x_411) ;  /* 0x00000000000c5947 */ /* 0x000fea0003800000 */
[----:B------:R-:W5:Y:S02]  /*129a0*/  LDG.E.U8 R2, desc[UR48][R14.64+0xb8] ;  /* 0x0000b8300e027981 */ /* 0x000f64000c1e1100 */
[----:B-----5:R-:W-:-:S05]  /*129b0*/  PRMT R22, R2, 0x8880, RZ ;  /* 0x0000888002167816 */ /* 0x020fca00000000ff */
[----:B------:R-:W-:-:S07]  /*129c0*/  IMAD R3, R22, R17, RZ ;  /* 0x0000001116037224 */ /* 0x000fce00078e02ff */
.L_x_411:
[----:B------:R-:W-:Y:S05]  /*129d0*/  BSYNC B1 ;  /* 0x0000000000017941 */ /* 0x000fea0003800000 */
.L_x_410:
        /* <DEDUP_REMOVED lines=9> */
.L_x_413:
[----:B------:R-:W-:Y:S05]  /*12a70*/  BSYNC B1 ;  /* 0x0000000000017941 */ /* 0x000fea0003800000 */
.L_x_412:
[----:B------:R-:W-:Y:S01]  /*12a80*/  @!P4 IMAD R69, R69, R16, R3 ;  /* 0x000000104545c224 */ /* 0x000fe200078e0203 */
[----:B------:R-:W-:Y:S04]  /*12a90*/  BSSY B1, `(.L_x_414) ;  /* 0x0000006000017945 */ /* 0x000fe80003800000 */
[----:B------:R0:W-:Y:S01]  /*12aa0*/  @!P4 STG.E.U8 desc[UR48][R6.64+0xb9], R69 ;  /* 0x0000b9450600c986 */ /* 0x0001e2000c101130 */
[----:B------:R-:W-:Y:S05]  /*12ab0*/  @P5 BRA `(.L_x_415) ;  /* 0x00000000000c5947 */ /* 0x000fea0003800000 */
[----:B------:R-:W5:Y:S02]  /*12ac0*/  LDG.E.U8 R2, desc[UR48][R12.64+0xb8] ;  /* 0x0000b8300c027981 */ /* 0x000f64000c1e1100 */
[----:B-----5:R-:W-:-:S05]  /*12ad0*/  PRMT R22, R2, 0x8880, RZ ;  /* 0x0000888002167816 */ /* 0x020fca00000000ff */
[----:B------:R-:W-:-:S07]  /*12ae0*/  IMAD R3, R22, R17, RZ ;  /* 0x0000001116037224 */ /* 0x000fce00078e02ff */
.L_x_415:
[----:B------:R-:W-:Y:S05]  /*12af0*/  BSYNC B1 ;  /* 0x0000000000017941 */ /* 0x000fea0003800000 */
.L_x_414:
        /* <DEDUP_REMOVED lines=9> */
.L_x_417:
[----:B------:R-:W-:Y:S05]  /*12b90*/  BSYNC B1 ;  /* 0x0000000000017941 */ /* 0x000fea0003800000 */
.L_x_416:
[----:B------:R-:W-:Y:S01]  /*12ba0*/  @!P4 IMAD R71, R71, R16, R3 ;  /* 0x000000104747c224 */ /* 0x000fe200078e0203 */
[----:B------:R-:W-:Y:S04]  /*12bb0*/  BSSY B1, `(.L_x_418) ;  /* 0x0000006000017945 */ /* 0x000fe80003800000 */
[----:B------:R0:W-:Y:S01]  /*12bc0*/  @!P4 STG.E.U8 desc[UR48][R8.64+0xb9], R71 ;  /* 0x0000b9470800c986 */ /* 0x0001e2000c101130 */
[----:B------:R-:W-:Y:S05]  /*12bd0*/  @P5 BRA `(.L_x_419) ;  /* 0x00000000000c5947 */ /* 0x000fea0003800000 */
[----:B------:R-:W5:Y:S02]  /*12be0*/  LDG.E.U8 R2, desc[UR48][R20.64+0xc0] ;  /* 0x0000c03014027981 */ /* 0x000f64000c1e1100 */
[----:B-----5:R-:W-:-:S05]  /*12bf0*/  PRMT R22, R2, 0x8880, RZ ;  /* 0x0000888002167816 */ /* 0x020fca00000000ff */
[----:B------:R-:W-:-:S07]  /*12c00*/  IMAD R3, R22, R17, RZ ;  /* 0x0000001116037224 */ /* 0x000fce00078e02ff */
.L_x_419:
[----:B------:R-:W-:Y:S05]  /*12c10*/  BSYNC B1 ;  /* 0x0000000000017941 */ /* 0x000fea0003800000 */
.L_x_418:
        /* <DEDUP_REMOVED lines=9> */
.L_x_421:
[----:B------:R-:W-:Y:S05]  /*12cb0*/  BSYNC B1 ;  /* 0x0000000000017941 */ /* 0x000fea0003800000 */
.L_x_420:
[----:B------:R-:W-:Y:S01]  /*12cc0*/  @!P4 IMAD R41, R41, R16, R3 ;  /* 0x000000102929c224 */ /* 0x000fe200078e0203 */
[----:B------:R-:W-:Y:S04]  /*12cd0*/  BSSY B1, `(.L_x_422) ;  /* 0x0000006000017945 */ /* 0x000fe80003800000 */
[----:B------:R0:W-:Y:S01]  /*12ce0*/  @!P4 STG.E.U8 desc[UR48][R4.64+0xc1], R41 ;  /* 0x0000c1290400c986 */ /* 0x0001e2000c101130 */
[----:B------:R-:W-:Y:S05]  /*12cf0*/  @P5 BRA `(.L_x_423) ;  /* 0x00000000000c5947 */ /* 0x000fea0003800000 */
[----:B------:R-:W5:Y:S02]  /*12d00*/  LDG.E.U8 R2, desc[UR48][R18.64+0xc0] ;  /* 0x0000c03012027981 */ /* 0x000f64000c1e1100 */
[----:B-----5:R-:W-:-:S05]  /*12d10*/  PRMT R22, R2, 0x8880, RZ ;  /* 0x0000888002167816 */ /* 0x020fca00000000ff */
[----:B------:R-:W-:-:S07]  /*12d20*/  IMAD R3, R22, R17, RZ ;  /* 0x0000001116037224 */ /* 0x000fce00078e02ff */
.L_x_423:
[----:B------:R-:W-:Y:S05]  /*12d30*/  BSYNC B1 ;  /* 0x0000000000017941 */ /* 0x000fea0003800000 */
.L_x_422:
        /* <DEDUP_REMOVED lines=9> */
.L_x_425:
[----:B------:R-:W-:Y:S05]  /*12dd0*/  BSYNC B1 ;  /* 0x0000000000017941 */ /* 0x000fea0003800000 */
.L_x_424:
[----:B------:R-:W-:Y:S01]  /*12de0*/  @!P4 IMAD R43, R43, R16, R3 ;  /* 0x000000102b2bc224 */ /* 0x000fe200078e0203 */
[----:B------:R-:W-:Y:S04]  /*12df0*/  BSSY B1, `(.L_x_426) ;  /* 0x0000006000017945 */ /* 0x000fe80003800000 */
[----:B------:R0:W-:Y:S01]  /*12e00*/  @!P4 STG.E.U8 desc[UR48][R10.64+0xc1], R43 ;  /* 0x0000c12b0a00c986 */ /* 0x0001e2000c101130 */
[----:B------:R-:W-:Y:S05]  /*12e10*/  @P5 BRA `(.L_x_427) ;  /* 0x00000000000c5947 */ /* 0x000fea0003800000 */
[----:B------:R-:W5:Y:S02]  /*12e20*/  LDG.E.U8 R2, desc[UR48][R20.64+0xc8] ;  /* 0x0000c83014027981 */ /* 0x000f64000c1e1100 */
[----:B-----5:R-:W-:-:S05]  /*12e30*/  PRMT R22, R2, 0x8880, RZ ;  /* 0x0000888002167816 */ /* 0x020fca00000000ff */
[----:B------:R-:W-:-:S07]  /*12e40*/  IMAD R3, R22, R17, RZ ;  /* 0x0000001116037224 */ /* 0x000fce00078e02ff */
.L_x_427:
[----:B------:R-:W-:Y:S05]  /*12e50*/  BSYNC B1 ;  /* 0x0000000000017941 */ /* 0x000fea0003800000 */
.L_x_426:
        /* <DEDUP_REMOVED lines=9> */
.L_x_429:
[----:B------:R-:W-:Y:S05]  /*12ef0*/  BSYNC B1 ;  /* 0x0000000000017941 */ /* 0x000fea0003800000 */
.L_x_428:
[----:B------:R-:W-:Y:S01]  /*12f00*/  @!P4 IMAD R45, R45, R16, R3 ;  /* 0x000000102d2dc224 */ /* 0x000fe200078e0203 */
[----:B------:R-:W-:Y:S04]  /*12f10*/  BSSY B1, `(.L_x_430) ;  /* 0x0000006000017945 */ /* 0x000fe80003800000 */
[----:B------:R0:W-:Y:S01]  /*12f20*/  @!P4 STG.E.U8 desc[UR48][R4.64+0xc9], R45 ;  /* 0x0000c92d0400c986 */ /* 0x0001e2000c101130 */
[----:B------:R-:W-:Y:S05]  /*12f30*/  @P5 BRA `(.L_x_431) ;  /* 0x00000000000c5947 */ /* 0x000fea0003800000 */
[----:B------:R-:W5:Y:S02]  /*12f40*/  LDG.E.U8 R2, desc[UR48][R18.64+0xc8] ;  /* 0x0000c83012027981 */ /* 0x000f64000c1e1100 */
[----:B-----5:R-:W-:-:S05]  /*12f50*/  PRMT R22, R2, 0x8880, RZ ;  /* 0x0000888002167816 */ /* 0x020fca00000000ff */
[----:B------:R-:W-:-:S07]  /*12f60*/  IMAD R3, R22, R17, RZ ;  /* 0x0000001116037224 */ /* 0x000fce00078e02ff */
.L_x_431:
[----:B------:R-:W-:Y:S05]  /*12f70*/  BSYNC B1 ;  /* 0x0000000000017941 */ /* 0x000fea0003800000 */
.L_x_430:
        /* <DEDUP_REMOVED lines=9> */
.L_x_433:
[----:B------:R-:W-:Y:S05]  /*13010*/  BSYNC B1 ;  /* 0x0000000000017941 */ /* 0x000fea0003800000 */
.L_x_432:
[----:B------:R-:W-:Y:S01]  /*13020*/  @!P4 IMAD R47, R47, R16, R3 ;  /* 0x000000102f2fc224 */ /* 0x000fe200078e0203 */
[----:B------:R-:W-:Y:S04]  /*13030*/  BSSY B1, `(.L_x_434) ;  /* 0x0000006000017945 */ /* 0x000fe80003800000 */
[----:B------:R0:W-:Y:S01]  /*13040*/  @!P4 STG.E.U8 desc[UR48][R10.64+0xc9], R47 ;  /* 0x0000c92f0a00c986 */ /* 0x0001e2000c101130 */
[----:B------:R-:W-:Y:S05]  /*13050*/  @P5 BRA `(.L_x_435) ;  /* 0x00000000000c5947 */ /* 0x000fea0003800000 */
[----:B------:R-:W5:Y:S02]  /*13060*/  LDG.E.U8 R2, desc[UR48][R20.64+0xd0] ;  /* 0x0000d03014027981 */ /* 0x000f64000c1e1100 */
[----:B-----5:R-:W-:-:S05]  /*13070*/  PRMT R22, R2, 0x8880, RZ ;  /* 0x0000888002167816 */ /* 0x020fca00000000ff */
[----:B------:R-:W-:-:S07]  /*13080*/  IMAD R3, R22, R17, RZ ;  /* 0x0000001116037224 */ /* 0x000fce00078e02ff */
.L_x_435:
[----:B------:R-:W-:Y:S05]  /*13090*/  BSYNC B1 ;  /* 0x0000000000017941 */ /* 0x000fea0003800000 */
.L_x_434:
        /* <DEDUP_REMOVED lines=9> */
.L_x_437:
[----:B------:R-:W-:Y:S05]  /*13130*/  BSYNC B1 ;  /* 0x0000000000017941 */ /* 0x000fea0003800000 */
.L_x_436:
[----:B------:R-:W-:Y:S01]  /*13140*/  @!P4 IMAD R49, R49, R16, R3 ;  /* 0x000000103131c224 */ /* 0x000fe200078e0203 */
[----:B------:R-:W-:Y:S04]  /*13150*/  BSSY B1, `(.L_x_438) ;  /* 0x0000006000017945 */ /* 0x000fe80003800000 */
[----:B------:R0:W-:Y:S01]  /*13160*/  @!P4 STG.E.U8 desc[UR48][R4.64+0xd1], R49 ;  /* 0x0000d1310400c986 */ /* 0x0001e2000c101130 */
[----:B------:R-:W-:Y:S05]  /*13170*/  @P5 BRA `(.L_x_439) ;  /* 0x00000000000c5947 */ /* 0x000fea0003800000 */
[----:B------:R-:W5:Y:S02]  /*13180*/  LDG.E.U8 R2, desc[UR48][R18.64+0xd0] ;  /* 0x0000d03012027981 */ /* 0x000f64000c1e1100 */
[----:B-----5:R-:W-:-:S05]  /*13190*/  PRMT R22, R2, 0x8880, RZ ;  /* 0x0000888002167816 */ /* 0x020fca00000000ff */
[----:B------:R-:W-:-:S07]  /*131a0*/  IMAD R3, R22, R17, RZ ;  /* 0x0000001116037224 */ /* 0x000fce00078e02ff */
.L_x_439:
[----:B------:R-:W-:Y:S05]  /*131b0*/  BSYNC B1 ;  /* 0x0000000000017941 */ /* 0x000fea0003800000 */
.L_x_438:
[----:B------:R-:W-:Y:S01]  /*131c0*/  ISETP.LT.OR P4, PT, R0, 0xd2, !P0 ;  /* 0x000000d20000780c */ /* 0x000fe20004781670 */
[----:B--2---:R-:W-:Y:S01]  /*131d0*/  @!P5 IMAD R23, R50, R16, R3 ;  /* 0x000000103217d224 */ /* 0x004fe200078e0203 */
[----:B------:R-:W-:Y:S04]  /*131e0*/  BSSY B1, `(.L_x_440) ;  /* 0x0000008000017945 */ /* 0x000fe80003800000 */
[----:B------:R2:W-:Y:S01]  /*131f0*/  @!P5 STG.E.U8 desc[UR48][R10.64+0xd0], R23 ;  /* 0x0000d0170a00d986 */ /* 0x0005e2000c101130 */
[C---:B------:R-:W-:Y:S02]  /*13200*/  ISETP.LT.OR P5, PT, R0.reuse, 0xd9, !P3 ;  /* 0x000000d90000780c */ /* 0x040fe40005fa1670 */
[----:B------:R-:W-:-:S04]  /*13210*/  ISETP.LT.OR P3, PT, R0, 0xda, !P3 ;  /* 0x000000da0000780c */ /* 0x000fc80005f61670 */
[----:B------:R-:W-:Y:S09]  /*13220*/  @P4 BRA `(.L_x_441) ;  /* 0x00000000000c4947 */ /* 0x000ff20003800000 */
[----:B------:R-:W5:Y:S02]  /*13230*/  LDG.E.U8 R2, desc[UR48][R18.64+0xd1] ;  /* 0x0000d13012027981 */ /* 0x000f64000c1e1100 */
[----:B-----5:R-:W-:-:S05]  /*13240*/  PRMT R22, R2, 0x8880, RZ ;  /* 0x0000888002167816 */ /* 0x020fca00000000ff */
[----:B------:R-:W-:-:S07]  /*13250*/  IMAD R3, R22, R17, RZ ;  /* 0x0000001116037224 */ /* 0x000fce00078e02ff */
.L_x_441:
[----:B------:R-:W-:Y:S05]  /*13260*/  BSYNC B1 ;  /* 0x0000000000017941 */ /* 0x000fea0003800000 */
.L_x_440:
[----:B------:R-:W-:Y:S01]  /*13270*/  @!P4 IMAD R51, R51, R16, R3 ;  /* 0x000000103333c224 */ /* 0x000fe200078e0203 */
[----:B------:R-:W-:Y:S04]  /*13280*/  BSSY B1, `(.L_x_442) ;  /* 0x0000006000017945 */ /* 0x000fe80003800000 */
[----:B------:R0:W-:Y:S01]  /*13290*/  @!P4 STG.E.U8 desc[UR48][R10.64+0xd1], R51 ;  /* 0x0000d1330a00c986 */ /* 0x0001e2000c101130 */
[----:B------:R-:W-:Y:S05]  /*132a0*/  @P5 BRA `(.L_x_443) ;  /* 0x00000000000c5947 */ /* 0x000fea0003800000 */
[----:B------:R-:W5:Y:S02]  /*132b0*/  LDG.E.U8 R2, desc[UR48][R20.64+0xd8] ;  /* 0x0000d83014027981 */ /* 0x000f64000c1e1100 */
[----:B-----5:R-:W-:-:S05]  /*132c0*/  PRMT R22, R2, 0x8880, RZ ;  /* 0x0000888002167816 */ /* 0x020fca00000000ff */
[----:B------:R-:W-:-:S07]  /*132d0*/  IMAD R3, R22, R17, RZ ;  /* 0x0000001116037224 */ /* 0x000fce00078e02ff */
.L_x_443:
[----:B------:R-:W-:Y:S05]  /*132e0*/  BSYNC B1 ;  /* 0x0000000000017941 */ /* 0x000fea0003800000 */
.L_x_442:
[----:B--2---:R-:W-:Y:S01]  /*132f0*/  @!P5 IMAD R23, R52, R16, R3 ;  /* 0x000000103417d224 */ /* 0x004fe200078e0203 */
[----:B------:R-:W-:Y:S04]  /*13300*/  BSSY B1, `(.L_x_444) ;  /* 0x0000006000017945 */ /* 0x000fe80003800000 */
[----:B------:R2:W-:Y:S01]  /*13310*/  @!P5 STG.E.U8 desc[UR48][R4.64+0xd8], R23 ;  /* 0x0000d8170400d986 */ /* 0x0005e2000c101130 */
[----:B------:R-:W-:Y:S05]  /*13320*/  @P3 BRA `(.L_x_445) ;  /* 0x00000000000c3947 */ /* 0x000fea0003800000 */
[----:B------:R-:W5:Y:S02]  /*13330*/  LDG.E.U8 R2, desc[UR48][R20.64+0xd9] ;  /* 0x0000d93014027981 */ /* 0x000f64000c1e1100 */
[----:B-----5:R-:W-:-:S05]  /*13340*/  PRMT R22, R2, 0x8880, RZ ;  /* 0x0000888002167816 */ /* 0x020fca00000000ff */
[----:B------:R-:W-:-:S07]  /*13350*/  IMAD R3, R22, R17, RZ ;  /* 0x0000001116037224 */ /* 0x000fce00078e02ff */
.L_x_445:
[----:B------:R-:W-:Y:S05]  /*13360*/  BSYNC B1 ;  /* 0x0000000000017941 */ /* 0x000fea0003800000 */
.L_x_444:
[C---:B------:R-:W-:Y:S01]  /*13370*/  ISETP.LT.OR P4, PT, R0.reuse, 0xd9, !P0 ;  /* 0x000000d90000780c */ /* 0x040fe20004781670 */
[----:B------:R-:W-:Y:S01]  /*13380*/  @!P3 IMAD R53, R53, R16, R3 ;  /* 0x000000103535b224 */ /* 0x000fe200078e0203 */
[----:B------:R-:W-:Y:S01]  /*13390*/  BSSY B1, `(.L_x_446) ;  /* 0x0000009000017945 */ /* 0x000fe20003800000 */
[C---:B------:R-:W-:Y:S02]  /*133a0*/  ISETP.LT.OR P0, PT, R0.reuse, 0xda, !P0 ;  /* 0x000000da0000780c */ /* 0x040fe40004701670 */
[C---:B------:R-:W-:Y:S01]  /*133b0*/  ISETP.LT.OR P5, PT, R0.reuse, 0xc1, !P1 ;  /* 0x000000c10000780c */ /* 0x040fe20004fa1670 */
[----:B------:R0:W-:Y:S01]  /*133c0*/  @!P3 STG.E.U8 desc[UR48][R4.64+0xd9], R53 ;  /* 0x0000d9350400b986 */ /* 0x0001e2000c101130 */
[----:B------:R-:W-:-:S06]  /*133d0*/  ISETP.LT.OR P3, PT, R0, 0xc2, !P1 ;  /* 0x000000c20000780c */ /* 0x000fcc0004f61670 */
[----:B------:R-:W-:Y:S07]  /*133e0*/  @P4 BRA `(.L_x_447) ;  /* 0x00000000000c4947 */ /* 0x000fee0003800000 */
[----:B------:R-:W0:Y:S02]  /*133f0*/  LDG.E.U8 R2, desc[UR48][R18.64+0xd8] ;  /* 0x0000d83012027981 */ /* 0x000e24000c1e1100 */
[----:B0-23--:R-:W-:-:S05]  /*13400*/  PRMT R4, R2, 0x8880, RZ ;  /* 0x0000888002047816 */ /* 0x00dfca00000000ff */
[----:B------:R-:W-:-:S07]  /*13410*/  IMAD R3, R4, R17, RZ ;  /* 0x0000001104037224 */ /* 0x000fce00078e02ff */
.L_x_447:
[----:B------:R-:W-:Y:S05]  /*13420*/  BSYNC B1 ;  /* 0x0000000000017941 */ /* 0x000fea0003800000 */
.L_x_446:
[----:B0-23--:R-:W-:Y:S01]  /*13430*/  @!P4 IMAD R5, R54, R16, R3 ;  /* 0x000000103605c224 */ /* 0x00dfe200078e0203 */
[----:B------:R-:W-:Y:S04]  /*13440*/  BSSY B1, `(.L_x_448) ;  /* 0x0000006000017945 */ /* 0x000fe80003800000 */
[----:B------:R0:W-:Y:S01]  /*13450*/  @!P4 STG.E.U8 desc[UR48][R10.64+0xd8], R5 ;  /* 0x0000d8050a00c986 */ /* 0x0001e2000c101130 */
[----:B------:R-:W-:Y:S05]  /*13460*/  @P0 BRA `(.L_x_449) ;  /* 0x00000000000c0947 */ /* 0x000fea0003800000 */
[----:B------:R-:W2:Y:S02]  /*13470*/  LDG.E.U8 R2, desc[UR48][R18.64+0xd9] ;  /* 0x0000d93012027981 */ /* 0x000ea4000c1e1100 */
[----:B--2---:R-:W-:-:S05]  /*13480*/  PRMT R4, R2, 0x8880, RZ ;  /* 0x0000888002047816 */ /* 0x004fca00000000ff */
[----:B------:R-:W-:-:S07]  /*13490*/  IMAD R3, R4, R17, RZ ;  /* 0x0000001104037224 */ /* 0x000fce00078e02ff */
.L_x_449:
[----:B------:R-:W-:Y:S05]  /*134a0*/  BSYNC B1 ;  /* 0x0000000000017941 */ /* 0x000fea0003800000 */
.L_x_448:
[----:B------:R-:W-:Y:S01]  /*134b0*/  @!P0 IMAD R55, R55, R16, R3 ;  /* 0x0000001037378224 */ /* 0x000fe200078e0203 */
[----:B------:R-:W-:Y:S04]  /*134c0*/  BSSY B1, `(.L_x_450) ;  /* 0x0000006000017945 */ /* 0x000fe80003800000 */
[----:B------:R2:W-:Y:S01]  /*134d0*/  @!P0 STG.E.U8 desc[UR48][R10.64+0xd9], R55 ;  /* 0x0000d9370a008986 */ /* 0x0005e2000c101130 */
[----:B------:R-:W-:Y:S05]  /*134e0*/  @P5 BRA `(.L_x_451) ;  /* 0x00000000000c5947 */ /* 0x000fea0003800000 */
[----:B------:R-:W3:Y:S02]  /*134f0*/  LDG.E.U8 R2, desc[UR48][R14.64+0xc0] ;  /* 0x0000c0300e027981 */ /* 0x000ee4000c1e1100 */
[----:B---3--:R-:W-:-:S05]  /*13500*/  PRMT R4, R2, 0x8880, RZ ;  /* 0x0000888002047816 */ /* 0x008fca00000000ff */
[----:B------:R-:W-:-:S07]  /*13510*/  IMAD R3, R4, R17, RZ ;  /* 0x0000001104037224 */ /* 0x000fce00078e02ff */
.L_x_451:
[----:B------:R-:W-:Y:S05]  /*13520*/  BSYNC B1 ;  /* 0x0000000000017941 */ /* 0x000fea0003800000 */
.L_x_450:
[----:B0-----:R-:W-:Y:S01]  /*13530*/  @!P5 IMAD R5, R24, R16, R3 ;  /* 0x000000101805d224 */ /* 0x001fe200078e0203 */
[----:B------:R-:W-:Y:S04]  /*13540*/  BSSY B1, `(.L_x_452) ;  /* 0x0000006000017945 */ /* 0x000fe80003800000 */
[----:B------:R0:W-:Y:S01]  /*13550*/  @!P5 STG.E.U8 desc[UR48][R6.64+0xc0], R5 ;  /* 0x0000c0050600d986 */ /* 0x0001e2000c101130 */
[----:B------:R-:W-:Y:S05]  /*13560*/  @P3 BRA `(.L_x_453) ;  /* 0x00000000000c3947 */ /* 0x000fea0003800000 */
[----:B------:R-:W3:Y:S02]  /*13570*/  LDG.E.U8 R2, desc[UR48][R14.64+0xc1] ;  /* 0x0000c1300e027981 */ /* 0x000ee4000c1e1100 */
[----:B---3--:R-:W-:-:S05]  /*13580*/  PRMT R4, R2, 0x8880, RZ ;  /* 0x0000888002047816 */ /* 0x008fca00000000ff */
[----:B------:R-:W-:-:S07]  /*13590*/  IMAD R3, R4, R17, RZ ;  /* 0x0000001104037224 */ /* 0x000fce00078e02ff */
.L_x_453:
[----:B------:R-:W-:Y:S05]  /*135a0*/  BSYNC B1 ;  /* 0x0000000000017941 */ /* 0x000fea0003800000 */
.L_x_452:
        /* <DEDUP_REMOVED lines=8> */
[----:B------:R-:W5:Y:S02]  /*13630*/  LDG.E.U8 R2, desc[UR48][R12.64+0xc0] ;  /* 0x0000c0300c027981 */ /* 0x000f64000c1e1100 */
[----:B-----5:R-:W-:-:S05]  /*13640*/  PRMT R4, R2, 0x8880, RZ ;  /* 0x0000888002047816 */ /* 0x020fca00000000ff */
[----:B------:R-:W-:-:S07]  /*13650*/  IMAD R3, R4, R17, RZ ;  /* 0x0000001104037224 */ /* 0x000fce00078e02ff */
.L_x_455:
[----:B------:R-:W-:Y:S05]  /*13660*/  BSYNC B1 ;  /* 0x0000000000017941 */ /* 0x000fea0003800000 */
.L_x_454:
[----:B0-----:R-:W-:Y:S01]  /*13670*/  @!P5 IMAD R5, R26, R16, R3 ;  /* 0x000000101a05d224 */ /* 0x001fe200078e0203 */
[----:B------:R-:W-:Y:S04]  /*13680*/  BSSY B1, `(.L_x_456) ;  /* 0x0000006000017945 */ /* 0x000fe80003800000 */
[----:B------:R0:W-:Y:S01]  /*13690*/  @!P5 STG.E.U8 desc[UR48][R8.64+0xc0], R5 ;  /* 0x0000c0050800d986 */ /* 0x0001e2000c101130 */
[----:B------:R-:W-:Y:S05]  /*136a0*/  @P4 BRA `(.L_x_457) ;  /* 0x00000000000c4947 */ /* 0x000fea0003800000 */
[----:B------:R-:W5:Y:S02]  /*136b0*/  LDG.E.U8 R2, desc[UR48][R12.64+0xc1] ;  /* 0x0000c1300c027981 */ /* 0x000f64000c1e1100 */
[----:B-----5:R-:W-:-:S05]  /*136c0*/  PRMT R4, R2, 0x8880, RZ ;  /* 0x0000888002047816 */ /* 0x020fca00000000ff */
[----:B------:R-:W-:-:S07]  /*136d0*/  IMAD R3, R4, R17, RZ ;  /* 0x0000001104037224 */ /* 0x000fce00078e02ff */
.L_x_457:
[----:B------:R-:W-:Y:S05]  /*136e0*/  BSYNC B1 ;  /* 0x0000000000017941 */ /* 0x000fea0003800000 */
.L_x_456:
[----:B------:R-:W-:Y:S01]  /*136f0*/  @!P4 IMAD R27, R27, R16, R3 ;  /* 0x000000101b1bc224 */ /* 0x000fe200078e0203 */
[----:B------:R-:W-:Y:S04]  /*13700*/  BSSY B1, `(.L_x_458) ;  /* 0x0000006000017945 */ /* 0x000fe80003800000 */
[----:B------:R0:W-:Y:S01]  /*13710*/  @!P4 STG.E.U8 desc[UR48][R8.64+0xc1], R27 ;  /* 0x0000c11b0800c986 */ /* 0x0001e2000c101130 */
[----:B------:R-:W-:Y:S05]  /*13720*/  @P3 BRA `(.L_x_459) ;  /* 0x00000000000c3947 */ /* 0x000fea0003800000 */
[----:B------:R-:W5:Y:S02]  /*13730*/  LDG.E.U8 R2, desc[UR48][R14.64+0xc8] ;  /* 0x0000c8300e027981 */ /* 0x000f64000c1e1100 */
[----:B-----5:R-:W-:-:S05]  /*13740*/  PRMT R4, R2, 0x8880, RZ ;  /* 0x0000888002047816 */ /* 0x020fca00000000ff */
[----:B------:R-:W-:-:S07]  /*13750*/  IMAD R3, R4, R17, RZ ;  /* 0x0000001104037224 */ /* 0x000fce00078e02ff */
.L_x_459:
[----:B------:R-:W-:Y:S05]  /*13760*/  BSYNC B1 ;  /* 0x0000000000017941 */ /* 0x000fea0003800000 */
.L_x_458:
[----:B0-----:R-:W-:Y:S01]  /*13770*/  @!P3 IMAD R5, R28, R16, R3 ;  /* 0x000000101c05b224 */ /* 0x001fe200078e0203 */
[----:B------:R-:W-:Y:S04]  /*13780*/  BSSY B1, `(.L_x_460) ;  /* 0x0000006000017945 */ /* 0x000fe80003800000 */
[----:B------:R0:W-:Y:S01]  /*13790*/  @!P3 STG.E.U8 desc[UR48][R6.64+0xc8], R5 ;  /* 0x0000c8050600b986 */ /* 0x0001e2000c101130 */
[----:B------:R-:W-:Y:S05]  /*137a0*/  @P0 BRA `(.L_x_461) ;  /* 0x00000000000c0947 */ /* 0x000fea0003800000 */
[----:B------:R-:W5:Y:S02]  /*137b0*/  LDG.E.U8 R2, desc[UR48][R14.64+0xc9] ;  /* 0x0000c9300e027981 */ /* 0x000f64000c1e1100 */
[----:B-----5:R-:W-:-:S05]  /*137c0*/  PRMT R4, R2, 0x8880, RZ ;  /* 0x0000888002047816 */ /* 0x020fca00000000ff */
[----:B------:R-:W-:-:S07]  /*137d0*/  IMAD R3, R4, R17, RZ ;  /* 0x0000001104037224 */ /* 0x000fce00078e02ff */
.L_x_461:
[----:B------:R-:W-:Y:S05]  /*137e0*/  BSYNC B1 ;  /* 0x0000000000017941 */ /* 0x000fea0003800000 */
.L_x_460:
        /* <DEDUP_REMOVED lines=11> */
.L_x_463:
[----:B------:R-:W-:Y:S05]  /*138a0*/  BSYNC B1 ;  /* 0x0000000000017941 */ /* 0x000fea0003800000 */
.L_x_462:
[----:B0-----:R-:W-:Y:S01]  /*138b0*/  @!P4 IMAD R5, R30, R16, R3 ;  /* 0x000000101e05c224 */ /* 0x001fe200078e0203 */
[----:B------:R-:W-:Y:S04]  /*138c0*/  BSSY B1, `(.L_x_464) ;  /* 0x0000006000017945 */ /* 0x000fe80003800000 */
[----:B------:R0:W-:Y:S01]  /*138d0*/  @!P4 STG.E.U8 desc[UR48][R8.64+0xc8], R5 ;  /* 0x0000c8050800c986 */ /* 0x0001e2000c101130 */
[----:B------:R-:W-:Y:S05]  /*138e0*/  @P3 BRA `(.L_x_465) ;  /* 0x00000000000c3947 */ /* 0x000fea0003800000 */
[----:B------:R-:W5:Y:S02]  /*138f0*/  LDG.E.U8 R2, desc[UR48][R12.64+0xc9] ;  /* 0x0000c9300c027981 */ /* 0x000f64000c1e1100 */
[----:B-----5:R-:W-:-:S05]  /*13900*/  PRMT R4, R2, 0x8880, RZ ;  /* 0x0000888002047816 */ /* 0x020fca00000000ff */
[----:B------:R-:W-:-:S07]  /*13910*/  IMAD R3, R4, R17, RZ ;  /* 0x0000001104037224 */ /* 0x000fce00078e02ff */
.L_x_465:
[----:B------:R-:W-:Y:S05]  /*13920*/  BSYNC B1 ;  /* 0x0000000000017941 */ /* 0x000fea0003800000 */
.L_x_464:
[----:B------:R-:W-:Y:S01]  /*13930*/  @!P3 IMAD R31, R31, R16, R3 ;  /* 0x000000101f1fb224 */ /* 0x000fe200078e0203 */
[----:B------:R-:W-:Y:S04]  /*13940*/  BSSY B1, `(.L_x_466) ;  /* 0x0000006000017945 */ /* 0x000fe80003800000 */
[----:B------:R0:W-:Y:S01]  /*13950*/  @!P3 STG.E.U8 desc[UR48][R8.64+0xc9], R31 ;  /* 0x0000c91f0800b986 */ /* 0x0001e2000c101130 */
[----:B------:R-:W-:Y:S05]  /*13960*/  @P5 BRA `(.L_x_467) ;  /* 0x00000000000c5947 */ /* 0x000fea0003800000 */
[----:B------:R-:W5:Y:S02]  /*13970*/  LDG.E.U8 R2, desc[UR48][R14.64+0xd0] ;  /* 0x0000d0300e027981 */ /* 0x000f64000c1e1100 */
[----:B-----5:R-:W-:-:S05]  /*13980*/  PRMT R4, R2, 0x8880, RZ ;  /* 0x0000888002047816 */ /* 0x020fca00000000ff */
[----:B------:R-:W-:-:S07]  /*13990*/  IMAD R3, R4, R17, RZ ;  /* 0x0000001104037224 */ /* 0x000fce00078e02ff */
.L_x_467:
[----:B------:R-:W-:Y:S05]  /*139a0*/  BSYNC B1 ;  /* 0x0000000000017941 */ /* 0x000fea0003800000 */
.L_x_466:
[----:B0-----:R-:W-:Y:S01]  /*139b0*/  @!P5 IMAD R5, R32, R16, R3 ;  /* 0x000000102005d224 */ /* 0x001fe200078e0203 */
[----:B------:R-:W-:Y:S04]  /*139c0*/  BSSY B1, `(.L_x_468) ;  /* 0x0000006000017945 */ /* 0x000fe80003800000 */
[----:B------:R0:W-:Y:S01]  /*139d0*/  @!P5 STG.E.U8 desc[UR48][R6.64+0xd0], R5 ;  /* 0x0000d0050600d986 */ /* 0x0001e2000c101130 */
[----:B------:R-:W-:Y:S05]  /*139e0*/  @P0 BRA `(.L_x_469) ;  /* 0x00000000000c0947 */ /* 0x000fea0003800000 */
[----:B------:R-:W5:Y:S02]  /*139f0*/  LDG.E.U8 R2, desc[UR48][R14.64+0xd1] ;  /* 0x0000d1300e027981 */ /* 0x000f64000c1e1100 */
[----:B-----5:R-:W-:-:S05]  /*13a00*/  PRMT R4, R2, 0x8880, RZ ;  /* 0x0000888002047816 */ /* 0x020fca00000000ff */
[----:B------:R-:W-:-:S07]  /*13a10*/  IMAD R3, R4, R17, RZ ;  /* 0x0000001104037224 */ /* 0x000fce00078e02ff */
.L_x_469:
[----:B------:R-:W-:Y:S05]  /*13a20*/  BSYNC B1 ;  /* 0x0000000000017941 */ /* 0x000fea0003800000 */
.L_x_468:
[C---:B------:R-:W-:Y:S01]  /*13a30*/  ISETP.LT.OR P4, PT, R0.reuse, 0xd1, !P2 ;  /* 0x000000d10000780c */ /* 0x040fe20005781670 */
[----:B------:R-:W-:Y:S01]  /*13a40*/  @!P0 IMAD R33, R33, R16, R3 ;  /* 0x0000001021218224 */ /* 0x000fe200078e0203 */
[----:B------:R-:W-:Y:S01]  /*13a50*/  BSSY B1, `(.L_x_470) ;  /* 0x000000a000017945 */ /* 0x000fe20003800000 */
[C---:B------:R-:W-:Y:S02]  /*13a60*/  ISETP.LT.OR P3, PT, R0.reuse, 0xd2, !P2 ;  /* 0x000000d20000780c */ /* 0x040fe40005761670 */
[C---:B------:R-:W-:Y:S01]  /*13a70*/  ISETP.LT.OR P5, PT, R0.reuse, 0xd9, !P2 ;  /* 0x000000d90000780c */ /* 0x040fe200057a1670 */
[----:B------:R0:W-:Y:S01]  /*13a80*/  @!P0 STG.E.U8 desc[UR48][R6.64+0xd1], R33 ;  /* 0x0000d12106008986 */ /* 0x0001e2000c101130 */
[C---:B------:R-:W-:Y:S02]  /*13a90*/  ISETP.LT.OR P0, PT, R0.reuse, 0xd9, !P1 ;  /* 0x000000d90000780c */ /* 0x040fe40004f01670 */
[----:B------:R-:W-:-:S04]  /*13aa0*/  ISETP.LT.OR P1, PT, R0, 0xda, !P1 ;  /* 0x000000da0000780c */ /* 0x000fc80004f21670 */
[----:B------:R-:W-:Y:S09]  /*13ab0*/  @P4 BRA `(.L_x_471) ;  /* 0x00000000000c4947 */ /* 0x000ff20003800000 */
[----:B------:R-:W5:Y:S02]  /*13ac0*/  LDG.E.U8 R2, desc[UR48][R12.64+0xd0] ;  /* 0x0000d0300c027981 */ /* 0x000f64000c1e1100 */
[----:B-----5:R-:W-:-:S05]  /*13ad0*/  PRMT R4, R2, 0x8880, RZ ;  /* 0x0000888002047816 */ /* 0x020fca00000000ff */
[----:B------:R-:W-:-:S07]  /*13ae0*/  IMAD R3, R4, R17, RZ ;  /* 0x0000001104037224 */ /* 0x000fce00078e02ff */
.L_x_471:
[----:B------:R-:W-:Y:S05]  /*13af0*/  BSYNC B1 ;  /* 0x0000000000017941 */ /* 0x000fea0003800000 */
.L_x_470:
[----:B0-----:R-:W-:Y:S01]  /*13b00*/  @!P4 IMAD R5, R34, R16, R3 ;  /* 0x000000102205c224 */ /* 0x001fe200078e0203 */
[----:B------:R-:W-:Y:S04]  /*13b10*/  BSSY B1, `(.L_x_472) ;  /* 0x0000006000017945 */ /* 0x000fe80003800000 */
[----:B------:R0:W-:Y:S01]  /*13b20*/  @!P4 STG.E.U8 desc[UR48][R8.64+0xd0], R5 ;  /* 0x0000d0050800c986 */ /* 0x0001e2000c101130 */
[----:B------:R-:W-:Y:S05]  /*13b30*/  @P3 BRA `(.L_x_473) ;  /* 0x00000000000c3947 */ /* 0x000fea0003800000 */
[----:B------:R-:W5:Y:S02]  /*13b40*/  LDG.E.U8 R2, desc[UR48][R12.64+0xd1] ;  /* 0x0000d1300c027981 */ /* 0x000f64000c1e1100 */
[----:B-----5:R-:W-:-:S05]  /*13b50*/  PRMT R4, R2, 0x8880, RZ ;  /* 0x0000888002047816 */ /* 0x020fca00000000ff */
[----:B------:R-:W-:-:S07]  /*13b60*/  IMAD R3, R4, R17, RZ ;  /* 0x0000001104037224 */ /* 0x000fce00078e02ff */
.L_x_473:
[----:B------:R-:W-:Y:S05]  /*13b70*/  BSYNC B1 ;  /* 0x0000000000017941 */ /* 0x000fea0003800000 */
.L_x_472:
[----:B------:R-:W-:Y:S01]  /*13b80*/  @!P3 IMAD R35, R35, R16, R3 ;  /* 0x000000102323b224 */ /* 0x000fe200078e0203 */
[----:B------:R-:W-:Y:S04]  /*13b90*/  BSSY B1, `(.L_x_474) ;  /* 0x0000006000017945 */ /* 0x000fe80003800000 */
[----:B------:R0:W-:Y:S01]  /*13ba0*/  @!P3 STG.E.U8 desc[UR48][R8.64+0xd1], R35 ;  /* 0x0000d1230800b986 */ /* 0x0001e2000c101130 */
[----:B------:R-:W-:Y:S05]  /*13bb0*/  @P0 BRA `(.L_x_475) ;  /* 0x00000000000c0947 */ /* 0x000fea0003800000 */
[----:B------:R-:W5:Y:S02]  /*13bc0*/  LDG.E.U8 R2, desc[UR48][R14.64+0xd8] ;  /* 0x0000d8300e027981 */ /* 0x000f64000c1e1100 */
[----:B-----5:R-:W-:-:S05]  /*13bd0*/  PRMT R4, R2, 0x8880, RZ ;  /* 0x0000888002047816 */ /* 0x020fca00000000ff */
[----:B------:R-:W-:-:S07]  /*13be0*/  IMAD R3, R4, R17, RZ ;  /* 0x0000001104037224 */ /* 0x000fce00078e02ff */
.L_x_475:
[----:B------:R-:W-:Y:S05]  /*13bf0*/  BSYNC B1 ;  /* 0x0000000000017941 */ /* 0x000fea0003800000 */
.L_x_474:
[----:B0-----:R-:W-:Y:S01]  /*13c00*/  @!P0 IMAD R5, R36, R16, R3 ;  /* 0x0000001024058224 */ /* 0x001fe200078e0203 */
[----:B------:R-:W-:Y:S04]  /*13c10*/  BSSY B1, `(.L_x_476) ;  /* 0x0000006000017945 */ /* 0x000fe80003800000 */
[----:B------:R0:W-:Y:S01]  /*13c20*/  @!P0 STG.E.U8 desc[UR48][R6.64+0xd8], R5 ;  /* 0x0000d80506008986 */ /* 0x0001e2000c101130 */
[----:B------:R-:W-:Y:S05]  /*13c30*/  @P1 BRA `(.L_x_477) ;  /* 0x00000000000c1947 */ /* 0x000fea0003800000 */
[----:B------:R-:W5:Y:S02]  /*13c40*/  LDG.E.U8 R2, desc[UR48][R14.64+0xd9] ;  /* 0x0000d9300e027981 */ /* 0x000f64000c1e1100 */
[----:B-----5:R-:W-:-:S05]  /*13c50*/  PRMT R4, R2, 0x8880, RZ ;  /* 0x0000888002047816 */ /* 0x020fca00000000ff */
[----:B------:R-:W-:-:S07]  /*13c60*/  IMAD R3, R4, R17, RZ ;  /* 0x0000001104037224 */ /* 0x000fce00078e02ff */
.L_x_477:
[----:B------:R-:W-:Y:S05]  /*13c70*/  BSYNC B1 ;  /* 0x0000000000017941 */ /* 0x000fea0003800000 */
.L_x_476:
[----:B------:R-:W-:Y:S01]  /*13c80*/  @!P1 IMAD R37, R37, R16, R3 ;  /* 0x0000001025259224 */ /* 0x000fe200078e0203 */
[----:B------:R-:W-:Y:S04]  /*13c90*/  BSSY B1, `(.L_x_478) ;  /* 0x0000006000017945 */ /* 0x000fe80003800000 */
[----:B------:R0:W-:Y:S01]  /*13ca0*/  @!P1 STG.E.U8 desc[UR48][R6.64+0xd9], R37 ;  /* 0x0000d92506009986 */ /* 0x0001e2000c101130 */
[----:B------:R-:W-:Y:S05]  /*13cb0*/  @P5 BRA `(.L_x_479) ;  /* 0x00000000000c5947 */ /* 0x000fea0003800000 */
[----:B------:R-:W5:Y:S02]  /*13cc0*/  LDG.E.U8 R2, desc[UR48][R12.64+0xd8] ;  /* 0x0000d8300c027981 */ /* 0x000f64000c1e1100 */
[----:B-----5:R-:W-:-:S05]  /*13cd0*/  PRMT R4, R2, 0x8880, RZ ;  /* 0x0000888002047816 */ /* 0x020fca00000000ff */
[----:B------:R-:W-:-:S07]  /*13ce0*/  IMAD R3, R4, R17, RZ ;  /* 0x0000001104037224 */ /* 0x000fce00078e02ff */
.L_x_479:
[----:B------:R-:W-:Y:S05]  /*13cf0*/  BSYNC B1 ;  /* 0x0000000000017941 */ /* 0x000fea0003800000 */
.L_x_478:
[----:B0-----:R-:W-:Y:S01]  /*13d00*/  @!P5 IMAD R5, R38, R16, R3 ;  /* 0x000000102605d224 */ /* 0x001fe200078e0203 */
[----:B------:R-:W-:Y:S01]  /*13d10*/  ISETP.LT.OR P2, PT, R0, 0xda, !P2 ;  /* 0x000000da0000780c */ /* 0x000fe20005741670 */
[----:B------:R-:W-:Y:S03]  /*13d20*/  BSSY B1, `(.L_x_480) ;  /* 0x0000006000017945 */ /* 0x000fe60003800000 */
[----:B------:R0:W-:Y:S09]  /*13d30*/  @!P5 STG.E.U8 desc[UR48][R8.64+0xd8], R5 ;  /* 0x0000d8050800d986 */ /* 0x0001f2000c101130 */
[----:B------:R-:W-:Y:S05]  /*13d40*/  @P2 BRA `(.L_x_481) ;  /* 0x00000000000c2947 */ /* 0x000fea0003800000 */
[----:B------:R-:W5:Y:S02]  /*13d50*/  LDG.E.U8 R2, desc[UR48][R12.64+0xd9] ;  /* 0x0000d9300c027981 */ /* 0x000f64000c1e1100 */
[----:B-----5:R-:W-:-:S05]  /*13d60*/  PRMT R0, R2, 0x8880, RZ ;  /* 0x0000888002007816 */ /* 0x020fca00000000ff */
[----:B------:R-:W-:-:S07]  /*13d70*/  IMAD R3, R0, R17, RZ ;  /* 0x0000001100037224 */ /* 0x000fce00078e02ff */
.L_x_481:
[----:B------:R-:W-:Y:S05]  /*13d80*/  BSYNC B1 ;  /* 0x0000000000017941 */ /* 0x000fea0003800000 */
.L_x_480:
[----:B------:R-:W-:Y:S01]  /*13d90*/  IMAD R3, R39, R16, R3 ;  /* 0x0000001027037224 */ /* 0x000fe200078e0203 */
[----:B------:R-:W-:Y:S06]  /*13da0*/  @P2 BRA `(.L_x_482) ;  /* 0x0000002c00182947 */ /* 0x000fec0003800000 */
[----:B------:R0:W-:Y:S01]  /*13db0*/  STG.E.U8 desc[UR48][R8.64+0xd9], R3 ;  /* 0x0000d90308007986 */ /* 0x0001e2000c101130 */
[----:B------:R-:W-:Y:S05]  /*13dc0*/  BRA `(.L_x_482) ;  /* 0x0000002c00107947 */ /* 0x000fea0003800000 */
.L_x_33:
[----:B------:R-:W2:Y:S01]  /*13dd0*/  LDL.LU R3, [R1+0x40] ;  /* 0x0000400001037983 */ /* 0x000ea20000300800 */
[----:B------:R-:W-:-:S03]  /*13de0*/  ISETP.GE.AND P2, PT, R220, 0x1, PT ;  /* 0x00000001dc00780c */ /* 0x000fc60003f46270 */
[----:B------:R-:W3:Y:S01]  /*13df0*/  LDL.LU R227, [R1+0x48] ;  /* 0x0000480001e37983 */ /* 0x000ee20000300800 */
[----:B------:R-:W-:-:S03]  /*13e00*/  ISETP.LT.OR P0, PT, R0, 0x1, !P2 ;  /* 0x000000010000780c */ /* 0x000fc60005701670 */
[----:B------:R-:W4:Y:S04]  /*13e10*/  LDL.LU R12, [R1+0x4c] ;  /* 0x00004c00010c7983 */ /* 0x000f280000300800 */
[----:B------:R-:W5:Y:S04]  /*13e20*/  LDL.LU R226, [R1+0x50] ;  /* 0x0000500001e27983 */ /* 0x000f680000300800 */
[----:B------:R-:W4:Y:S04]  /*13e30*/  LDL.LU R219, [R1+0x54] ;  /* 0x0000540001db7983 */ /* 0x000f280000300800 */
        /* <DEDUP_REMOVED lines=10> */
[----:B------:R-:W4:Y:S04]  /*13ee0*/  LDL.LU R225, [R1] ;  /* 0x0000000001e17983 */ /* 0x000f280000300800 */
[----:B------:R-:W4:Y:S04]  /*13ef0*/  LDL.LU R15, [R1+0x4] ;  /* 0x00000400010f7983 */ /* 0x000f280000300800 */
[----:B------:R-:W4:Y:S04]  /*13f00*/  LDL.LU R19, [R1+0x8] ;  /* 0x0000080001137983 */ /* 0x000f280000300800 */
[----:B------:R-:W4:Y:S04]  /*13f10*/  LDL.LU R223, [R1+0xc] ;  /* 0x00000c0001df7983 */ /* 0x000f280000300800 */
[----:B------:R-:W4:Y:S04]  /*13f20*/  LDL.LU R222, [R1+0x10] ;  /* 0x0000100001de7983 */ /* 0x000f280000300800 */
[----:B------:R-:W4:Y:S01]  /*13f30*/  LDL.LU R221, [R1+0x14] ;  /* 0x0000140001dd7983 */ /* 0x000f220000300800 */
[----:B--2---:R-:W-:-:S05]  /*13f40*/  @!P0 IMAD R3, R3, R16, RZ ;  /* 0x0000001003038224 */ /* 0x004fca00078e02ff */
[----:B------:R0:W-:Y:S04]  /*13f50*/  @!P0 STG.E.U8 desc[UR48][R4.64], R3 ;  /* 0x0000000304008986 */ /* 0x0001e8000c101130 */
[----:B0-----:R-:W2:Y:S01]  /*13f60*/  LDL.LU R3, [R1+0x44] ;  /* 0x0000440001037983 */ /* 0x001ea20000300800 */
[----:B------:R-:W-:Y:S02]  /*13f70*/  ISETP.LT.OR P0, PT, R0, 0x2, !P2 ;  /* 0x000000020000780c */ /* 0x000fe40005701670 */
[----:B------:R-:W-:Y:S02]  /*13f80*/  ISETP.GE.AND P3, PT, R220, 0x9, PT ;  /* 0x00000009dc00780c */ /* 0x000fe40003f66270 */
[C---:B------:R-:W-:Y:S02]  /*13f90*/  ISETP.LT.OR P1, PT, R0.reuse, 0x9, !P2 ;  /* 0x000000090000780c */ /* 0x040fe40005721670 */
[----:B------:R-:W-:-:S02]  /*13fa0*/  ISETP.LT.OR P5, PT, R0, 0xa, !P2 ;  /* 0x0000000a0000780c */ /* 0x000fc400057a1670 */
[----:B------:R-:W-:-:S05]  /*13fb0*/  ISETP.LT.OR P4, PT, R0, 0x11, !P2 ;  /* 0x000000110000780c */ /* 0x000fca0005781670 */
[----:B--2---:R-:W-:-:S05]  /*13fc0*/  @!P0 IMAD R3, R3, R16, RZ ;  /* 0x0000001003038224 */ /* 0x004fca00078e02ff */
[----:B------:R3:W-:Y:S01]  /*13fd0*/  @!P0 STG.E.U8 desc[UR48][R4.64+0x1], R3 ;  /* 0x0000010304008986 */ /* 0x0007e2000c101130 */
[----:B------:R-:W-:-:S13]  /*13fe0*/  ISETP.LT.OR P0, PT, R0, 0x1, !P3 ;  /* 0x000000010000780c */ /* 0x000fda0005f01670 */
[----:B---3--:R-:W-:-:S05]  /*13ff0*/  @!P0 IMAD R3, R227, R16, RZ ;  /* 0x00000010e3038224 */ /* 0x008fca00078e02ff */
[----:B------:R5:W-:Y:S01]  /*14000*/  @!P0 STG.E.U8 desc[UR48][R10.64], R3 ;  /* 0x000000030a008986 */ /* 0x000be2000c101130 */
[----:B------:R-:W-:Y:S01]  /*14010*/  ISETP.LT.OR P0, PT, R0, 0x2, !P3 ;  /* 0x000000020000780c */ /* 0x000fe20005f01670 */
[----:B-----5:R-:W-:-:S12]  /*14020*/  @!P1 IMAD R3, R226, R16, RZ ;  /* 0x00000010e2039224 */ /* 0x020fd800078e02ff */
[----:B----4-:R-:W-:-:S05]  /*14030*/  @!P0 IMAD R12, R12, R16, RZ ;  /* 0x000000100c0c8224 */ /* 0x010fca00078e02ff */
[----:B------:R-:W-:Y:S01]  /*14040*/  @!P0 STG.E.U8 desc[UR48][R10.64+0x1], R12 ;  /* 0x0000010c0a008986 */ /* 0x000fe2000c101130 */
[----:B------:R-:W-:-:S03]  /*14050*/  ISETP.LT.OR P0, PT, R0, 0x9, !P3 ;  /* 0x000000090000780c */ /* 0x000fc60005f01670 */
[----:B------:R0:W-:Y:S01]  /*14060*/  @!P1 STG.E.U8 desc[UR48][R4.64+0x8], R3 ;  /* 0x0000080304009986 */ /* 0x0001e2000c101130 */
[----:B------:R-:W-:-:S09]  /*14070*/  ISETP.LT.OR P1, PT, R0, 0xa, !P3 ;  /* 0x0000000a0000780c */ /* 0x000fd20005f21670 */
[-C--:B------:R-:W-:Y:S02]  /*14080*/  @!P0 IMAD R13, R13, R16.reuse, RZ ;  /* 0x000000100d0d8224 */ /* 0x080fe400078e02ff */
[-C--:B0-----:R-:W-:Y:S02]  /*14090*/  @!P5 IMAD R3, R219, R16.reuse, RZ ;  /* 0x00000010db03d224 */ /* 0x081fe400078e02ff */
[----:B------:R-:W2:Y:S01]  /*140a0*/  LDL.LU R219, [R1+0x18] ;  /* 0x0000180001db7983 */ /* 0x000ea20000300800 */
[----:B------:R-:W-:-:S03]  /*140b0*/  @!P1 IMAD R12, R218, R16, RZ ;  /* 0x00000010da0c9224 */ /* 0x000fc600078e02ff */
[----:B------:R0:W-:Y:S01]  /*140c0*/  @!P5 STG.E.U8 desc[UR48][R4.64+0x9], R3 ;  /* 0x000009030400d986 */ /* 0x0001e2000c101130 */
[----:B------:R-:W-:-:S03]  /*140d0*/  ISETP.LT.OR P5, PT, R0, 0x12, !P2 ;  /* 0x000000120000780c */ /* 0x000fc600057a1670 */
[----:B------:R-:W3:Y:S04]  /*140e0*/  LDL.LU R218, [R1+0x1c] ;  /* 0x00001c0001da7983 */ /* 0x000ee80000300800 */
[----:B------:R1:W-:Y:S01]  /*140f0*/  @!P0 STG.E.U8 desc[UR48][R10.64+0x8], R13 ;  /* 0x0000080d0a008986 */ /* 0x0003e2000c101130 */
[C---:B------:R-:W-:Y:S01]  /*14100*/  ISETP.LT.OR P0, PT, R0.reuse, 0x11, !P3 ;  /* 0x000000110000780c */ /* 0x040fe20005f01670 */
[----:B0-----:R-:W-:Y:S02]  /*14110*/  @!P4 IMAD R3, R217, R16, RZ ;  /* 0x00000010d903c224 */ /* 0x001fe400078e02ff */
[----:B------:R0:W-:Y:S01]  /*14120*/  @!P1 STG.E.U8 desc[UR48][R10.64+0x9], R12 ;  /* 0x0000090c0a009986 */ /* 0x0001e2000c101130 */
[----:B------:R-:W-:-:S03]  /*14130*/  ISETP.LT.OR P1, PT, R0, 0x12, !P3 ;  /* 0x000000120000780c */ /* 0x000fc60005f21670 */
[----:B------:R-:W4:Y:S04]  /*14140*/  LDL.LU R217, [R1+0x20] ;  /* 0x0000200001d97983 */ /* 0x000f280000300800 */
[----:B------:R5:W-:Y:S02]  /*14150*/  @!P4 STG.E.U8 desc[UR48][R4.64+0x10], R3 ;  /* 0x000010030400c986 */ /* 0x000be4000c101130 */
[----:B-1----:R-:W-:Y:S01]  /*14160*/  @!P0 IMAD R13, R23, R16, RZ ;  /* 0x00000010170d8224 */ /* 0x002fe200078e02ff */
[----:B------:R-:W-:-:S03]  /*14170*/  ISETP.LT.OR P4, PT, R0, 0x19, !P2 ;  /* 0x000000190000780c */ /* 0x000fc60005781670 */
[-C--:B0-----:R-:W-:Y:S02]  /*14180*/  @!P1 IMAD R12, R22, R16.reuse, RZ ;  /* 0x00000010160c9224 */ /* 0x081fe400078e02ff */
[----:B-----5:R-:W-:Y:S02]  /*14190*/  @!P5 IMAD R3, R216, R16, RZ ;  /* 0x00000010d803d224 */ /* 0x020fe400078e02ff */
[----:B------:R-:W5:Y:S04]  /*141a0*/  LDL.LU R216, [R1+0x24] ;  /* 0x0000240001d87983 */ /* 0x000f680000300800 */
[----:B------:R-:W5:Y:S04]  /*141b0*/  LDL.LU R23, [R1+0x28] ;  /* 0x0000280001177983 */ /* 0x000f680000300800 */
[----:B------:R0:W-:Y:S01]  /*141c0*/  @!P5 STG.E.U8 desc[UR48][R4.64+0x11], R3 ;  /* 0x000011030400d986 */ /* 0x0001e2000c101130 */
[----:B------:R-:W-:-:S03]  /*141d0*/  ISETP.LT.OR P5, PT, R0, 0x1a, !P2 ;  /* 0x0000001a0000780c */ /* 0x000fc600057a1670 */
[----:B------:R-:W5:Y:S04]  /*141e0*/  LDL.LU R22, [R1+0x2c] ;  /* 0x00002c0001167983 */ /* 0x000f680000300800 */
[----:B------:R-:W-:Y:S01]  /*141f0*/  @!P0 STG.E.U8 desc[UR48][R10.64+0x10], R13 ;  /* 0x0000100d0a008986 */ /* 0x000fe2000c101130 */
[----:B------:R-:W-:Y:S01]  /*14200*/  ISETP.LT.OR P0, PT, R0, 0x19, !P3 ;  /* 0x000000190000780c */ /* 0x000fe20005f01670 */
[----:B0-----:R-:W-:Y:S02]  /*14210*/  @!P4 IMAD R3, R21, R16, RZ ;  /* 0x000000101503c224 */ /* 0x001fe400078e02ff */
[----:B------:R-:W-:Y:S01]  /*14220*/  @!P1 STG.E.U8 desc[UR48][R10.64+0x11], R12 ;  /* 0x0000110c0a009986 */ /* 0x000fe2000c101130 */
[----:B------:R-:W-:-:S03]  /*14230*/  ISETP.GE.AND P1, PT, R220, 0x81, PT ;  /* 0x00000081dc00780c */ /* 0x000fc60003f26270 */
[----:B------:R-:W5:Y:S04]  /*14240*/  LDL.LU R21, [R1+0x30] ;  /* 0x0000300001157983 */ /* 0x000f680000300800 */
[----:B------:R0:W-:Y:S01]  /*14250*/  @!P4 STG.E.U8 desc[UR48][R4.64+0x18], R3 ;  /* 0x000018030400c986 */ /* 0x0001e2000c101130 */
[----:B------:R-:W-:Y:S01]  /*14260*/  ISETP.LT.OR P4, PT, R0, 0x1a, !P3 ;  /* 0x0000001a0000780c */ /* 0x000fe20005f81670 */
[-C--:B0-----:R-:W-:Y:S02]  /*14270*/  @!P5 IMAD R3, R20, R16.reuse, RZ ;  /* 0x000000101403d224 */ /* 0x081fe400078e02ff */
[----:B------:R-:W5:Y:S10]  /*14280*/  LDL.LU R20, [R1+0x34] ;  /* 0x0000340001147983 */ /* 0x000f740000300800 */
[-C--:B------:R-:W-:Y:S01]  /*14290*/  @!P4 IMAD R12, R14, R16.reuse, RZ ;  /* 0x000000100e0cc224 */ /* 0x080fe200078e02ff */
[----:B------:R0:W-:Y:S01]  /*142a0*/  @!P5 STG.E.U8 desc[UR48][R4.64+0x19], R3 ;  /* 0x000019030400d986 */ /* 0x0001e2000c101130 */
[----:B------:R-:W-:Y:S01]  /*142b0*/  ISETP.LT.OR P5, PT, R0, 0x1, !P1 ;  /* 0x000000010000780c */ /* 0x000fe20004fa1670 */
[----:B0-----:R-:W-:-:S02]  /*142c0*/  @!P0 IMAD R3, R18, R16, RZ ;  /* 0x0000001012038224 */ /* 0x001fc400078e02ff */
[----:B------:R-:W5:Y:S04]  /*142d0*/  LDL.LU R18, [R1+0x38] ;  /* 0x0000380001127983 */ /* 0x000f680000300800 */
[----:B------:R-:W5:Y:S06]  /*142e0*/  LDL.LU R14, [R1+0x3c] ;  /* 0x00003c00010e7983 */ /* 0x000f6c0000300800 */
[----:B------:R-:W-:Y:S01]  /*142f0*/  @!P5 IMAD R13, R225, R16, RZ ;  /* 0x00000010e10dd224 */ /* 0x000fe200078e02ff */
[----:B------:R0:W-:Y:S01]  /*14300*/  @!P0 STG.E.U8 desc[UR48][R10.64+0x18], R3 ;  /* 0x000018030a008986 */ /* 0x0001e2000c101130 */
[----:B------:R-:W-:-:S03]  /*14310*/  ISETP.GE.AND P0, PT, R220, 0x89, PT ;  /* 0x00000089dc00780c */ /* 0x000fc60003f06270 */
[----:B------:R-:W-:Y:S01]  /*14320*/  @!P4 STG.E.U8 desc[UR48][R10.64+0x19], R12 ;  /* 0x0000190c0a00c986 */ /* 0x000fe2000c101130 */
[----:B------:R-:W-:-:S03]  /*14330*/  ISETP.LT.OR P4, PT, R0, 0x2, !P1 ;  /* 0x000000020000780c */ /* 0x000fc60004f81670 */
[----:B------:R1:W-:Y:S01]  /*14340*/  @!P5 STG.E.U8 desc[UR48][R6.64], R13 ;  /* 0x0000000d0600d986 */ /* 0x0003e2000c101130 */
[----:B------:R-:W-:-:S09]  /*14350*/  ISETP.LT.OR P5, PT, R0, 0x1, !P0 ;  /* 0x000000010000780c */ /* 0x000fd200047a1670 */
[----:B------:R-:W-:-:S04]  /*14360*/  @!P4 IMAD R15, R15, R16, RZ ;  /* 0x000000100f0fc224 */ /* 0x000fc800078e02ff */
[----:B------:R-:W-:Y:S01]  /*14370*/  @!P5 IMAD R19, R19, R16, RZ ;  /* 0x000000101313d224 */ /* 0x000fe200078e02ff */
[----:B------:R1:W-:Y:S01]  /*14380*/  @!P4 STG.E.U8 desc[UR48][R6.64+0x1], R15 ;  /* 0x0000010f0600c986 */ /* 0x0003e2000c101130 */
[----:B------:R-:W-:-:S03]  /*14390*/  ISETP.LT.OR P4, PT, R0, 0x2, !P0 ;  /* 0x000000020000780c */ /* 0x000fc60004781670 */
[----:B------:R2:W-:Y:S01]  /*143a0*/  @!P5 STG.E.U8 desc[UR48][R8.64], R19 ;  /* 0x000000130800d986 */ /* 0x0005e2000c101130 */
[----:B------:R-:W-:-:S09]  /*143b0*/  ISETP.LT.OR P5, PT, R0, 0x9, !P1 ;  /* 0x000000090000780c */ /* 0x000fd20004fa1670 */
[----:B0-----:R-:W-:-:S04]  /*143c0*/  @!P4 IMAD R3, R223, R16, RZ ;  /* 0x00000010df03c224 */ /* 0x001fc800078e02ff */
[----:B-1----:R-:W-:Y:S01]  /*143d0*/  @!P5 IMAD R13, R222, R16, RZ ;  /* 0x00000010de0dd224 */ /* 0x002fe200078e02ff */
[----:B------:R3:W-:Y:S01]  /*143e0*/  @!P4 STG.E.U8 desc[UR48][R8.64+0x1], R3 ;  /* 0x000001030800c986 */ /* 0x0007e2000c101130 */
[----:B------:R-:W-:-:S03]  /*143f0*/  ISETP.LT.OR P4, PT, R0, 0xa, !P1 ;  /* 0x0000000a0000780c */ /* 0x000fc60004f81670 */
[----:B------:R4:W-:Y:S01]  /*14400*/  @!P5 STG.E.U8 desc[UR48][R6.64+0x8], R13 ;  /* 0x0000080d0600d986 */ /* 0x0009e2000c101130 */
[----:B------:R-:W-:-:S09]  /*14410*/  ISETP.LT.OR P5, PT, R0, 0x9, !P0 ;  /* 0x000000090000780c */ /* 0x000fd200047a1670 */
[----:B------:R-:W-:-:S05]  /*14420*/  @!P4 IMAD R15, R221, R16, RZ ;  /* 0x00000010dd0fc224 */ /* 0x000fca00078e02ff */
[----:B------:R5:W-:Y:S01]  /*14430*/  @!P4 STG.E.U8 desc[UR48][R6.64+0x9], R15 ;  /* 0x0000090f0600c986 */ /* 0x000be2000c101130 */
[----:B------:R-:W-:Y:S01]  /*14440*/  ISETP.LT.OR P4, PT, R0, 0xa, !P0 ;  /* 0x0000000a0000780c */ /* 0x000fe20004781670 */
[----:B--2---:R-:W-:-:S05]  /*14450*/  @!P5 IMAD R19, R219, R16, RZ ;  /* 0x00000010db13d224 */ /* 0x004fca00078e02ff */
[----:B------:R0:W-:Y:S01]  /*14460*/  @!P5 STG.E.U8 desc[UR48][R8.64+0x8], R19 ;  /* 0x000008130800d986 */ /* 0x0001e2000c101130 */
[----:B------:R-:W-:-:S06]  /*14470*/  ISETP.LT.OR P5, PT, R0, 0x11, !P1 ;  /* 0x000000110000780c */ /* 0x000fcc0004fa1670 */
[----:B---3--:R-:W-:-:S05]  /*14480*/  @!P4 IMAD R3, R218, R16, RZ ;  /* 0x00000010da03c224 */ /* 0x008fca00078e02ff */
[----:B------:R1:W-:Y:S01]  /*14490*/  @!P4 STG.E.U8 desc[UR48][R8.64+0x9], R3 ;  /* 0x000009030800c986 */ /* 0x0003e2000c101130 */
[----:B------:R-:W-:Y:S01]  /*144a0*/  ISETP.LT.OR P4, PT, R0, 0x12, !P1 ;  /* 0x000000120000780c */ /* 0x000fe20004f81670 */
[----:B----4-:R-:W-:-:S05]  /*144b0*/  @!P5 IMAD R13, R217, R16, RZ ;  /* 0x00000010d90dd224 */ /* 0x010fca00078e02ff */
[----:B------:R2:W-:Y:S01]  /*144c0*/  @!P5 STG.E.U8 desc[UR48][R6.64+0x10], R13 ;  /* 0x0000100d0600d986 */ /* 0x0005e2000c101130 */
[----:B------:R-:W-:-:S06]  /*144d0*/  ISETP.LT.OR P5, PT, R0, 0x11, !P0 ;  /* 0x000000110000780c */ /* 0x000fcc00047a1670 */
[----:B-----5:R-:W-:-:S07]  /*144e0*/  @!P4 IMAD R15, R216, R16, RZ ;  /* 0x00000010d80fc224 */ /* 0x020fce00078e02ff */
[----:B0-----:R-:W-:Y:S01]  /*144f0*/  @!P5 IMAD R19, R23, R16, RZ ;  /* 0x000000101713d224 */ /* 0x001fe200078e02ff */
[----:B------:R0:W-:Y:S01]  /*14500*/  @!P4 STG.E.U8 desc[UR48][R6.64+0x11], R15 ;  /* 0x0000110f0600c986 */ /* 0x0001e2000c101130 */
[----:B------:R-:W-:-:S03]  /*14510*/  ISETP.LT.OR P4, PT, R0, 0x12, !P0 ;  /* 0x000000120000780c */ /* 0x000fc60004781670 */
[----:B------:R3:W-:Y:S01]  /*14520*/  @!P5 STG.E.U8 desc[UR48][R8.64+0x10], R19 ;  /* 0x000010130800d986 */ /* 0x0007e2000c101130 */
[----:B------:R-:W-:-:S09]  /*14530*/  ISETP.LT.OR P5, PT, R0, 0x19, !P1 ;  /* 0x000000190000780c */ /* 0x000fd20004fa1670 */
[----:B-1----:R-:W-:-:S04]  /*14540*/  @!P4 IMAD R3, R22, R16, RZ ;  /* 0x000000101603c224 */ /* 0x002fc800078e02ff */
[----:B--2---:R-:W-:Y:S01]  /*14550*/  @!P5 IMAD R13, R21, R16, RZ ;  /* 0x00000010150dd224 */ /* 0x004fe200078e02ff */
[----:B------:R1:W-:Y:S01]  /*14560*/  @!P4 STG.E.U8 desc[UR48][R8.64+0x11], R3 ;  /* 0x000011030800c986 */ /* 0x0003e2000c101130 */
[----:B------:R-:W-:-:S03]  /*14570*/  ISETP.LT.OR P4, PT, R0, 0x1a, !P1 ;  /* 0x0000001a0000780c */ /* 0x000fc60004f81670 */
[----:B------:R2:W-:Y:S01]  /*14580*/  @!P5 STG.E.U8 desc[UR48][R6.64+0x18], R13 ;  /* 0x0000180d0600d986 */ /* 0x0005e2000c101130 */
[----:B------:R-:W-:-:S09]  /*14590*/  ISETP.LT.OR P5, PT, R0, 0x19, !P0 ;  /* 0x000000190000780c */ /* 0x000fd200047a1670 */
[----:B0-----:R-:W-:-:S05]  /*145a0*/  @!P4 IMAD R15, R20, R16, RZ ;  /* 0x00000010140fc224 */ /* 0x001fca00078e02ff */
[----:B------:R0:W-:Y:S01]  /*145b0*/  @!P4 STG.E.U8 desc[UR48][R6.64+0x19], R15 ;  /* 0x0000190f0600c986 */ /* 0x0001e2000c101130 */
[----:B------:R-:W-:Y:S01]  /*145c0*/  ISETP.LT.OR P4, PT, R0, 0x1a, !P0 ;  /* 0x0000001a0000780c */ /* 0x000fe20004781670 */
[----:B---3--:R-:W-:-:S05]  /*145d0*/  @!P5 IMAD R19, R18, R16, RZ ;  /* 0x000000101213d224 */ /* 0x008fca00078e02ff */
[----:B------:R-:W-:Y:S01]  /*145e0*/  @!P5 STG.E.U8 desc[UR48][R8.64+0x18], R19 ;  /* 0x000018130800d986 */ /* 0x000fe2000c101130 */
[----:B------:R-:W-:-:S06]  /*145f0*/  ISETP.LT.OR P5, PT, R0, 0x21, !P2 ;  /* 0x000000210000780c */ /* 0x000fcc00057a1670 */
[----:B-1----:R-:W-:-:S05]  /*14600*/  @!P4 IMAD R3, R14, R16, RZ ;  /* 0x000000100e03c224 */ /* 0x002fca00078e02ff */
[----:B------:R1:W-:Y:S01]  /*14610*/  @!P4 STG.E.U8 desc[UR48][R8.64+0x19], R3 ;  /* 0x000019030800c986 */ /* 0x0003e2000c101130 */
[----:B------:R-:W-:Y:S01]  /*14620*/  ISETP.LT.OR P4, PT, R0, 0x22, !P2 ;  /* 0x000000220000780c */ /* 0x000fe20005781670 */
[----:B--2---:R-:W-:-:S05]  /*14630*/  @!P5 IMAD R13, R200, R16, RZ ;  /* 0x00000010c80dd224 */ /* 0x004fca00078e02ff */
[----:B------:R2:W-:Y:S01]  /*14640*/  @!P5 STG.E.U8 desc[UR48][R4.64+0x20], R13 ;  /* 0x0000200d0400d986 */ /* 0x0005e2000c101130 */
[----:B------:R-:W-:-:S06]  /*14650*/  ISETP.LT.OR P5, PT, R0, 0x21, !P3 ;  /* 0x000000210000780c */ /* 0x000fcc0005fa1670 */
[----:B------:R-:W-:-:S05]  /*14660*/  @!P4 IMAD R201, R201, R16, RZ ;  /* 0x00000010c9c9c224 */ /* 0x000fca00078e02ff */
[----:B------:R-:W-:Y:S01]  /*14670*/  @!P4 STG.E.U8 desc[UR48][R4.64+0x21], R201 ;  /* 0x000021c90400c986 */ /* 0x000fe2000c101130 */
[----:B------:R-:W-:Y:S01]  /*14680*/  ISETP.LT.OR P4, PT, R0, 0x22, !P3 ;  /* 0x000000220000780c */ /* 0x000fe20005f81670 */
[----:B0-----:R-:W-:-:S05]  /*14690*/  @!P5 IMAD R15, R202, R16, RZ ;  /* 0x00000010ca0fd224 */ /* 0x001fca00078e02ff */
[----:B------:R-:W-:Y:S01]  /*146a0*/  @!P5 STG.E.U8 desc[UR48][R10.64+0x20], R15 ;  /* 0x0000200f0a00d986 */ /* 0x000fe2000c101130 */
[----:B------:R-:W-:-:S06]  /*146b0*/  ISETP.LT.OR P5, PT, R0, 0x29, !P2 ;  /* 0x000000290000780c */ /* 0x000fcc00057a1670 */
[----:B------:R-:W-:-:S05]  /*146c0*/  @!P4 IMAD R203, R203, R16, RZ ;  /* 0x00000010cbcbc224 */ /* 0x000fca00078e02ff */
[----:B------:R-:W-:Y:S01]  /*146d0*/  @!P4 STG.E.U8 desc[UR48][R10.64+0x21], R203 ;  /* 0x000021cb0a00c986 */ /* 0x000fe2000c101130 */
[----:B------:R-:W-:Y:S01]  /*146e0*/  ISETP.LT.OR P4, PT, R0, 0x2a, !P2 ;  /* 0x0000002a0000780c */ /* 0x000fe20005781670 */
[----:B-1----:R-:W-:-:S05]  /*146f0*/  @!P5 IMAD R3, R204, R16, RZ ;  /* 0x00000010cc03d224 */ /* 0x002fca00078e02ff */
[----:B------:R0:W-:Y:S01]  /*14700*/  @!P5 STG.E.U8 desc[UR48][R4.64+0x28], R3 ;  /* 0x000028030400d986 */ /* 0x0001e2000c101130 */
[----:B------:R-:W-:-:S06]  /*14710*/  ISETP.LT.OR P5, PT, R0, 0x29, !P3 ;  /* 0x000000290000780c */ /* 0x000fcc0005fa1670 */
[----:B------:R-:W-:-:S05]  /*14720*/  @!P4 IMAD R205, R205, R16, RZ ;  /* 0x00000010cdcdc224 */ /* 0x000fca00078e02ff */
[----:B------:R-:W-:Y:S01]  /*14730*/  @!P4 STG.E.U8 desc[UR48][R4.64+0x29], R205 ;  /* 0x000029cd0400c986 */ /* 0x000fe2000c101130 */
        /* <DEDUP_REMOVED lines=8> */
[----:B------:R0:W-:Y:S01]  /*147c0*/  @!P5 STG.E.U8 desc[UR48][R4.64+0x30], R3 ;  /* 0x000030030400d986 */ /* 0x0001e2000c101130 */
        /* <DEDUP_REMOVED lines=486> */
[C---:B------:R-:W-:Y:S02]  /*16630*/  ISETP.LT.OR P5, PT, R0.reuse, 0xd9, !P2 ;  /* 0x000000d90000780c */ /* 0x040fe400057a1670 */
[----:B------:R-:W-:-:S04]  /*16640*/  ISETP.LT.OR P2, PT, R0, 0xda, !P2 ;  /* 0x000000da0000780c */ /* 0x000fc80005741670 */
[----:B------:R-:W-:-:S05]  /*16650*/  @!P4 IMAD R51, R51, R16, RZ ;  /* 0x000000103333c224 */ /* 0x000fca00078e02ff */
[----:B------:R-:W-:Y:S01]  /*16660*/  @!P4 STG.E.U8 desc[UR48][R10.64+0xd1], R51 ;  /* 0x0000d1330a00c986 */ /* 0x000fe2000c101130 */
[----:B------:R-:W-:Y:S01]  /*16670*/  ISETP.LT.OR P4, PT, R0, 0xd9, !P3 ;  /* 0x000000d90000780c */ /* 0x000fe20005f81670 */
[-C--:B0-----:R-:W-:Y:S02]  /*16680*/  @!P5 IMAD R3, R52, R16.reuse, RZ ;  /* 0x000000103403d224 */ /* 0x081fe400078e02ff */
[----:B------:R-:W-:Y:S01]  /*16690*/  @!P2 IMAD R53, R53, R16, RZ ;  /* 0x000000103535a224 */ /* 0x000fe200078e02ff */
[C---:B------:R-:W-:Y:S02]  /*166a0*/  ISETP.LT.OR P3, PT, R0.reuse, 0xda, !P3 ;  /* 0x000000da0000780c */ /* 0x040fe40005f61670 */
[----:B------:R0:W-:Y:S01]  /*166b0*/  @!P5 STG.E.U8 desc[UR48][R4.64+0xd8], R3 ;  /* 0x0000d8030400d986 */ /* 0x0001e2000c101130 */
[----:B------:R-:W-:-:S03]  /*166c0*/  ISETP.LT.OR P5, PT, R0, 0xc1, !P1 ;  /* 0x000000c10000780c */ /* 0x000fc60004fa1670 */
[----:B------:R2:W-:Y:S01]  /*166d0*/  @!P2 STG.E.U8 desc[UR48][R4.64+0xd9], R53 ;  /* 0x0000d9350400a986 */ /* 0x0005e2000c101130 */
[----:B------:R-:W-:Y:S02]  /*166e0*/  ISETP.LT.OR P2, PT, R0, 0xc2, !P1 ;  /* 0x000000c20000780c */ /* 0x000fe40004f41670 */
[----:B-1----:R-:W-:-:S04]  /*166f0*/  @!P4 IMAD R13, R54, R16, RZ ;  /* 0x00000010360dc224 */ /* 0x002fc800078e02ff */
[----:B------:R-:W-:-:S03]  /*16700*/  @!P3 IMAD R55, R55, R16, RZ ;  /* 0x000000103737b224 */ /* 0x000fc600078e02ff */
[----:B------:R-:W-:-:S04]  /*16710*/  @!P5 IMAD R15, R24, R16, RZ ;  /* 0x00000010180fd224 */ /* 0x000fc800078e02ff */
[----:B------:R-:W-:Y:S01]  /*16720*/  @!P2 IMAD R25, R25, R16, RZ ;  /* 0x000000101919a224 */ /* 0x000fe200078e02ff */
[----:B------:R-:W-:Y:S01]  /*16730*/  @!P4 STG.E.U8 desc[UR48][R10.64+0xd8], R13 ;  /* 0x0000d80d0a00c986 */ /* 0x000fe2000c101130 */
[----:B------:R-:W-:-:S03]  /*16740*/  ISETP.LT.OR P4, PT, R0, 0xc1, !P0 ;  /* 0x000000c10000780c */ /* 0x000fc60004781670 */
[----:B------:R1:W-:Y:S01]  /*16750*/  @!P3 STG.E.U8 desc[UR48][R10.64+0xd9], R55 ;  /* 0x0000d9370a00b986 */ /* 0x0003e2000c101130 */
[----:B------:R-:W-:-:S03]  /*16760*/  ISETP.LT.OR P3, PT, R0, 0xc2, !P0 ;  /* 0x000000c20000780c */ /* 0x000fc60004761670 */
[----:B------:R-:W-:Y:S01]  /*16770*/  @!P2 STG.E.U8 desc[UR48][R6.64+0xc1], R25 ;  /* 0x0000c1190600a986 */ /* 0x000fe2000c101130 */
[----:B------:R-:W-:-:S03]  /*16780*/  ISETP.LT.OR P2, PT, R0, 0xca, !P1 ;  /* 0x000000ca0000780c */ /* 0x000fc60004f41670 */
[----:B------:R-:W-:Y:S01]  /*16790*/  @!P5 STG.E.U8 desc[UR48][R6.64+0xc0], R15 ;  /* 0x0000c00f0600d986 */ /* 0x000fe2000c101130 */
[----:B------:R-:W-:Y:S01]  /*167a0*/  ISETP.LT.OR P5, PT, R0, 0xc9, !P1 ;  /* 0x000000c90000780c */ /* 0x000fe20004fa1670 */
[----:B0-----:R-:W-:-:S04]  /*167b0*/  @!P4 IMAD R3, R26, R16, RZ ;  /* 0x000000101a03c224 */ /* 0x001fc800078e02ff */
[----:B------:R-:W-:-:S04]  /*167c0*/  @!P3 IMAD R27, R27, R16, RZ ;  /* 0x000000101b1bb224 */ /* 0x000fc800078e02ff */
[-C--:B------:R-:W-:Y:S01]  /*167d0*/  @!P2 IMAD R29, R29, R16.reuse, RZ ;  /* 0x000000101d1da224 */ /* 0x080fe200078e02ff */
[----:B------:R0:W-:Y:S03]  /*167e0*/  @!P4 STG.E.U8 desc[UR48][R8.64+0xc0], R3 ;  /* 0x0000c0030800c986 */ /* 0x0001e6000c101130 */
[----:B--2---:R-:W-:Y:S01]  /*167f0*/  @!P5 IMAD R5, R28, R16, RZ ;  /* 0x000000101c05d224 */ /* 0x004fe200078e02ff */
[----:B------:R-:W-:Y:S01]  /*16800*/  @!P3 STG.E.U8 desc[UR48][R8.64+0xc1], R27 ;  /* 0x0000c11b0800b986 */ /* 0x000fe2000c101130 */
[C---:B------:R-:W-:Y:S02]  /*16810*/  ISETP.LT.OR P3, PT, R0.reuse, 0xc9, !P0 ;  /* 0x000000c90000780c */ /* 0x040fe40004761670 */
[C---:B------:R-:W-:Y:S01]  /*16820*/  ISETP.LT.OR P4, PT, R0.reuse, 0xca, !P0 ;  /* 0x000000ca0000780c */ /* 0x040fe20004781670 */
[----:B------:R-:W-:Y:S01]  /*16830*/  @!P2 STG.E.U8 desc[UR48][R6.64+0xc9], R29 ;  /* 0x0000c91d0600a986 */ /* 0x000fe2000c101130 */
[----:B------:R-:W-:-:S03]  /*16840*/  ISETP.LT.OR P2, PT, R0, 0xd2, !P1 ;  /* 0x000000d20000780c */ /* 0x000fc60004f41670 */
[----:B------:R2:W-:Y:S01]  /*16850*/  @!P5 STG.E.U8 desc[UR48][R6.64+0xc8], R5 ;  /* 0x0000c8050600d986 */ /* 0x0005e2000c101130 */
[----:B------:R-:W-:-:S05]  /*16860*/  ISETP.LT.OR P5, PT, R0, 0xd1, !P1 ;  /* 0x000000d10000780c */ /* 0x000fca0004fa1670 */
[-C--:B-1----:R-:W-:Y:S02]  /*16870*/  @!P3 IMAD R11, R30, R16.reuse, RZ ;  /* 0x000000101e0bb224 */ /* 0x082fe400078e02ff */
[-C--:B------:R-:W-:Y:S02]  /*16880*/  @!P4 IMAD R31, R31, R16.reuse, RZ ;  /* 0x000000101f1fc224 */ /* 0x080fe400078e02ff */
[-C--:B------:R-:W-:Y:S01]  /*16890*/  @!P2 IMAD R33, R33, R16.reuse, RZ ;  /* 0x000000102121a224 */ /* 0x080fe200078e02ff */
[----:B------:R1:W-:Y:S03]  /*168a0*/  @!P3 STG.E.U8 desc[UR48][R8.64+0xc8], R11 ;  /* 0x0000c80b0800b986 */ /* 0x0003e6000c101130 */
[----:B0-----:R-:W-:Y:S01]  /*168b0*/  @!P5 IMAD R3, R32, R16, RZ ;  /* 0x000000102003d224 */ /* 0x001fe200078e02ff */
[----:B------:R-:W-:Y:S01]  /*168c0*/  @!P4 STG.E.U8 desc[UR48][R8.64+0xc9], R31 ;  /* 0x0000c91f0800c986 */ /* 0x000fe2000c101130 */
[----:B------:R-:W-:-:S02]  /*168d0*/  ISETP.LT.OR P3, PT, R0, 0xd1, !P0 ;  /* 0x000000d10000780c */ /* 0x000fc40004761670 */
[C---:B------:R-:W-:Y:S01]  /*168e0*/  ISETP.LT.OR P4, PT, R0.reuse, 0xd2, !P0 ;  /* 0x000000d20000780c */ /* 0x040fe20004781670 */
[----:B------:R-:W-:Y:S01]  /*168f0*/  @!P2 STG.E.U8 desc[UR48][R6.64+0xd1], R33 ;  /* 0x0000d1210600a986 */ /* 0x000fe2000c101130 */
[C---:B------:R-:W-:Y:S02]  /*16900*/  ISETP.LT.OR P2, PT, R0.reuse, 0xd9, !P1 ;  /* 0x000000d90000780c */ /* 0x040fe40004f41670 */
[C---:B------:R-:W-:Y:S01]  /*16910*/  ISETP.LT.OR P1, PT, R0.reuse, 0xda, !P1 ;  /* 0x000000da0000780c */ /* 0x040fe20004f21670 */
[----:B------:R0:W-:Y:S01]  /*16920*/  @!P5 STG.E.U8 desc[UR48][R6.64+0xd0], R3 ;  /* 0x0000d0030600d986 */ /* 0x0001e2000c101130 */
[C---:B------:R-:W-:Y:S02]  /*16930*/  ISETP.LT.OR P5, PT, R0.reuse, 0xd9, !P0 ;  /* 0x000000d90000780c */ /* 0x040fe400047a1670 */
[----:B------:R-:W-:-:S03]  /*16940*/  ISETP.LT.OR P0, PT, R0, 0xda, !P0 ;  /* 0x000000da0000780c */ /* 0x000fc60004701670 */
[-C--:B--2---:R-:W-:Y:S02]  /*16950*/  @!P3 IMAD R5, R34, R16.reuse, RZ ;  /* 0x000000102205b224 */ /* 0x084fe400078e02ff */
[-C--:B------:R-:W-:Y:S02]  /*16960*/  @!P4 IMAD R35, R35, R16.reuse, RZ ;  /* 0x000000102323c224 */ /* 0x080fe400078e02ff */
[-C--:B-1----:R-:W-:Y:S02]  /*16970*/  @!P2 IMAD R11, R36, R16.reuse, RZ ;  /* 0x00000010240ba224 */ /* 0x082fe400078e02ff */
[-C--:B------:R-:W-:Y:S02]  /*16980*/  @!P1 IMAD R37, R37, R16.reuse, RZ ;  /* 0x0000001025259224 */ /* 0x080fe400078e02ff */
[-C--:B0-----:R-:W-:Y:S02]  /*16990*/  @!P5 IMAD R3, R38, R16.reuse, RZ ;  /* 0x000000102603d224 */ /* 0x081fe400078e02ff */
[----:B------:R-:W-:Y:S01]  /*169a0*/  @!P0 IMAD R39, R39, R16, RZ ;  /* 0x0000001027278224 */ /* 0x000fe200078e02ff */
[----:B------:R0:W-:Y:S04]  /*169b0*/  @!P3 STG.E.U8 desc[UR48][R8.64+0xd0], R5 ;  /* 0x0000d0050800b986 */ /* 0x0001e8000c101130 */
[----:B------:R0:W-:Y:S04]  /*169c0*/  @!P4 STG.E.U8 desc[UR48][R8.64+0xd1], R35 ;  /* 0x0000d1230800c986 */ /* 0x0001e8000c101130 */
[----:B------:R0:W-:Y:S04]  /*169d0*/  @!P2 STG.E.U8 desc[UR48][R6.64+0xd8], R11 ;  /* 0x0000d80b0600a986 */ /* 0x0001e8000c101130 */
[----:B------:R0:W-:Y:S04]  /*169e0*/  @!P1 STG.E.U8 desc[UR48][R6.64+0xd9], R37 ;  /* 0x0000d92506009986 */ /* 0x0001e8000c101130 */
[----:B------:R0:W-:Y:S04]  /*169f0*/  @!P5 STG.E.U8 desc[UR48][R8.64+0xd8], R3 ;  /* 0x0000d8030800d986 */ /* 0x0001e8000c101130 */
[----:B------:R0:W-:Y:S02]  /*16a00*/  @!P0 STG.E.U8 desc[UR48][R8.64+0xd9], R39 ;  /* 0x0000d92708008986 */ /* 0x0001e4000c101130 */
.L_x_482:
[----:B------:R-:W-:Y:S05]  /*16a10*/  BSYNC B0 ;  /* 0x0000000000007941 */ /* 0x000fea0003800000 */
.L_x_32:
[----:B0-----:R-:W2:Y:S04]  /*16a20*/  LDL.LU R5, [R1+0x8c] ;  /* 0x00008c0001057983 */ /* 0x001ea80000300800 */
[----:B------:R-:W2:Y:S01]  /*16a30*/  LDL.LU R4, [R1+0x90] ;  /* 0x0000900001047983 */ /* 0x000ea20000300800 */
[----:B------:R-:W-:Y:S01]  /*16a40*/  ULDC UR4, c[0x0][0xc] ;  /* 0x0000030000047ab9 */ /* 0x000fe20000000800 */
[----:B------:R-:W-:Y:S01]  /*16a50*/  ULDC UR5, c[0x0][0x10] ;  /* 0x0000040000057ab9 */ /* 0x000fe20000000800 */
[----:B------:R-:W2:Y:S01]  /*16a60*/  LDC R3, c[0x0][0x14] ;  /* 0x00000500ff037b82 */ /* 0x000ea20000000800 */
[----:B------:R-:W-:Y:S01]  /*16a70*/  UIMAD.WIDE.U32 UR4, UR4, UR5, URZ ;  /* 0x00000005040472a5 */ /* 0x000fe2000f8e003f */
[----:B------:R-:W-:Y:S01]  /*16a80*/  PRMT R0, RZ, 0x7610, R0 ;  /* 0x00007610ff007816 */ /* 0x000fe20000000000 */
[----:B------:R-:W-:-:S04]  /*16a90*/  IMAD.MOV.U32 R18, RZ, RZ, -0x1 ;  /* 0xffffffffff127424 */ /* 0x000fc800078e00ff */
[----:B--2---:R-:W-:-:S04]  /*16aa0*/  IMAD.WIDE.U32 R4, R3, UR4, R4 ;  /* 0x0000000403047c25 */ /* 0x004fc8000f8e0004 */
[----:B------:R-:W-:Y:S01]  /*16ab0*/  IMAD R3, R3, UR5, RZ ;  /* 0x0000000503037c24 */ /* 0x000fe2000f8e02ff */
[----:B------:R-:W-:Y:S01]  /*16ac0*/  ULDC.64 UR4, c[0x0][0x650] ;  /* 0x0001940000047ab9 */ /* 0x000fe20000000a00 */
[----:B------:R-:W-:Y:S01]  /*16ad0*/  IMAD.MOV.U32 R23, RZ, RZ, R4 ;  /* 0x000000ffff177224 */ /* 0x000fe200078e0004 */
[----:B------:R-:W-:Y:S02]  /*16ae0*/  ISETP.GE.U32.AND P0, PT, R4, UR4, PT ;  /* 0x0000000404007c0c */ /* 0x000fe4000bf06070 */
[----:B------:R-:W-:Y:S02]  /*16af0*/  IADD3 R26, R5, R3, RZ ;  /* 0x00000003051a7210 */ /* 0x000fe40007ffe0ff */
[----:B------:R-:W-:Y:S02]  /*16b00*/  MOV R3, 0xffffffff ;  /* 0xffffffff00037802 */ /* 0x000fe40000000f00 */
[----:B------:R-:W-:Y:S01]  /*16b10*/  ISETP.GE.U32.AND.EX P0, PT, R26, UR5, PT, P0 ;  /* 0x000000051a007c0c */ /* 0x000fe2000bf06100 */
[----:B------:R0:W-:Y:S04]  /*16b20*/  STL [R1+0x8c], R26 ;  /* 0x00008c1a01007387 */ /* 0x0001e80000100800 */
[----:B------:R0:W-:Y:S04]  /*16b30*/  STL [R1+0x90], R23 ;  /* 0x0000901701007387 */ /* 0x0001e80000100800 */
[----:B------:R0:W-:Y:S04]  /*16b40*/  STL [R1+0x94], R3 ;  /* 0x0000940301007387 */ /* 0x0001e80000100800 */
[----:B------:R-:W-:Y:S05]  /*16b50*/  @P0 BRA `(.L_x_483) ;  /* 0x0000000400740947 */ /* 0x000fea0003800000 */
[----:B------:R-:W2:Y:S01]  /*16b60*/  S2R R18, SR_CTAID.X ;  /* 0x0000000000127919 */ /* 0x000ea20000002500 */
[----:B-1--4-:R-:W1:Y:S01]  /*16b70*/  LDC.64 R10, c[0x0][0x628] ;  /* 0x00018a00ff0a7b82 */ /* 0x012e620000000a00 */
[----:B------:R-:W-:Y:S01]  /*16b80*/  ULDC UR4, c[0x0][0x150] ;  /* 0x0000540000047ab9 */ /* 0x000fe20000000800 */
[----:B------:R-:W-:Y:S01]  /*16b90*/  IMAD.MOV.U32 R8, RZ, RZ, R23 ;  /* 0x000000ffff087224 */ /* 0x000fe200078e0017 */
[----:B------:R-:W4:Y:S01]  /*16ba0*/  S2R R20, SR_CTAID.Y ;  /* 0x0000000000147919 */ /* 0x000f220000002600 */
[----:B------:R-:W-:-:S04]  /*16bb0*/  IMAD.MOV.U32 R9, RZ, RZ, R26 ;  /* 0x000000ffff097224 */ /* 0x000fc800078e001a */
[----:B------:R-:W0:Y:S08]  /*16bc0*/  LDC R21, c[0x0][0x144] ;  /* 0x00005100ff157b82 */ /* 0x000e300000000800 */
[----:B------:R-:W0:Y:S08]  /*16bd0*/  LDC R12, c[0x0][0x630] ;  /* 0x00018c00ff0c7b82 */ /* 0x000e300000000800 */
[----:B------:R-:W0:Y:S01]  /*16be0*/  LDC.64 R14, c[0x0][0x620] ;  /* 0x00018800ff0e7b82 */ /* 0x000e220000000a00 */
[----:B-1----:R-:W-:-:S04]  /*16bf0*/  ISETP.NE.U32.AND P0, PT, R10, RZ, PT ;  /* 0x000000ff0a00720c */ /* 0x002fc80003f05070 */
[----:B------:R-:W-:Y:S02]  /*16c00*/  ISETP.NE.AND.EX P0, PT, R11, RZ, PT, P0 ;  /* 0x000000ff0b00720c */ /* 0x000fe40003f05300 */
[----:B--2---:R-:W-:-:S05]  /*16c10*/  I2FP.F32.U32 R0, R18 ;  /* 0x0000001200007245 */ /* 0x004fca0000201000 */
[----:B------:R-:W-:-:S04]  /*16c20*/  FMUL R0, R0, UR4 ;  /* 0x0000000400007c20 */ /* 0x000fc80008400000 */
[----:B------:R1:W2:Y:S02]  /*16c30*/  F2I.U32.TRUNC.NTZ R19, R0 ;  /* 0x0000000000137305 */ /* 0x0002a4000020f000 */
[----:B----4-:R-:W-:Y:S05]  /*16c40*/  @!P0 BRA `(.L_x_484) ;  /* 0x0000000000288947 */ /* 0x010fea0003800000 */
[----:B-1----:R-:W0:Y:S02]  /*16c50*/  LDC R0, c[0x0][0x634] ;  /* 0x00018d00ff007b82 */ /* 0x002e240000000800 */
[----:B0-----:R-:W-:-:S04]  /*16c60*/  IADD3 R3, P0, R23, R0, RZ ;  /* 0x0000000017037210 */ /* 0x001fc80007f1e0ff */
[----:B------:R-:W-:-:S05]  /*16c70*/  IADD3.X R13, RZ, R26, RZ, P0, !PT ;  /* 0x0000001aff0d7210 */ /* 0x000fca00007fe4ff */
[----:B------:R-:W-:-:S04]  /*16c80*/  IMAD.WIDE.U32 R4, R13, R10, RZ ;  /* 0x0000000a0d047225 */ /* 0x000fc800078e00ff */
[----:B---3--:R-:W-:-:S04]  /*16c90*/  IMAD.WIDE.U32 R6, P0, R3, R11, R4 ;  /* 0x0000000b03067225 */ /* 0x008fc80007800004 */
[----:B------:R-:W-:Y:S01]  /*16ca0*/  IMAD.WIDE.U32 R4, R3, R10, RZ ;  /* 0x0000000a03047225 */ /* 0x000fe200078e00ff */
[----:B------:R-:W-:-:S03]  /*16cb0*/  MOV R8, R7 ;  /* 0x0000000700087202 */ /* 0x000fc60000000f00 */
[----:B------:R-:W-:Y:S01]  /*16cc0*/  IMAD.X R9, RZ, RZ, RZ, P0 ;  /* 0x000000ffff097224 */ /* 0x000fe200000e06ff */
[----:B------:R-:W-:-:S05]  /*16cd0*/  IADD3 RZ, P0, R5, R6, RZ ;  /* 0x0000000605ff7210 */ /* 0x000fca0007f1e0ff */
[----:B------:R-:W-:-:S08]  /*16ce0*/  IMAD.WIDE.U32.X R8, R13, R11, R8, P0 ;  /* 0x0000000b0d087225 */ /* 0x000fd000000e0408 */
.L_x_484:
[-CC-:B0-----:R-:W-:Y:S01]  /*16cf0*/  SHF.R.U64 R13, R8, R12.reuse, R9.reuse ;  /* 0x0000000c080d7219 */ /* 0x181fe20000001209 */
[----:B---3--:R-:W0:Y:S01]  /*16d00*/  LDC.64 R24, c[0x0][0x640] ;  /* 0x00019000ff187b82 */ /* 0x008e220000000a00 */
[----:B-1----:R-:W-:Y:S01]  /*16d10*/  SHF.R.U32.HI R0, RZ, R12, R9 ;  /* 0x0000000cff007219 */ /* 0x002fe20000011609 */
[----:B------:R-:W-:Y:S01]  /*16d20*/  IMAD.MOV.U32 R4, RZ, RZ, R23 ;  /* 0x000000ffff047224 */ /* 0x000fe200078e0017 */
[----:B------:R-:W-:Y:S01]  /*16d30*/  IADD3 R3, P0, RZ, -R13, RZ ;  /* 0x8000000dff037210 */ /* 0x000fe20007f1e0ff */
[----:B------:R-:W-:Y:S01]  /*16d40*/  ULDC UR4, c[0x0][0x154] ;  /* 0x0000550000047ab9 */ /* 0x000fe20000000800 */
[----:B--2---:R-:W-:Y:S01]  /*16d50*/  IADD3 R19, -R19, RZ, RZ ;  /* 0x000000ff13137210 */ /* 0x004fe20007ffe1ff */
[----:B------:R-:W-:Y:S02]  /*16d60*/  IMAD.MOV.U32 R7, RZ, RZ, 0x1 ;  /* 0x00000001ff077424 */ /* 0x000fe400078e00ff */
[----:B------:R-:W1:Y:S01]  /*16d70*/  LDC R6, c[0x0][0x618] ;  /* 0x00018600ff067b82 */ /* 0x000e620000000800 */
[----:B------:R-:W-:-:S02]  /*16d80*/  IMAD.X R5, RZ, RZ, ~R0, P0 ;  /* 0x000000ffff057224 */ /* 0x000fc400000e0e00 */
[----:B------:R-:W-:Y:S02]  /*16d90*/  IMAD R21, R21, R19, R18 ;  /* 0x0000001315157224 */ /* 0x000fe400078e0212 */
[----:B------:R-:W-:Y:S01]  /*16da0*/  IMAD R0, R5, R14, RZ ;  /* 0x0000000e05007224 */ /* 0x000fe200078e02ff */
[----:B------:R-:W-:Y:S02]  /*16db0*/  MOV R5, R26 ;  /* 0x0000001a00057202 */ /* 0x000fe40000000f00 */
[----:B------:R-:W2:Y:S01]  /*16dc0*/  LDC R8, c[0x0][0x608] ;  /* 0x00018200ff087b82 */ /* 0x000ea20000000800 */
[----:B------:R-:W-:-:S04]  /*16dd0*/  IMAD.WIDE.U32 R4, R3, R14, R4 ;  /* 0x0000000e03047225 */ /* 0x000fc800078e0004 */
[----:B------:R-:W-:-:S03]  /*16de0*/  IMAD R3, R3, R15, R0 ;  /* 0x0000000f03037224 */ /* 0x000fc600078e0200 */
[----:B------:R-:W3:Y:S01]  /*16df0*/  LDC R22, c[0x0][0x658] ;  /* 0x00019600ff167b82 */ /* 0x000ee20000000800 */
[----:B------:R-:W-:Y:S01]  /*16e00*/  I2FP.F32.U32 R0, R20 ;  /* 0x0000001400007245 */ /* 0x000fe20000201000 */
[----:B------:R-:W-:Y:S01]  /*16e10*/  IMAD.IADD R3, R5, 0x1, R3 ;  /* 0x0000000105037824 */ /* 0x000fe200078e0203 */
[----:B0-----:R-:W-:-:S03]  /*16e20*/  ISETP.NE.U32.AND P0, PT, R24, RZ, PT ;  /* 0x000000ff1800720c */ /* 0x001fc60003f05070 */
[----:B------:R-:W-:Y:S01]  /*16e30*/  FMUL R0, R0, UR4 ;  /* 0x0000000400007c20 */ /* 0x000fe20008400000 */
[----:B------:R-:W-:Y:S01]  /*16e40*/  MOV R5, 0xffffffff ;  /* 0xffffffff00057802 */ /* 0x000fe20000000f00 */
[----:B------:R-:W0:Y:S01]  /*16e50*/  LDC R19, c[0x0][0x148] ;  /* 0x00005200ff137b82 */ /* 0x000e220000000800 */
[----:B------:R-:W-:Y:S01]  /*16e60*/  ISETP.NE.AND.EX P0, PT, R25, RZ, PT, P0 ;  /* 0x000000ff1900720c */ /* 0x000fe20003f05300 */
[----:B------:R4:W0:Y:S01]  /*16e70*/  F2I.U32.TRUNC.NTZ R15, R0 ;  /* 0x00000000000f7305 */ /* 0x000822000020f000 */
[-CC-:B-1----:R-:W-:Y:S02]  /*16e80*/  SHF.R.U64 R12, R4, R6.reuse, R3.reuse ;  /* 0x00000006040c7219 */ /* 0x182fe40000001203 */
[----:B------:R-:W-:-:S03]  /*16e90*/  SHF.R.U32.HI R3, RZ, R6, R3 ;  /* 0x00000006ff037219 */ /* 0x000fc60000011603 */
[----:B------:R-:W1:Y:S01]  /*16ea0*/  LDC R18, c[0x0][0x600] ;  /* 0x00018000ff127b82 */ /* 0x000e620000000800 */
[-CC-:B--2---:R-:W-:Y:S02]  /*16eb0*/  SHF.R.U64 R10, R12, R8.reuse, R3.reuse ;  /* 0x000000080c0a7219 */ /* 0x184fe40000001203 */
[----:B------:R-:W-:-:S05]  /*16ec0*/  SHF.R.U32.HI R3, RZ, R8, R3 ;  /* 0x00000008ff037219 */ /* 0x000fca0000011603 */
[----:B------:R-:W2:Y:S01]  /*16ed0*/  LDC R26, c[0x0][0x648] ;  /* 0x00019200ff1a7b82 */ /* 0x000ea20000000800 */
[-C--:B---3--:R-:W-:Y:S02]  /*16ee0*/  SHF.L.U32 R4, R5, R22.reuse, RZ ;  /* 0x0000001605047219 */ /* 0x088fe400000006ff */
[--C-:B------:R-:W-:Y:S02]  /*16ef0*/  SHF.R.U64 R14, R10, R22, R3.reuse ;  /* 0x000000160a0e7219 */ /* 0x100fe40000001203 */
[----:B------:R-:W-:Y:S02]  /*16f00*/  LOP3.LUT R23, RZ, R4, RZ, 0x33, !PT ;  /* 0x00000004ff177212 */ /* 0x000fe400078e33ff */
[-C--:B------:R-:W-:Y:S01]  /*16f10*/  SHF.R.U32.HI R5, RZ, R22.reuse, R3 ;  /* 0x00000016ff057219 */ /* 0x080fe20000011603 */
[----:B------:R-:W3:Y:S01]  /*16f20*/  LDC R27, c[0x0][0x638] ;  /* 0x00018e00ff1b7b82 */ /* 0x000ee20000000800 */
[----:B------:R-:W-:Y:S02]  /*16f30*/  SHF.L.U32 R224, R7, R22, RZ ;  /* 0x0000001607e07219 */ /* 0x000fe400000006ff */
[----:B------:R-:W-:-:S05]  /*16f40*/  MOV R4, R14 ;  /* 0x0000000e00047202 */ /* 0x000fca0000000f00 */
[----:B------:R-:W0:Y:S01]  /*16f50*/  LDC R28, c[0x0][0x610] ;  /* 0x00018400ff1c7b82 */ /* 0x000e220000000800 */
[----:B----4-:R-:W-:Y:S05]  /*16f60*/  @!P0 BRA `(.L_x_485) ;  /* 0x0000000000288947 */ /* 0x010fea0003800000 */
[----:B------:R-:W4:Y:S02]  /*16f70*/  LDC R3, c[0x0][0x64c] ;  /* 0x00019300ff037b82 */ /* 0x000f240000000800 */
[----:B----4-:R-:W-:-:S05]  /*16f80*/  IADD3 R3, P0, R14, R3, RZ ;  /* 0x000000030e037210 */ /* 0x010fca0007f1e0ff */
        /* <DEDUP_REMOVED lines=8> */
.L_x_485:
[----:B------:R-:W4:Y:S01]  /*17010*/  LDC R3, c[0x0][0x65c] ;  /* 0x00019700ff037b82 */ /* 0x000f220000000800 */
[----:B------:R3:W-:Y:S01]  /*17020*/  STL [R1+0x94], R13 ;  /* 0x0000940d01007387 */ /* 0x0007e20000100800 */
[----:B--2---:R-:W-:Y:S01]  /*17030*/  SHF.R.U64 R0, R4, R26, R5 ;  /* 0x0000001a04007219 */ /* 0x004fe20000001205 */
[----:B-1----:R-:W-:Y:S01]  /*17040*/  VIADD R7, R18, 0xffffffff ;  /* 0xffffffff12077836 */ /* 0x002fe20000000000 */
[----:B------:R-:W-:Y:S01]  /*17050*/  LOP3.LUT R5, R10, R23, RZ, 0xc0, !PT ;  /* 0x000000170a057212 */ /* 0x000fe200078ec0ff */
[----:B------:R-:W-:Y:S01]  /*17060*/  IMAD.MOV.U32 R4, RZ, RZ, 0x1 ;  /* 0x00000001ff047424 */ /* 0x000fe200078e00ff */
[----:B0-----:R-:W-:-:S03]  /*17070*/  IADD3 R15, -R15, RZ, RZ ;  /* 0x000000ff0f0f7210 */ /* 0x001fc60007ffe1ff */
[----:B------:R-:W-:Y:S01]  /*17080*/  IMAD R224, R224, R0, R5 ;  /* 0x00000000e0e07224 */ /* 0x000fe200078e0205 */
[----:B------:R-:W-:Y:S02]  /*17090*/  LOP3.LUT R5, R12, R7, RZ, 0xc0, !PT ;  /* 0x000000070c057212 */ /* 0x000fe400078ec0ff */
[----:B----4-:R-:W-:Y:S02]  /*170a0*/  ISETP.NE.AND P0, PT, R3, 0x1, PT ;  /* 0x000000010300780c */ /* 0x010fe40003f05270 */
[----:B------:R-:W-:-:S05]  /*170b0*/  IADD3 R3, -R0, RZ, RZ ;  /* 0x000000ff00037210 */ /* 0x000fca0007ffe1ff */
[----:B---3--:R-:W-:-:S04]  /*170c0*/  IMAD R0, R3, R27, R14 ;  /* 0x0000001b03007224 */ /* 0x008fc800078e020e */
[----:B------:R-:W-:Y:S01]  /*170d0*/  IMAD R3, R0, R18, R5 ;  /* 0x0000001200037224 */ /* 0x000fe200078e0205 */
[----:B------:R-:W-:Y:S01]  /*170e0*/  PRMT R0, R4, 0x7610, R0 ;  /* 0x0000761004007816 */ /* 0x000fe20000000000 */
[----:B------:R-:W-:-:S04]  /*170f0*/  @P0 IMAD R21, R19, R15, R20 ;  /* 0x0000000f13150224 */ /* 0x000fc800078e0214 */
[----:B------:R-:W-:-:S05]  /*17100*/  IMAD R224, R224, R28, R21 ;  /* 0x0000001ce0e07224 */ /* 0x000fca00078e0215 */
[----:B------:R-:W-:Y:S02]  /*17110*/  SEL R18, R3, R224, !P0 ;  /* 0x000000e003127207 */ /* 0x000fe40004000000 */
[----:B------:R-:W-:-:S07]  /*17120*/  SEL R224, R224, R3, !P0 ;  /* 0x00000003e0e07207 */ /* 0x000fce0004000000 */
.L_x_483:
[----:B------:R-:W-:Y:S02]  /*17130*/  LOP3.LUT P0, RZ, R0, 0xff, RZ, 0xc0, !PT ;  /* 0x000000ff00ff7812 */ /* 0x000fe4000780c0ff */
[----:B------:R-:W-:-:S11]  /*17140*/  MOV R19, R224 ;  /* 0x000000e000137202 */ /* 0x000fd60000000f00 */
[----:B------:R-:W-:Y:S05]  /*17150*/  @P0 BRA `(.L_x_486) ;  /* 0xfffffea000380947 */ /* 0x000fea000383ffff */
[----:B------:R-:W-:Y:S05]  /*17160*/  EXIT ;  /* 0x000000000000794d */ /* 0x000fea0003800000 */
.L_x_7:
[----:B------:R-:W2:Y:S01]  /*17170*/  LDL R20, [R1+0x90] ;  /* 0x0000900001147983 */ /* 0x000ea20000100800 */
[----:B------:R-:W-:-:S03]  /*17180*/  ULDC.64 UR4, c[0x0][0x650] ;  /* 0x0001940000047ab9 */ /* 0x000fc60000000a00 */
[----:B------:R-:W3:Y:S01]  /*17190*/  LDL R24, [R1+0x8c] ;  /* 0x00008c0001187983 */ /* 0x000ee20000100800 */
[----:B------:R-:W-:Y:S01]  /*171a0*/  PRMT R6, RZ, 0x7610, R6 ;  /* 0x00007610ff067816 */ /* 0x000fe20000000006 */
[----:B------:R-:W-:Y:S01]  /*171b0*/  IMAD.MOV.U32 R16, RZ, RZ, -0x1 ;  /* 0xffffffffff107424 */ /* 0x000fe200078e00ff */
[----:B------:R-:W-:Y:S01]  /*171c0*/  MOV R17, 0xffffffff ;  /* 0xffffffff00117802 */ /* 0x000fe20000000f00 */
[----:B------:R-:W-:Y:S01]  /*171d0*/  IMAD.MOV.U32 R13, RZ, RZ, -0x1 ;  /* 0xffffffffff0d7424 */ /* 0x000fe200078e00ff */
[----:B--2---:R-:W-:-:S04]  /*171e0*/  ISETP.GE.U32.AND P0, PT, R20, UR4, PT ;  /* 0x0000000414007c0c */ /* 0x004fc8000bf06070 */
[----:B---3--:R-:W-:-:S13]  /*171f0*/  ISETP.GE.U32.AND.EX P0, PT, R24, UR5, PT, P0 ;  /* 0x0000000518007c0c */ /* 0x008fda000bf06100 */
[----:B------:R-:W-:Y:S05]  /*17200*/  @P0 BRA `(.L_x_487) ;  /* 0x0000000400340947 */ /* 0x000fea0003800000 */
        /* <DEDUP_REMOVED lines=9> */
[----:B-1----:R-:W-:-:S04]  /*172a0*/  IADD3 R11, P0, R20, R6, RZ ;  /* 0x00000006140b7210 */ /* 0x002fc80007f1e0ff */
[----:B0-----:R-:W-:-:S05]  /*172b0*/  IADD3.X R15, RZ, R24, RZ, P0, !PT ;  /* 0x00000018ff0f7210 */ /* 0x001fca00007fe4ff */
[----:B------:R-:W-:-:S04]  /*172c0*/  IMAD.WIDE.U32 R6, R15, R12, RZ ;  /* 0x0000000c0f067225 */ /* 0x000fc800078e00ff */
[----:B------:R-:W-:-:S04]  /*172d0*/  IMAD.WIDE.U32 R8, P0, R11, R13, R6 ;  /* 0x0000000d0b087225 */ /* 0x000fc80007800006 */
[----:B------:R-:W-:Y:S01]  /*172e0*/  IMAD.WIDE.U32 R6, R11, R12, RZ ;  /* 0x0000000c0b067225 */ /* 0x000fe200078e00ff */
[----:B------:R-:W-:-:S03]  /*172f0*/  MOV R10, R9 ;  /* 0x00000009000a7202 */ /* 0x000fc60000000f00 */
[----:B------:R-:W-:Y:S01]  /*17300*/  IMAD.X R11, RZ, RZ, RZ, P0 ;  /* 0x000000ffff0b7224 */ /* 0x000fe200000e06ff */
[----:B------:R-:W-:-:S05]  /*17310*/  IADD3 RZ, P0, R7, R8, RZ ;  /* 0x0000000807ff7210 */ /* 0x000fca0007f1e0ff */
[----:B------:R-:W-:-:S08]  /*17320*/  IMAD.WIDE.U32.X R10, R15, R13, R10, P0 ;  /* 0x0000000d0f0a7225 */ /* 0x000fd000000e040a */
.L_x_488:
[----:B0-----:R-:W0:Y:S01]  /*17330*/  LDC.64 R22, c[0x0][0x640] ;  /* 0x00019000ff167b82 */ /* 0x001e220000000a00 */
[-CC-:B------:R-:W-:Y:S02]  /*17340*/  SHF.R.U64 R15, R10, R16.reuse, R11.reuse ;  /* 0x000000100a0f7219 */ /* 0x180fe4000000120b */
[----:B------:R-:W-:Y:S02]  /*17350*/  SHF.R.U32.HI R6, RZ, R16, R11 ;  /* 0x00000010ff067219 */ /* 0x000fe4000001160b */
[----:B------:R-:W-:-:S03]  /*17360*/  IADD3 R9, P0, RZ, -R15, RZ ;  /* 0x8000000fff097210 */ /* 0x000fc60007f1e0ff */
[----:B------:R-:W1:Y:S02]  /*17370*/  LDC R10, c[0x0][0x618] ;  /* 0x00018600ff0a7b82 */ /* 0x000e640000000800 */
[----:B------:R-:W-:Y:S01]  /*17380*/  IMAD.X R7, RZ, RZ, ~R6, P0 ;  /* 0x000000ffff077224 */ /* 0x000fe200000e0e06 */
[----:B------:R-:W-:-:S03]  /*17390*/  MOV R6, R20 ;  /* 0x0000001400067202 */ /* 0x000fc60000000f00 */
[-C--:B------:R-:W-:Y:S02]  /*173a0*/  IMAD R8, R7, R18.reuse, RZ ;  /* 0x0000001207087224 */ /* 0x080fe400078e02ff */
[----:B------:R-:W2:Y:S01]  /*173b0*/  LDC R16, c[0x0][0x608] ;  /* 0x00018200ff107b82 */ /* 0x000ea20000000800 */
[----:B------:R-:W-:Y:S01]  /*173c0*/  IMAD.MOV.U32 R7, RZ, RZ, R24 ;  /* 0x000000ffff077224 */ /* 0x000fe200078e0018 */
[----:B------:R-:W-:Y:S01]  /*173d0*/  MOV R24, 0x1 ;  /* 0x0000000100187802 */ /* 0x000fe20000000f00 */
[----:B------:R-:W-:-:S05]  /*173e0*/  IMAD.WIDE.U32 R6, R9, R18, R6 ;  /* 0x0000001209067225 */ /* 0x000fca00078e0006 */
[----:B------:R-:W3:Y:S01]  /*173f0*/  LDC R21, c[0x0][0x658] ;  /* 0x00019600ff157b82 */ /* 0x000ee20000000800 */
[----:B------:R-:W-:Y:S01]  /*17400*/  IMAD R9, R9, R19, R8 ;  /* 0x0000001309097224 */ /* 0x000fe200078e0208 */
[----:B0-----:R-:W-:Y:S01]  /*17410*/  ISETP.NE.U32.AND P0, PT, R22, RZ, PT ;  /* 0x000000ff1600720c */ /* 0x001fe20003f05070 */
[----:B------:R-:W-:-:S03]  /*17420*/  IMAD.MOV.U32 R8, RZ, RZ, -0x1 ;  /* 0xffffffffff087424 */ /* 0x000fc600078e00ff */
[----:B------:R-:W-:Y:S02]  /*17430*/  IADD3 R7, R7, R9, RZ ;  /* 0x0000000907077210 */ /* 0x000fe40007ffe0ff */
[----:B------:R-:W0:Y:S01]  /*17440*/  LDC R18, c[0x0][0x600] ;  /* 0x00018000ff127b82 */ /* 0x000e220000000800 */
[----:B------:R-:W-:Y:S02]  /*17450*/  ISETP.NE.AND.EX P0, PT, R23, RZ, PT, P0 ;  /* 0x000000ff1700720c */ /* 0x000fe40003f05300 */
[-CC-:B-1----:R-:W-:Y:S02]  /*17460*/  SHF.R.U64 R12, R6, R10.reuse, R7.reuse ;  /* 0x0000000a060c7219 */ /* 0x182fe40000001207 */
[----:B------:R-:W-:-:S03]  /*17470*/  SHF.R.U32.HI R7, RZ, R10, R7 ;  /* 0x0000000aff077219 */ /* 0x000fc60000011607 */
[----:B------:R-:W1:Y:S01]  /*17480*/  LDC R19, c[0x0][0x648] ;  /* 0x00019200ff137b82 */ /* 0x000e620000000800 */
[-CC-:B--2---:R-:W-:Y:S02]  /*17490*/  SHF.R.U64 R17, R12, R16.reuse, R7.reuse ;  /* 0x000000100c117219 */ /* 0x184fe40000001207 */
[----:B------:R-:W-:-:S05]  /*174a0*/  SHF.R.U32.HI R6, RZ, R16, R7 ;  /* 0x00000010ff067219 */ /* 0x000fca0000011607 */
[----:B------:R-:W2:Y:S01]  /*174b0*/  LDC R20, c[0x0][0x638] ;  /* 0x00018e00ff147b82 */ /* 0x000ea20000000800 */
[-CC-:B---3--:R-:W-:Y:S02]  /*174c0*/  SHF.R.U64 R16, R17, R21.reuse, R6.reuse ;  /* 0x0000001511107219 */ /* 0x188fe40000001206 */
[-C--:B------:R-:W-:Y:S02]  /*174d0*/  SHF.L.U32 R8, R8, R21.reuse, RZ ;  /* 0x0000001508087219 */ /* 0x080fe400000006ff */
[----:B------:R-:W-:Y:S01]  /*174e0*/  SHF.R.U32.HI R7, RZ, R21, R6 ;  /* 0x00000015ff077219 */ /* 0x000fe20000011606 */
[----:B------:R-:W-:Y:S01]  /*174f0*/  IMAD.MOV.U32 R6, RZ, RZ, R16 ;  /* 0x000000ffff067224 */ /* 0x000fe200078e0010 */
[----:B------:R-:W-:Y:S01]  /*17500*/  LOP3.LUT R26, RZ, R8, RZ, 0x33, !PT ;  /* 0x00000008ff1a7212 */ /* 0x000fe200078e33ff */
[----:B------:R-:W3:Y:S01]  /*17510*/  LDC R25, c[0x0][0x610] ;  /* 0x00018400ff197b82 */ /* 0x000ee20000000800 */
[----:B------:R-:W-:Y:S05]  /*17520*/  @!P0 BRA `(.L_x_489) ;  /* 0x0000000000288947 */ /* 0x000fea0003800000 */
[----:B------:R-:W4:Y:S02]  /*17530*/  LDC R11, c[0x0][0x64c] ;  /* 0x00019300ff0b7b82 */ /* 0x000f240000000800 */
[----:B----4-:R-:W-:-:S04]  /*17540*/  IADD3 R11, P0, R16, R11, RZ ;  /* 0x0000000b100b7210 */ /* 0x010fc80007f1e0ff */
[----:B------:R-:W-:-:S05]  /*17550*/  IADD3.X R13, RZ, R7, RZ, P0, !PT ;  /* 0x00000007ff0d7210 */ /* 0x000fca00007fe4ff */
[----:B------:R-:W-:-:S04]  /*17560*/  IMAD.WIDE.U32 R6, R13, R22, RZ ;  /* 0x000000160d067225 */ /* 0x000fc800078e00ff */
[----:B------:R-:W-:-:S04]  /*17570*/  IMAD.WIDE.U32 R8, P0, R11, R23, R6 ;  /* 0x000000170b087225 */ /* 0x000fc80007800006 */
[----:B------:R-:W-:Y:S01]  /*17580*/  IMAD.WIDE.U32 R6, R11, R22, RZ ;  /* 0x000000160b067225 */ /* 0x000fe200078e00ff */
[----:B------:R-:W-:-:S03]  /*17590*/  MOV R10, R9 ;  /* 0x00000009000a7202 */ /* 0x000fc60000000f00 */
[----:B------:R-:W-:Y:S01]  /*175a0*/  IMAD.X R11, RZ, RZ, RZ, P0 ;  /* 0x000000ffff0b7224 */ /* 0x000fe200000e06ff */
[----:B------:R-:W-:-:S05]  /*175b0*/  IADD3 RZ, P0, R7, R8, RZ ;  /* 0x0000000807ff7210 */ /* 0x000fca0007f1e0ff */
[----:B------:R-:W-:-:S08]  /*175c0*/  IMAD.WIDE.U32.X R6, R13, R23, R10, P0 ;  /* 0x000000170d067225 */ /* 0x000fd000000e040a */
.L_x_489:
[----:B------:R-:W4:Y:S01]  /*175d0*/  LDC R8, c[0x0][0x65c] ;  /* 0x00019700ff087b82 */ /* 0x000f220000000800 */
[----:B-1----:R-:W-:Y:S01]  /*175e0*/  SHF.R.U64 R6, R6, R19, R7 ;  /* 0x0000001306067219 */ /* 0x002fe20000001207 */
[----:B0-----:R-:W-:Y:S01]  /*175f0*/  VIADD R9, R18, 0xffffffff ;  /* 0xffffffff12097836 */ /* 0x001fe20000000000 */
[----:B------:R-:W-:Y:S02]  /*17600*/  SHF.L.U32 R24, R24, R21, RZ ;  /* 0x0000001518187219 */ /* 0x000fe400000006ff */
[----:B------:R-:W-:Y:S02]  /*17610*/  LOP3.LUT R3, R17, R26, RZ, 0xc0, !PT ;  /* 0x0000001a11037212 */ /* 0x000fe400078ec0ff */
[----:B------:R-:W-:Y:S02]  /*17620*/  IADD3 R7, -R6, RZ, RZ ;  /* 0x000000ff06077210 */ /* 0x000fe40007ffe1ff */
[----:B------:R-:W-:Y:S01]  /*17630*/  MOV R13, R15 ;  /* 0x0000000f000d7202 */ /* 0x000fe20000000f00 */
[----:B------:R-:W-:-:S02]  /*17640*/  IMAD R3, R24, R6, R3 ;  /* 0x0000000618037224 */ /* 0x000fc400078e0203 */
[----:B------:R-:W-:Y:S01]  /*17650*/  IMAD.MOV.U32 R6, RZ, RZ, 0x1 ;  /* 0x00000001ff067424 */ /* 0x000fe200078e00ff */
[----:B----4-:R-:W-:-:S13]  /*17660*/  ISETP.NE.AND P0, PT, R8, 0x1, PT ;  /* 0x000000010800780c */ /* 0x010fda0003f05270 */
[----:B------:R-:W-:Y:S01]  /*17670*/  @P0 IMAD R4, R5, R14, R2 ;  /* 0x0000000e05040224 */ /* 0x000fe200078e0202 */
[----:B------:R-:W-:Y:S01]  /*17680*/  LOP3.LUT R5, R12, R9, RZ, 0xc0, !PT ;  /* 0x000000090c057212 */ /* 0x000fe200078ec0ff */
[----:B--2---:R-:W-:Y:S02]  /*17690*/  IMAD R2, R7, R20, R16 ;  /* 0x0000001407027224 */ /* 0x004fe400078e0210 */
[----:B---3--:R-:W-:Y:S02]  /*176a0*/  IMAD R4, R3, R25, R4 ;  /* 0x0000001903047224 */ /* 0x008fe400078e0204 */
[----:B------:R-:W-:-:S05]  /*176b0*/  IMAD R3, R2, R18, R5 ;  /* 0x0000001202037224 */ /* 0x000fca00078e0205 */
[----:B------:R-:W-:Y:S02]  /*176c0*/  SEL R17, R3, R4, !P0 ;  /* 0x0000000403117207 */ /* 0x000fe40004000000 */
[----:B------:R-:W-:-:S07]  /*176d0*/  SEL R16, R4, R3, !P0 ;  /* 0x0000000304107207 */ /* 0x000fce0004000000 */
.L_x_487:
[----:B------:R-:W-:-:S08]  /*176e0*/  NOP ;  /* 0x0000000000007918 */ /* 0x000fd00000000000 */
[----:B0-----:R-:W0:-:S00]  /*176f0*/  USETMAXREG.DEALLOC.CTAPOOL 0x28 ;  /* 0x00000028000079c8 */ /* 0x001e0000080e0500 */
[----:B0-----:R-:W-:-:S13]  /*17700*/  ISETP.NE.AND P0, PT, R0, RZ, PT ;  /* 0x000000ff0000720c */ /* 0x001fda0003f05270 */
[----:B------:R-:W-:Y:S05]  /*17710*/  @P0 EXIT ;  /* 0x000000000000094d */ /* 0x000fea0003800000 */
[----:B------:R-:W-:Y:S01]  /*17720*/  LOP3.LUT P0, RZ, R6, 0xff, RZ, 0xc0, !PT ;  /* 0x000000ff06ff7812 */ /* 0x000fe2000780c0ff */
[----:B------:R-:W-:Y:S01]  /*17730*/  IMAD.MOV.U32 R11, RZ, RZ, 0x1 ;  /* 0x00000001ff0b7424 */ /* 0x000fe200078e00ff */
[----:B------:R-:W-:-:S11]  /*17740*/  MOV R10, RZ ;  /* 0x000000ff000a7202 */ /* 0x000fd60000000f00 */
[----:B------:R-:W-:Y:S05]  /*17750*/  @!P0 BRA `(.L_x_490) ;  /* 0x0000000c00988947 */ /* 0x000fea0003800000 */
[----:B------:R-:W2:Y:S01]  /*17760*/  LDL R2, [R1+0x88] ;  /* 0x0000880001027983 */ /* 0x000ea20000100800 */
[----:B------:R-:W0:Y:S01]  /*17770*/  LDC R0, c[0x0][0x28c] ;  /* 0x0000a300ff007b82 */ /* 0x000e220000000800 */
[----:B------:R-:W-:Y:S01]  /*17780*/  ULDC UR5, c[0x0][0x658] ;  /* 0x0001960000057ab9 */ /* 0x000fe20000000800 */
[----:B------:R-:W-:Y:S01]  /*17790*/  UMOV UR7, 0xffffffff ;  /* 0xffffffff00077882 */ /* 0x000fe20000000000 */
[----:B------:R-:W1:Y:S01]  /*177a0*/  S2R R8, SR_CgaCtaId ;  /* 0x0000000000087919 */ /* 0x000e620000008800 */
[----:B------:R-:W-:Y:S01]  /*177b0*/  ULDC UR6, c[0x0][0xc] ;  /* 0x0000030000067ab9 */ /* 0x000fe20000000800 */
[----:B------:R-:W-:Y:S01]  /*177c0*/  USHF.L.U32 UR9, UR7, UR5, URZ ;  /* 0x0000000507097299 */ /* 0x000fe2000800063f */
[----:B------:R-:W-:Y:S01]  /*177d0*/  MOV R5, 0x3800 ;  /* 0x0000380000057802 */ /* 0x000fe20000000f00 */
[----:B------:R-:W-:Y:S01]  /*177e0*/  UMOV UR8, 0x1 ;  /* 0x0000000100087882 */ /* 0x000fe20000000000 */
[----:B------:R-:W-:Y:S01]  /*177f0*/  ULDC UR7, c[0x0][0x10] ;  /* 0x0000040000077ab9 */ /* 0x000fe20000000800 */
[----:B------:R-:W-:Y:S01]  /*17800*/  USHF.L.U32 UR5, UR8, UR5, URZ ;  /* 0x0000000508057299 */ /* 0x000fe2000800063f */
[----:B------:R-:W-:Y:S01]  /*17810*/  BSSY B0, `(.L_x_490) ;  /* 0x00000da000007945 */ /* 0x000fe20003800000 */
[----:B------:R-:W-:Y:S01]  /*17820*/  UIMAD.WIDE.U32 UR6, UR6, UR7, URZ ;  /* 0x00000007060672a5 */ /* 0x000fe2000f8e003f */
[----:B------:R-:W-:Y:S01]  /*17830*/  IMAD.MOV.U32 R6, RZ, RZ, 0x1 ;  /* 0x00000001ff067424 */ /* 0x000fe200078e00ff */
[----:B------:R-:W-:Y:S01]  /*17840*/  ULDC UR8, c[0x0][0x14] ;  /* 0x0000050000087ab9 */ /* 0x000fe20000000800 */
[----:B------:R-:W-:Y:S01]  /*17850*/  MOV R11, 0x1 ;  /* 0x00000001000b7802 */ /* 0x000fe20000000f00 */
[----:B------:R-:W-:Y:S01]  /*17860*/  UIMAD.WIDE.U32 UR30, UR6, UR8, URZ ;  /* 0x00000008061e72a5 */ /* 0x000fe2000f8e003f */
[----:B------:R-:W-:Y:S01]  /*17870*/  IMAD.MOV.U32 R10, RZ, RZ, RZ ;  /* 0x000000ffff0a7224 */ /* 0x000fe200078e00ff */
[----:B------:R-:W-:Y:S01]  /*17880*/  UIMAD UR7, UR7, UR8, URZ ;  /* 0x00000008070772a4 */ /* 0x000fe2000f8e023f */
[----:B------:R-:W-:Y:S01]  /*17890*/  ULDC UR4, c[0x0][0x600] ;  /* 0x0001800000047ab9 */ /* 0x000fe20000000800 */
[----:B------:R-:W-:-:S02]  /*178a0*/  ULOP3.LUT UR6, URZ, UR9, URZ, 0x33, !UPT ;  /* 0x000000093f067292 */ /* 0x000fc4000f8e333f */
[----:B------:R-:W-:Y:S01]  /*178b0*/  UIADD3 UR4, UR4, -0x1, URZ ;  /* 0xffffffff04047890 */ /* 0x000fe2000fffe03f */
[----:B0-----:R-:W-:Y:S01]  /*178c0*/  VIADD R0, R0, 0xff ;  /* 0x000000ff00007836 */ /* 0x001fe20000000000 */
[----:B------:R-:W-:Y:S01]  /*178d0*/  UIADD3 UR7, UR31, UR7, URZ ;  /* 0x000000071f077290 */ /* 0x000fe2000fffe03f */
[----:B------:R-:W-:-:S03]  /*178e0*/  ULDC.64 UR38, c[0x0][0x198] ;  /* 0x0000660000267ab9 */ /* 0x000fc60000000a00 */
[----:B------:R-:W-:-:S04]  /*178f0*/  SHF.R.S32.HI R3, RZ, 0x1f, R0 ;  /* 0x0000001fff037819 */ /* 0x000fc80000011400 */
[----:B------:R-:W-:Y:S02]  /*17900*/  LEA.HI R3, R3, R0, RZ, 0x8 ;  /* 0x0000000003037211 */ /* 0x000fe400078f40ff */
[----:B-1----:R-:W-:Y:S02]  /*17910*/  LOP3.LUT R8, R8, 0x1, RZ, 0xc0, !PT ;  /* 0x0000000108087812 */ /* 0x002fe400078ec0ff */
[----:B------:R-:W-:-:S03]  /*17920*/  SHF.R.S32.HI R7, RZ, 0x8, R3 ;  /* 0x00000008ff077819 */ /* 0x000fc60000011403 */
[----:B------:R-:W-:Y:S01]  /*17930*/  IMAD R0, R8, R5, 0x18100 ;  /* 0x0001810008007424 */ /* 0x000fe200078e0205 */
[----:B------:R-:W-:Y:S02]  /*17940*/  IADD3 R12, R7, 0x1, RZ ;  /* 0x00000001070c7810 */ /* 0x000fe40007ffe0ff */
[----:B--2---:R-:W-:-:S07]  /*17950*/  LOP3.LUT R9, R2, 0x2, RZ, 0xfc, !PT ;  /* 0x0000000202097812 */ /* 0x004fce00078efcff */
.L_x_501:
[----:B------:R-:W-:-:S03]  /*17960*/  UMOV UR8, 0xffffffff ;  /* 0xffffffff00087882 */ /* 0x000fc60000000000 */
[----:B------:R-:W-:Y:S05]  /*17970*/  BRA.DIV UR8, `(.L_x_491) ;  /* 0x0000000e08b47947 */ /* 0x000fea000b800000 */
[----:B------:R-:W-:-:S13]  /*17980*/  ELECT P6, URZ, PT ;  /* 0x00000000003f782f */ /* 0x000fda00038c0000 */
.L_x_510:
[----:B------:R-:W0:Y:S01]  /*17990*/  LDC R2, c[0x0][0x28c] ;  /* 0x0000a300ff027b82 */ /* 0x000e220000000800 */
[----:B------:R-:W-:Y:S01]  /*179a0*/  BSSY B1, `(.L_x_492) ;  /* 0x0000046000017945 */ /* 0x000fe20003800000 */
[----:B0-----:R-:W-:-:S13]  /*179b0*/  ISETP.LT.OR P6, PT, R2, 0x1, !P6 ;  /* 0x000000010200780c */ /* 0x001fda00077c1670 */
[----:B------:R-:W-:Y:S05]  /*179c0*/  @P6 BRA `(.L_x_493) ;  /* 0x00000004000c6947 */ /* 0x000fea0003800000 */
[----:B------:R-:W-:Y:S01]  /*179d0*/  IMAD R17, R17, 0x2, R8 ;  /* 0x0000000211117824 */ /* 0x000fe200078e0208 */
[----:B------:R-:W-:Y:S01]  /*179e0*/  MOV R19, RZ ;  /* 0x000000ff00137202 */ /* 0x000fe20000000f00 */
[----:B------:R-:W-:Y:S01]  /*179f0*/  IMAD R16, R16, 0xc0, RZ ;  /* 0x000000c010107824 */ /* 0x000fe200078e02ff */
[----:B------:R-:W-:Y:S01]  /*17a00*/  MOV R3, R11 ;  /* 0x0000000b00037202 */ /* 0x000fe20000000f00 */
[----:B------:R-:W-:Y:S02]  /*17a10*/  IMAD.MOV.U32 R2, RZ, RZ, R12 ;  /* 0x000000ffff027224 */ /* 0x000fe400078e000c */
[----:B------:R-:W-:Y:S02]  /*17a20*/  IMAD.MOV.U32 R5, RZ, RZ, R10 ;  /* 0x000000ffff057224 */ /* 0x000fe400078e000a */
[----:B------:R-:W-:-:S07]  /*17a30*/  IMAD R17, R17, 0x70, RZ ;  /* 0x0000007011117824 */ /* 0x000fce00078e02ff */
.L_x_496:
[----:B------:R-:W0:Y:S01]  /*17a40*/  S2R R15, SR_CgaCtaId ;  /* 0x00000000000f7919 */ /* 0x000e220000008800 */
[----:B------:R-:W-:Y:S01]  /*17a50*/  MOV R4, 0x400 ;  /* 0x0000040000047802 */ /* 0x000fe20000000f00 */
[----:B------:R-:W1:Y:S03]  /*17a60*/  S2R R14, SR_TID.X ;  /* 0x00000000000e7919 */ /* 0x000e660000002100 */
[----:B0-----:R-:W-:Y:S02]  /*17a70*/  LEA R18, R15, R4, 0x18 ;  /* 0x000000040f127211 */ /* 0x001fe400078ec0ff */
[----:B------:R-:W-:Y:S02]  /*17a80*/  SHF.L.U32 R4, R3, 0x1f, RZ ;  /* 0x0000001f03047819 */ /* 0x000fe400000006ff */
[----:B------:R-:W-:Y:S02]  /*17a90*/  LEA R15, R5, R18, 0x3 ;  /* 0x00000012050f7211 */ /* 0x000fe400078e18ff */
[----:B-1----:R-:W-:-:S02]  /*17aa0*/  LOP3.LUT P1, RZ, R14, 0x7f, RZ, 0xc0, !PT ;  /* 0x0000007f0eff7812 */ /* 0x002fc4000782c0ff */
[----:B------:R-:W0:Y:S11]  /*17ab0*/  SYNCS.PHASECHK.TRANS64.TRYWAIT P0, [R15+URZ+0x10], R4 ;  /* 0x000010040f0075a7 */ /* 0x000e36000800017f */
[----:B------:R-:W1:Y:S01]  /*17ac0*/  @!P1 LDC R14, c[0x0][0x500] ;  /* 0x00014000ff0e9b82 */ /* 0x000e620000000800 */
[----:B0-----:R-:W-:Y:S05]  /*17ad0*/  @!P0 BRA `(.L_x_494) ;  /* 0x0000000c007c8947 */ /* 0x001fea0003800000 */
.L_x_511:
[----:B0-----:R-:W-:Y:S01]  /*17ae0*/  PRMT R4, R9, 0x9910, RZ ;  /* 0x0000991009047816 */ /* 0x001fe200000000ff */
[----:B-1----:R0:W-:Y:S03]  /*17af0*/  @!P1 SYNCS.ARRIVE.TRANS64 RZ, [R15+URZ], R14 ;  /* 0x0000000e0fff99a7 */ /* 0x0021e6000800003f */
[----:B------:R-:W-:-:S13]  /*17b00*/  ISETP.NE.AND P0, PT, R4, 0x2, PT ;  /* 0x000000020400780c */ /* 0x000fda0003f05270 */
[----:B0-----:R-:W-:Y:S05]  /*17b10*/  @P0 BRA `(.L_x_495) ;  /* 0x0000000000040947 */ /* 0x001fea0003800000 */
[----:B------:R-:W-:Y:S01]  /*17b20*/  BPT.TRAP 0x1 ;  /* 0x000000040000795c */ /* 0x000fe20000300000 */
.L_x_495:
[----:B------:R-:W-:Y:S01]  /*17b30*/  IMAD R4, R5, 0xc000, R18 ;  /* 0x0000c00005047824 */ /* 0x000fe200078e0212 */
[----:B------:R-:W-:Y:S01]  /*17b40*/  R2UR UR8, R18 ;  /* 0x00000000120872ca */ /* 0x000fe200000e0000 */
[----:B------:R-:W-:Y:S01]  /*17b50*/  UIADD3 UR14, UP0, UR38, 0xf0, URZ ;  /* 0x000000f0260e7890 */ /* 0x000fe2000ff1e03f */
[----:B------:R-:W-:Y:S01]  /*17b60*/  R2UR UR26, R19 ;  /* 0x00000000131a72ca */ /* 0x000fe200000e0000 */
[----:B------:R-:W-:Y:S01]  /*17b70*/  UIADD3 UR40, UP1, UR38, 0x1f0, URZ ;  /* 0x000001f026287890 */ /* 0x000fe2000ff3e03f */
[----:B------:R-:W-:Y:S01]  /*17b80*/  R2UR UR16, R4 ;  /* 0x00000000041072ca */ /* 0x000fe200000e0000 */
[----:B------:R-:W-:Y:S01]  /*17b90*/  IMAD R4, R5, 0xe000, R0 ;  /* 0x0000e00005047824 */ /* 0x000fe200078e0200 */
[----:B------:R-:W-:Y:S01]  /*17ba0*/  R2UR UR25, R15 ;  /* 0x000000000f1972ca */ /* 0x000fe200000e0000 */
[----:B------:R-:W-:Y:S01]  /*17bb0*/  UIADD3.X UR15, URZ, UR39, URZ, UP0, !UPT ;  /* 0x000000273f0f7290 */ /* 0x000fe200087fe43f */
[----:B------:R-:W-:Y:S01]  /*17bc0*/  R2UR UR28, R13 ;  /* 0x000000000d1c72ca */ /* 0x000fe200000e0000 */
[----:B------:R-:W-:Y:S01]  /*17bd0*/  UIADD3.X UR41, URZ, UR39, URZ, UP1, !UPT ;  /* 0x000000273f297290 */ /* 0x000fe20008ffe43f */
[----:B------:R-:W-:Y:S01]  /*17be0*/  R2UR UR32, R4 ;  /* 0x00000000042072ca */ /* 0x000fe200000e0000 */
[----:B------:R-:W-:Y:S01]  /*17bf0*/  VIADD R5, R5, 0x1 ;  /* 0x0000000105057836 */ /* 0x000fe20000000000 */
[----:B------:R-:W-:Y:S01]  /*17c00*/  R2UR UR27, R16 ;  /* 0x00000000101b72ca */ /* 0x000fe200000e0000 */
[----:B------:R-:W-:Y:S01]  /*17c10*/  UMOV UR22, 0x0 ;  /* 0x0000000000167882 */ /* 0x000fe20000000000 */
[----:B------:R-:W-:Y:S01]  /*17c20*/  IADD3 R2, R2, -0x1, RZ ;  /* 0xffffffff02027810 */ /* 0x000fe20007ffe0ff */
[----:B------:R-:W-:Y:S01]  /*17c30*/  UIADD3 UR18, UR26, 0x80, URZ ;  /* 0x000000801a127890 */ /* 0x000fe2000fffe03f */
[----:B------:R-:W-:Y:S01]  /*17c40*/  R2UR UR35, R17 ;  /* 0x00000000112372ca */ /* 0x000fe200000e0000 */
[----:B------:R-:W-:Y:S01]  /*17c50*/  UIADD3 UR24, UR16, 0x100, URZ ;  /* 0x0000010010187890 */ /* 0x000fe2000fffe03f */
[----:B------:R-:W-:Y:S01]  /*17c60*/  ISETP.GT.AND P1, PT, R2, 0x1, PT ;  /* 0x000000010200780c */ /* 0x000fe20003f24270 */
[----:B------:R-:W-:Y:S01]  /*17c70*/  UIADD3 UR16, UR16, 0x6100, URZ ;  /* 0x0000610010107890 */ /* 0x000fe2000fffe03f */
[----:B------:R-:W-:Y:S01]  /*17c80*/  ISETP.NE.AND P0, PT, R5, 0x2, PT ;  /* 0x000000020500780c */ /* 0x000fe20003f05270 */
[----:B------:R-:W-:Y:S01]  /*17c90*/  UMOV UR23, 0x10000000 ;  /* 0x1000000000177882 */ /* 0x000fe20000000000 */
[----:B------:R-:W-:Y:S01]  /*17ca0*/  UMOV UR17, UR25 ;  /* 0x0000001900117c82 */ /* 0x000fe20008000000 */
[----:B------:R-:W-:Y:S01]  /*17cb0*/  UIADD3 UR32, UR8, UR32, URZ ;  /* 0x0000002008207290 */ /* 0x000fe2000fffe03f */
[----:B------:R-:W-:Y:S01]  /*17cc0*/  SEL R4, RZ, 0x1, P0 ;  /* 0x00000001ff047807 */ /* 0x000fe20000000000 */
[----:B------:R-:W-:Y:S01]  /*17cd0*/  UMOV UR20, UR28 ;  /* 0x0000001c00147c82 */ /* 0x000fe20008000000 */
[----:B------:R-:W-:Y:S01]  /*17ce0*/  UMOV UR19, UR27 ;  /* 0x0000001b00137c82 */ /* 0x000fe20008000000 */
[----:B------:R-:W-:Y:S01]  /*17cf0*/  UIADD3 UR8, UR32, 0x7000, URZ ;  /* 0x0000700020087890 */ /* 0x000fe2000fffe03f */
[----:B------:R0:W-:Y:S01]  /*17d00*/  UTMALDG.3D [UR24], [UR14], desc[UR22] ;  /* 0x000016180e0075b4 */ /* 0x0001e20008011000 */
[----:B------:R-:W-:Y:S01]  /*17d10*/  UMOV UR13, 0x30000 ;  /* 0x00030000000d7882 */ /* 0x000fe20000000000 */
[----:B------:R-:W-:Y:S01]  /*17d20*/  UMOV UR33, UR25 ;  /* 0x0000001900217c82 */ /* 0x000fe20008000000 */
[----:B------:R-:W-:Y:S01]  /*17d30*/  UMOV UR34, UR26 ;  /* 0x0000001a00227c82 */ /* 0x000fe20008000000 */
[----:B------:R-:W-:Y:S01]  /*17d40*/  UMOV UR36, UR28 ;  /* 0x0000001c00247c82 */ /* 0x000fe20008000000 */
[----:B------:R-:W-:Y:S01]  /*17d50*/  UMOV UR9, UR25 ;  /* 0x0000001900097c82 */ /* 0x000fe20008000000 */
[----:B------:R-:W-:Y:S01]  /*17d60*/  UMOV UR12, UR28 ;  /* 0x0000001c000c7c82 */ /* 0x000fe20008000000 */
[----:B------:R-:W-:Y:S01]  /*17d70*/  UMOV UR11, UR35 ;  /* 0x00000023000b7c82 */ /* 0x000fe20008000000 */
[----:B------:R0:W-:Y:S01]  /*17d80*/  UTMALDG.3D [UR16], [UR14], desc[UR22] ;  /* 0x000016100e0075b4 */ /* 0x0001e20008011000 */
[----:B------:R-:W-:Y:S01]  /*17d90*/  UMOV UR10, UR18 ;  /* 0x00000012000a7c82 */ /* 0x000fe20008000000 */
[----:B------:R-:W-:Y:S01]  /*17da0*/  LOP3.LUT R3, R3, R4, RZ, 0x3c, !PT ;  /* 0x0000000403037212 */ /* 0x000fe200078e3cff */
[----:B------:R-:W-:Y:S01]  /*17db0*/  VIADD R19, R19, 0x100 ;  /* 0x0000010013137836 */ /* 0x000fe20000000000 */
[----:B------:R-:W-:Y:S01]  /*17dc0*/  SEL R5, R5, RZ, P0 ;  /* 0x000000ff05057207 */ /* 0x000fe20000000000 */
[----:B------:R0:W-:Y:S01]  /*17dd0*/  UTMALDG.3D.MULTICAST [UR32], [UR40], UR13, desc[UR22] ;  /* 0x00001620280073b4 */ /* 0x0001e2000801180d */
[----:B------:R0:W-:Y:S02]  /*17de0*/  UTMALDG.3D.MULTICAST [UR8], [UR40], UR13, desc[UR22] ;  /* 0x00001608280073b4 */ /* 0x0001e4000801180d */
[----:B0-----:R-:W-:Y:S05]  /*17df0*/  @P1 BRA `(.L_x_496) ;  /* 0xfffffffc00101947 */ /* 0x001fea000383ffff */
.L_x_493:
[----:B------:R-:W-:Y:S05]  /*17e00*/  BSYNC B1 ;  /* 0x0000000000017941 */ /* 0x000fea0003800000 */
.L_x_492:
[----:B------:R-:W2:Y:S01]  /*17e10*/  LDL.LU R21, [R1+0x8c] ;  /* 0x00008c0001157983 */ /* 0x000ea20000300800 */
[----:B------:R-:W-:Y:S01]  /*17e20*/  LOP3.LUT P1, RZ, R6, 0xff, RZ, 0xc0, !PT ;  /* 0x000000ff06ff7812 */ /* 0x000fe2000782c0ff */
[----:B------:R-:W-:Y:S02]  /*17e30*/  ULDC.64 UR8, c[0x0][0x650] ;  /* 0x0001940000087ab9 */ /* 0x000fe40000000a00 */
[----:B------:R-:W3:Y:S01]  /*17e40*/  LDL.LU R20, [R1+0x90] ;  /* 0x0000900001147983 */ /* 0x000ee20000300800 */
[----:B------:R-:W-:Y:S01]  /*17e50*/  IADD3 R10, R7, R10, RZ ;  /* 0x0000000a070a7210 */ /* 0x000fe20007ffe0ff */
[----:B------:R-:W-:Y:S01]  /*17e60*/  BSSY B1, `(.L_x_497) ;  /* 0x0000072000017945 */ /* 0x000fe20003800000 */
[----:B------:R-:W-:Y:S01]  /*17e70*/  IMAD.MOV.U32 R16, RZ, RZ, -0x1 ;  /* 0xffffffffff107424 */ /* 0x000fe200078e00ff */
[----:B------:R-:W-:Y:S01]  /*17e80*/  MOV R17, 0xffffffff ;  /* 0xffffffff00117802 */ /* 0x000fe20000000f00 */
[----:B------:R-:W-:Y:S01]  /*17e90*/  IMAD.MOV.U32 R13, RZ, RZ, -0x1 ;  /* 0xffffffffff0d7424 */ /* 0x000fe200078e00ff */
[----:B------:R-:W-:-:S02]  /*17ea0*/  SHF.R.U32.HI R2, RZ, 0x1, R10 ;  /* 0x00000001ff027819 */ /* 0x000fc4000001160a */
[----:B------:R-:W-:Y:S02]  /*17eb0*/  ISETP.GT.U32.AND P0, PT, R10, 0x1, PT ;  /* 0x000000010a00780c */ /* 0x000fe40003f04070 */
[----:B------:R-:W0:Y:S01]  /*17ec0*/  @P1 S2R R4, SR_CgaCtaId ;  /* 0x0000000000041919 */ /* 0x000e220000008800 */
[----:B------:R-:W-:Y:S02]  /*17ed0*/  @P1 MOV R3, 0x400 ;  /* 0x0000040000031802 */ /* 0x000fe40000000f00 */
[----:B------:R-:W-:Y:S02]  /*17ee0*/  LOP3.LUT R2, R2, 0x1, RZ, 0xc0, !PT ;  /* 0x0000000102027812 */ /* 0x000fe400078ec0ff */
[----:B------:R-:W-:Y:S02]  /*17ef0*/  ISETP.LT.U32.AND P0, PT, R7, 0x2, P0 ;  /* 0x000000020700780c */ /* 0x000fe40000701070 */
[----:B------:R-:W-:Y:S02]  /*17f00*/  LOP3.LUT R10, R10, 0x1, RZ, 0xc0, !PT ;  /* 0x000000010a0a7812 */ /* 0x000fe400078ec0ff */
[----:B------:R-:W-:-:S02]  /*17f10*/  PRMT R6, RZ, 0x7610, R6 ;  /* 0x00007610ff067816 */ /* 0x000fc40000000006 */
[----:B0-----:R-:W-:-:S04]  /*17f20*/  @P1 LEA R3, R4, R3, 0x18 ;  /* 0x0000000304031211 */ /* 0x001fc800078ec0ff */
[----:B------:R0:W-:Y:S01]  /*17f30*/  @P1 SYNCS.ARRIVE.TRANS64.A1T0 RZ, [R3+URZ+0x38], RZ ;  /* 0x000038ff03ff19a7 */ /* 0x0001e2000810003f */
[----:B------:R-:W-:Y:S02]  /*17f40*/  ISETP.NE.U32.AND P1, PT, R2, 0x1, PT ;  /* 0x000000010200780c */ /* 0x000fe40003f25070 */
[----:B------:R-:W-:Y:S02]  /*17f50*/  SEL R2, RZ, 0x1, !P0 ;  /* 0x00000001ff027807 */ /* 0x000fe40004000000 */
[----:B------:R-:W-:-:S04]  /*17f60*/  ISETP.GT.U32.AND P1, PT, R7, 0x1, !P1 ;  /* 0x000000010700780c */ /* 0x000fc80004f24070 */
[----:B0-----:R-:W-:-:S04]  /*17f70*/  SEL R3, RZ, 0x1, !P1 ;  /* 0x00000001ff037807 */ /* 0x001fc80004800000 */
[--C-:B------:R-:W-:Y:S02]  /*17f80*/  LOP3.LUT R11, R3, R11, R2.reuse, 0x96, !PT ;  /* 0x0000000b030b7212 */ /* 0x100fe400078e9602 */
[----:B------:R-:W-:Y:S02]  /*17f90*/  PRMT R2, RZ, 0x7610, R2 ;  /* 0x00007610ff027816 */ /* 0x000fe40000000002 */
[----:B---3--:R-:W-:-:S04]  /*17fa0*/  IADD3 R20, P2, R20, UR30, RZ ;  /* 0x0000001e14147c10 */ /* 0x008fc8000ff5e0ff */
[----:B--2---:R-:W-:Y:S01]  /*17fb0*/  IADD3.X R21, R21, UR7, RZ, P2, !PT ;  /* 0x0000000715157c10 */ /* 0x004fe200097fe4ff */
[----:B------:R0:W-:Y:S01]  /*17fc0*/  STL [R1+0x90], R20 ;  /* 0x0000901401007387 */ /* 0x0001e20000100800 */
[----:B------:R-:W-:-:S03]  /*17fd0*/  ISETP.GE.U32.AND P2, PT, R20, UR8, PT ;  /* 0x0000000814007c0c */ /* 0x000fc6000bf46070 */
[----:B------:R0:W-:Y:S01]  /*17fe0*/  STL [R1+0x8c], R21 ;  /* 0x00008c1501007387 */ /* 0x0001e20000100800 */
[----:B------:R-:W-:-:S13]  /*17ff0*/  ISETP.GE.U32.AND.EX P0, PT, R21, UR9, PT, P2 ;  /* 0x0000000915007c0c */ /* 0x000fda000bf06120 */
[----:B0-----:R-:W-:Y:S05]  /*18000*/  @P0 BRA `(.L_x_498) ;  /* 0x00000004005c0947 */ /* 0x001fea0003800000 */
[----:B------:R-:W0:Y:S01]  /*18010*/  S2R R14, SR_CTAID.X ;  /* 0x00000000000e7919 */ /* 0x000e220000002500 */
[----:B------:R-:W-:Y:S01]  /*18020*/  ULDC.64 UR8, c[0x0][0x628] ;  /* 0x00018a0000087ab9 */ /* 0x000fe20000000a00 */
[----:B------:R-:W-:Y:S01]  /*18030*/  ULDC UR11, c[0x0][0x630] ;  /* 0x00018c00000b7ab9 */ /* 0x000fe20000000800 */
[----:B------:R-:W-:Y:S01]  /*18040*/  ISETP.NE.U32.AND P0, PT, RZ, UR8, PT ;  /* 0x00000008ff007c0c */ /* 0x000fe2000bf05070 */
[----:B------:R-:W1:Y:S01]  /*18050*/  S2R R15, SR_CTAID.Y ;  /* 0x00000000000f7919 */ /* 0x000e620000002600 */
[----:B------:R-:W-:Y:S01]  /*18060*/  ULDC UR12, c[0x0][0x150] ;  /* 0x00005400000c7ab9 */ /* 0x000fe20000000800 */
[----:B------:R-:W-:Y:S01]  /*18070*/  MOV R2, R20 ;  /* 0x0000001400027202 */ /* 0x000fe20000000f00 */
[----:B------:R-:W-:Y:S01]  /*18080*/  IMAD.MOV.U32 R3, RZ, RZ, R21 ;  /* 0x000000ffff037224 */ /* 0x000fe200078e0015 */
[----:B------:R-:W-:Y:S02]  /*18090*/  ISETP.NE.AND.EX P0, PT, RZ, UR9, PT, P0 ;  /* 0x00000009ff007c0c */ /* 0x000fe4000bf05300 */
[----:B0-----:R-:W-:-:S11]  /*180a0*/  I2FP.F32.U32 R16, R14 ;  /* 0x0000000e00107245 */ /* 0x001fd60000201000 */
[----:B------:R-:W-:Y:S05]  /*180b0*/  @!P0 BRA `(.L_x_499) ;  /* 0x0000000000288947 */ /* 0x000fea0003800000 */
[----:B------:R-:W-:Y:S02]  /*180c0*/  ULDC UR10, c[0x0][0x634] ;  /* 0x00018d00000a7ab9 */ /* 0x000fe40000000800 */
[----:B------:R-:W-:-:S04]  /*180d0*/  IADD3 R3, P0, R20, UR10, RZ ;  /* 0x0000000a14037c10 */ /* 0x000fc8000ff1e0ff */
[----:B------:R-:W-:-:S05]  /*180e0*/  IADD3.X R13, RZ, R21, RZ, P0, !PT ;  /* 0x00000015ff0d7210 */ /* 0x000fca00007fe4ff */
[----:B------:R-:W-:-:S04]  /*180f0*/  IMAD.WIDE.U32 R4, R13, UR8, RZ ;  /* 0x000000080d047c25 */ /* 0x000fc8000f8e00ff */
[----:B------:R-:W-:-:S04]  /*18100*/  IMAD.WIDE.U32 R4, P0, R3, UR9, R4 ;  /* 0x0000000903047c25 */ /* 0x000fc8000f800004 */
[----:B------:R-:W-:Y:S01]  /*18110*/  IMAD.WIDE.U32 R2, R3, UR8, RZ ;  /* 0x0000000803027c25 */ /* 0x000fe2000f8e00ff */
[----:B------:R-:W-:-:S04]  /*18120*/  MOV R2, R5 ;  /* 0x0000000500027202 */ /* 0x000fc80000000f00 */
[----:B------:R-:W-:Y:S01]  /*18130*/  IADD3 RZ, P1, R3, R4, RZ ;  /* 0x0000000403ff7210 */ /* 0x000fe20007f3e0ff */
[----:B------:R-:W-:-:S04]  /*18140*/  IMAD.X R3, RZ, RZ, RZ, P0 ;  /* 0x000000ffff037224 */ /* 0x000fc800000e06ff */
[----:B------:R-:W-:-:S08]  /*18150*/  IMAD.WIDE.U32.X R2, R13, UR9, R2, P1 ;  /* 0x000000090d027c25 */ /* 0x000fd000088e0402 */
.L_x_499:
[--C-:B------:R-:W-:Y:S01]  /*18160*/  SHF.R.U64 R13, R2, UR11, R3.reuse ;  /* 0x0000000b020d7c19 */ /* 0x100fe20008001203 */
[----:B------:R-:W-:Y:S01]  /*18170*/  ULDC.64 UR8, c[0x0][0x620] ;  /* 0x0001880000087ab9 */ /* 0x000fe20000000a00 */
[----:B------:R-:W-:Y:S01]  /*18180*/  SHF.R.U32.HI R2, RZ, UR11, R3 ;  /* 0x0000000bff027c19 */ /* 0x000fe20008011603 */
[----:B------:R-:W-:Y:S01]  /*18190*/  FMUL R16, R16, UR12 ;  /* 0x0000000c10107c20 */ /* 0x000fe20008400000 */
[----:B------:R-:W-:Y:S01]  /*181a0*/  IADD3 R17, P0, RZ, -R13, RZ ;  /* 0x8000000dff117210 */ /* 0x000fe20007f1e0ff */
[----:B------:R-:W0:Y:S01]  /*181b0*/  LDC R19, c[0x0][0x144] ;  /* 0x00005100ff137b82 */ /* 0x000e220000000800 */
[----:B-1----:R-:W-:Y:S01]  /*181c0*/  I2FP.F32.U32 R3, R15 ;  /* 0x0000000f00037245 */ /* 0x002fe20000201000 */
[----:B------:R-:W-:Y:S02]  /*181d0*/  ULDC UR10, c[0x0][0x154] ;  /* 0x00005500000a7ab9 */ /* 0x000fe40000000800 */
[----:B------:R-:W-:Y:S01]  /*181e0*/  IMAD.X R2, RZ, RZ, ~R2, P0 ;  /* 0x000000ffff027224 */ /* 0x000fe200000e0e02 */
[----:B------:R-:W1:Y:S01]  /*181f0*/  F2I.U32.TRUNC.NTZ R16, R16 ;  /* 0x0000001000107305 */ /* 0x000e62000020f000 */
[----:B------:R-:W-:Y:S01]  /*18200*/  FMUL R4, R3, UR10 ;  /* 0x0000000a03047c20 */ /* 0x000fe20008400000 */
[----:B------:R-:W-:Y:S01]  /*18210*/  IMAD.MOV.U32 R3, RZ, RZ, R21 ;  /* 0x000000ffff037224 */ /* 0x000fe200078e0015 */
[----:B------:R-:W2:Y:S01]  /*18220*/  LDC R18, c[0x0][0x148] ;  /* 0x00005200ff127b82 */ /* 0x000ea20000000800 */
[----:B------:R-:W-:Y:S01]  /*18230*/  IMAD R2, R2, UR8, RZ ;  /* 0x0000000802027c24 */ /* 0x000fe2000f8e02ff */
[----:B------:R-:W-:-:S02]  /*18240*/  ULDC.64 UR10, c[0x0][0x640] ;  /* 0x00019000000a7ab9 */ /* 0x000fc40000000a00 */
[----:B------:R-:W-:Y:S01]  /*18250*/  ISETP.NE.U32.AND P0, PT, RZ, UR10, PT ;  /* 0x0000000aff007c0c */ /* 0x000fe2000bf05070 */
[C---:B------:R-:W-:Y:S01]  /*18260*/  IMAD R5, R17.reuse, UR9, R2 ;  /* 0x0000000911057c24 */ /* 0x040fe2000f8e0202 */
[----:B------:R-:W-:Y:S01]  /*18270*/  MOV R2, R20 ;  /* 0x0000001400027202 */ /* 0x000fe20000000f00 */
[----:B------:R-:W3:Y:S01]  /*18280*/  F2I.U32.TRUNC.NTZ R4, R4 ;  /* 0x0000000400047305 */ /* 0x000ee2000020f000 */
[----:B------:R-:W4:Y:S01]  /*18290*/  LDC R20, c[0x0][0x65c] ;  /* 0x00019700ff147b82 */ /* 0x000f220000000800 */
[----:B------:R-:W-:Y:S02]  /*182a0*/  ISETP.NE.AND.EX P0, PT, RZ, UR11, PT, P0 ;  /* 0x0000000bff007c0c */ /* 0x000fe4000bf05300 */
[----:B------:R-:W-:Y:S01]  /*182b0*/  IMAD.WIDE.U32 R2, R17, UR8, R2 ;  /* 0x0000000811027c25 */ /* 0x000fe2000f8e0002 */
[----:B-1----:R-:W-:Y:S01]  /*182c0*/  IADD3 R16, -R16, RZ, RZ ;  /* 0x000000ff10107210 */ /* 0x002fe20007ffe1ff */
[----:B------:R-:W-:Y:S02]  /*182d0*/  ULDC UR8, c[0x0][0x618] ;  /* 0x0001860000087ab9 */ /* 0x000fe40000000800 */
[----:B------:R-:W-:-:S02]  /*182e0*/  IMAD.IADD R3, R3, 0x1, R5 ;  /* 0x0000000103037824 */ /* 0x000fc400078e0205 */
[----:B0-----:R-:W-:-:S03]  /*182f0*/  IMAD R14, R19, R16, R14 ;  /* 0x00000010130e7224 */ /* 0x001fc600078e020e */
[--C-:B------:R-:W-:Y:S02]  /*18300*/  SHF.R.U64 R16, R2, UR8, R3.reuse ;  /* 0x0000000802107c19 */ /* 0x100fe40008001203 */
[----:B---3--:R-:W-:Y:S02]  /*18310*/  IADD3 R2, -R4, RZ, RZ ;  /* 0x000000ff04027210 */ /* 0x008fe40007ffe1ff */
[----:B------:R-:W-:Y:S01]  /*18320*/  SHF.R.U32.HI R3, RZ, UR8, R3 ;  /* 0x00000008ff037c19 */ /* 0x000fe20008011603 */
[----:B------:R-:W-:Y:S01]  /*18330*/  ULDC UR8, c[0x0][0x608] ;  /* 0x0001820000087ab9 */ /* 0x000fe20000000800 */
[----:B----4-:R-:W-:-:S13]  /*18340*/  ISETP.NE.AND P2, PT, R20, 0x1, PT ;  /* 0x000000011400780c */ /* 0x010fda0003f45270 */
[----:B--2---:R-:W-:Y:S01]  /*18350*/  @P2 IMAD R14, R18, R2, R15 ;  /* 0x00000002120e2224 */ /* 0x004fe200078e020f */
[--C-:B------:R-:W-:Y:S02]  /*18360*/  SHF.R.U64 R18, R16, UR8, R3.reuse ;  /* 0x0000000810127c19 */ /* 0x100fe40008001203 */
[----:B------:R-:W-:Y:S01]  /*18370*/  SHF.R.U32.HI R3, RZ, UR8, R3 ;  /* 0x00000008ff037c19 */ /* 0x000fe20008011603 */
[----:B------:R-:W-:-:S03]  /*18380*/  ULDC UR8, c[0x0][0x658] ;  /* 0x0001960000087ab9 */ /* 0x000fc60000000800 */
[--C-:B------:R-:W-:Y:S02]  /*18390*/  SHF.R.U64 R15, R18, UR8, R3.reuse ;  /* 0x00000008120f7c19 */ /* 0x100fe40008001203 */
[----:B------:R-:W-:-:S03]  /*183a0*/  SHF.R.U32.HI R17, RZ, UR8, R3 ;  /* 0x00000008ff117c19 */ /* 0x000fc60008011603 */
[----:B------:R-:W-:Y:S01]  /*183b0*/  IMAD.MOV.U32 R4, RZ, RZ, R15 ;  /* 0x000000ffff047224 */ /* 0x000fe200078e000f */
[----:B------:R-:W-:Y:S01]  /*183c0*/  MOV R3, R17 ;  /* 0x0000001100037202 */ /* 0x000fe20000000f00 */
[----:B------:R-:W-:Y:S06]  /*183d0*/  @!P0 BRA `(.L_x_500) ;  /* 0x00000000002c8947 */ /* 0x000fec0003800000 */
[----:B------:R-:W-:Y:S02]  /*183e0*/  ULDC UR8, c[0x0][0x64c] ;  /* 0x0001930000087ab9 */ /* 0x000fe40000000800 */
[----:B------:R-:W-:-:S05]  /*183f0*/  IADD3 R3, P0, R15, UR8, RZ ;  /* 0x000000080f037c10 */ /* 0x000fca000ff1e0ff */
[----:B------:R-:W-:-:S04]  /*18400*/  IMAD.X R17, RZ, RZ, R17, P0 ;  /* 0x000000ffff117224 */ /* 0x000fc800000e0611 */
[----:B------:R-:W-:-:S04]  /*18410*/  IMAD.WIDE.U32 R4, R17, UR10, RZ ;  /* 0x0000000a11047c25 */ /* 0x000fc8000f8e00ff */
[----:B------:R-:W-:-:S04]  /*18420*/  IMAD.WIDE.U32 R4, P0, R3, UR11, R4 ;  /* 0x0000000b03047c25 */ /* 0x000fc8000f800004 */
[----:B------:R-:W-:-:S04]  /*18430*/  IMAD.WIDE.U32 R2, R3, UR10, RZ ;  /* 0x0000000a03027c25 */ /* 0x000fc8000f8e00ff */
[----:B------:R-:W-:Y:S01]  /*18440*/  IMAD.MOV.U32 R2, RZ, RZ, R5 ;  /* 0x000000ffff027224 */ /* 0x000fe200078e0005 */
[----:B------:R-:W-:Y:S02]  /*18450*/  IADD3 RZ, P1, R3, R4, RZ ;  /* 0x0000000403ff7210 */ /* 0x000fe40007f3e0ff */
[----:B------:R-:W-:-:S03]  /*18460*/  IADD3.X R3, RZ, RZ, RZ, P0, !PT ;  /* 0x000000ffff037210 */ /* 0x000fc600007fe4ff */
[----:B------:R-:W-:-:S03]  /*18470*/  IMAD.WIDE.U32.X R2, R17, UR11, R2, P1 ;  /* 0x0000000b11027c25 */ /* 0x000fc600088e0402 */
[----:B------:R-:W-:-:S07]  /*18480*/  MOV R4, R2 ;  /* 0x0000000200047202 */ /* 0x000fce0000000f00 */
.L_x_500:
[----:B------:R-:W-:Y:S01]  /*18490*/  ULDC UR8, c[0x0][0x648] ;  /* 0x0001920000087ab9 */ /* 0x000fe20000000800 */
[----:B------:R-:W-:Y:S01]  /*184a0*/  LOP3.LUT R2, R18, UR6, RZ, 0xc0, !PT ;  /* 0x0000000612027c12 */ /* 0x000fe2000f8ec0ff */
[----:B------:R-:W-:Y:S01]  /*184b0*/  ULDC UR9, c[0x0][0x610] ;  /* 0x0001840000097ab9 */ /* 0x000fe20000000800 */
[----:B------:R-:W-:Y:S01]  /*184c0*/  SHF.R.U64 R3, R4, UR8, R3 ;  /* 0x0000000804037c19 */ /* 0x000fe20008001203 */
[----:B------:R-:W-:Y:S01]  /*184d0*/  ULDC UR8, c[0x0][0x638] ;  /* 0x00018e0000087ab9 */ /* 0x000fe20000000800 */
[----:B------:R-:W-:-:S03]  /*184e0*/  LOP3.LUT R16, R16, UR4, RZ, 0xc0, !PT ;  /* 0x0000000410107c12 */ /* 0x000fc6000f8ec0ff */
[----:B------:R-:W-:Y:S02]  /*184f0*/  IMAD.MOV R4, RZ, RZ, -R3 ;  /* 0x000000ffff047224 */ /* 0x000fe400078e0a03 */
[----:B------:R-:W-:Y:S01]  /*18500*/  IMAD R3, R3, UR5, R2 ;  /* 0x0000000503037c24 */ /* 0x000fe2000f8e0202 */
[----:B------:R-:W-:Y:S01]  /*18510*/  MOV R2, 0x1 ;  /* 0x0000000100027802 */ /* 0x000fe20000000f00 */
[----:B------:R-:W-:Y:S01]  /*18520*/  IMAD R15, R4, UR8, R15 ;  /* 0x00000008040f7c24 */ /* 0x000fe2000f8e020f */
[----:B------:R-:W-:Y:S01]  /*18530*/  ULDC UR8, c[0x0][0x600] ;  /* 0x0001800000087ab9 */ /* 0x000fe20000000800 */
[----:B------:R-:W-:Y:S02]  /*18540*/  IMAD R14, R3, UR9, R14 ;  /* 0x00000009030e7c24 */ /* 0x000fe4000f8e020e */
[----:B------:R-:W-:-:S05]  /*18550*/  IMAD R15, R15, UR8, R16 ;  /* 0x000000080f0f7c24 */ /* 0x000fca000f8e0210 */
[----:B------:R-:W-:Y:S02]  /*18560*/  SEL R17, R15, R14, !P2 ;  /* 0x0000000e0f117207 */ /* 0x000fe40005000000 */
[----:B------:R-:W-:-:S07]  /*18570*/  SEL R16, R14, R15, !P2 ;  /* 0x0000000f0e107207 */ /* 0x000fce0005000000 */
.L_x_498:
[----:B------:R-:W-:Y:S05]  /*18580*/  BSYNC B1 ;  /* 0x0000000000017941 */ /* 0x000fea0003800000 */
.L_x_497:
[----:B------:R-:W-:-:S13]  /*18590*/  LOP3.LUT P0, RZ, R2, 0xff, RZ, 0xc0, !PT ;  /* 0x000000ff02ff7812 */ /* 0x000fda000780c0ff */
[----:B------:R-:W-:Y:S05]  /*185a0*/  @P0 BRA `(.L_x_501) ;  /* 0xfffffff000ec0947 */ /* 0x000fea000383ffff */
[----:B------:R-:W-:Y:S05]  /*185b0*/  BSYNC B0 ;  /* 0x0000000000007941 */ /* 0x000fea0003800000 */
.L_x_490:
[----:B------:R-:W-:-:S03]  /*185c0*/  UMOV UR8, 0xffffffff ;  /* 0xffffffff00087882 */ /* 0x000fc60000000000 */
[----:B------:R-:W-:Y:S05]  /*185d0*/  BRA.DIV UR8, `(.L_x_502) ;  /* 0x0000000208d07947 */ /* 0x000fea000b800000 */
[----:B------:R-:W-:-:S13]  /*185e0*/  ELECT P6, URZ, PT ;  /* 0x00000000003f782f */ /* 0x000fda00038c0000 */
.L_x_514:
[----:B------:R-:W-:Y:S04]  /*185f0*/  BSSY B0, `(.L_x_503) ;  /* 0x000001a000007945 */ /* 0x000fe80003800000 */
[----:B------:R-:W-:Y:S05]  /*18600*/  @!P6 BRA `(.L_x_504) ;  /* 0x000000000060e947 */ /* 0x000fea0003800000 */
[----:B------:R-:W2:Y:S02]  /*18610*/  LDL.LU R0, [R1+0x88] ;  /* 0x0000880001007983 */ /* 0x000ea40000300800 */
[----:B--2---:R-:W-:-:S04]  /*18620*/  LOP3.LUT R0, R0, 0x2, RZ, 0xfc, !PT ;  /* 0x0000000200007812 */ /* 0x004fc800078efcff */
[----:B------:R-:W-:-:S13]  /*18630*/  ISETP.NE.AND P0, PT, R0, 0x3, PT ;  /* 0x000000030000780c */ /* 0x000fda0003f05270 */
[----:B------:R-:W-:Y:S05]  /*18640*/  @!P0 BRA `(.L_x_505) ;  /* 0x0000000000048947 */ /* 0x000fea0003800000 */
[----:B------:R-:W-:Y:S01]  /*18650*/  BPT.TRAP 0x1 ;  /* 0x000000040000795c */ /* 0x000fe20000300000 */
.L_x_505:
[----:B------:R-:W0:Y:S01]  /*18660*/  S2R R3, SR_CgaCtaId ;  /* 0x0000000000037919 */ /* 0x000e220000008800 */
[----:B------:R-:W-:Y:S02]  /*18670*/  MOV R0, 0x400 ;  /* 0x0000040000007802 */ /* 0x000fe40000000f00 */
[----:B------:R-:W-:Y:S02]  /*18680*/  SHF.L.U32 R2, R11, 0x1f, RZ ;  /* 0x0000001f0b027819 */ /* 0x000fe400000006ff */
[----:B0-----:R-:W-:-:S05]  /*18690*/  LEA R3, R3, R0, 0x18 ;  /* 0x0000000003037211 */ /* 0x001fca00078ec0ff */
[----:B------:R-:W-:-:S05]  /*186a0*/  VIADD R3, R3, 0x10 ;  /* 0x0000001003037836 */ /* 0x000fca0000000000 */
[C---:B------:R-:W-:Y:S01]  /*186b0*/  LEA R5, R10.reuse, R3, 0x3 ;  /* 0x000000030a057211 */ /* 0x040fe200078e18ff */
[----:B------:R-:W-:-:S03]  /*186c0*/  VIADD R10, R10, 0x1 ;  /* 0x000000010a0a7836 */ /* 0x000fc60000000000 */
[----:B------:R-:W0:Y:S02]  /*186d0*/  SYNCS.PHASECHK.TRANS64.TRYWAIT P0, [R5+URZ], R2 ;  /* 0x00000002050075a7 */ /* 0x000e24000800017f */
[----:B------:R-:W-:-:S04]  /*186e0*/  ISETP.NE.AND P1, PT, R10, 0x2, PT ;  /* 0x000000020a00780c */ /* 0x000fc80003f25270 */
[----:B------:R-:W-:Y:S02]  /*186f0*/  SEL R0, RZ, 0x1, P1 ;  /* 0x00000001ff007807 */ /* 0x000fe40000800000 */
[----:B------:R-:W-:Y:S02]  /*18700*/  SEL R10, R10, RZ, P1 ;  /* 0x000000ff0a0a7207 */ /* 0x000fe40000800000 */
[----:B------:R-:W-:Y:S01]  /*18710*/  LOP3.LUT R0, R11, R0, RZ, 0x3c, !PT ;  /* 0x000000000b007212 */ /* 0x000fe200078e3cff */
[----:B0-----:R-:W-:Y:S06]  /*18720*/  @!P0 BRA `(.L_x_506) ;  /* 0x00000000009c8947 */ /* 0x001fec0003800000 */
.L_x_515:
[----:B------:R-:W-:Y:S02]  /*18730*/  LEA R3, R10, R3, 0x3 ;  /* 0x000000030a037211 */ /* 0x000fe400078e18ff */
[----:B------:R-:W-:-:S07]  /*18740*/  SHF.L.U32 R0, R0, 0x1f, RZ ;  /* 0x0000001f00007819 */ /* 0x000fce00000006ff */
.L_x_507:
[----:B-1----:R1:W2:Y:S02]  /*18750*/  SYNCS.PHASECHK.TRANS64.TRYWAIT P0, [R3+URZ], R0 ;  /* 0x00000000030075a7 */ /* 0x0022a4000800017f */
[----:B--2---:R-:W-:Y:S05]  /*18760*/  @!P0 NANOSLEEP.SYNCS 0x989680 ;  /* 0x009896800000895d */ /* 0x004fea0003900000 */
[----:B------:R-:W2:Y:S02]  /*18770*/  @!P0 SYNCS.PHASECHK.TRANS64 P0, [R3+URZ], R0 ;  /* 0x00000000030085a7 */ /* 0x000ea4000800007f */
[----:B--2---:R-:W-:Y:S05]  /*18780*/  @!P0 BRA `(.L_x_507) ;  /* 0xfffffffc00f08947 */ /* 0x004fea000383ffff */
.L_x_504:
[----:B------:R-:W-:Y:S05]  /*18790*/  BSYNC B0 ;  /* 0x0000000000007941 */ /* 0x000fea0003800000 */
.L_x_503:
[----:B------:R-:W-:Y:S05]  /*187a0*/  EXIT ;  /* 0x000000000000794d */ /* 0x000fea0003800000 */
.L_x_21:
[----:B--2---:R2:W3:Y:S02]  /*187b0*/  SYNCS.PHASECHK.TRANS64.TRYWAIT P1, [R5+URZ], R0 ;  /* 0x00000000050075a7 */ /* 0x0044e4000802017f */
[----:B---3--:R-:W-:Y:S05]  /*187c0*/  @!P1 NANOSLEEP.SYNCS 0x989680 ;  /* 0x009896800000995d */ /* 0x008fea0003900000 */
[----:B------:R-:W3:Y:S02]  /*187d0*/  @!P1 SYNCS.PHASECHK.TRANS64 P1, [R5+URZ], R0 ;  /* 0x00000000050095a7 */ /* 0x000ee4000802007f */
[----:B---3--:R-:W-:Y:S05]  /*187e0*/  @!P1 BRA `(.L_x_21) ;  /* 0xfffffffc00f09947 */ /* 0x008fea000383ffff */
[----:B------:R-:W-:Y:S05]  /*187f0*/  BRA `(.L_x_20) ;  /* 0xfffffe8c00687947 */ /* 0x000fea000383ffff */
.L_x_26:
[----:B--2---:R2:W3:Y:S02]  /*18800*/  SYNCS.PHASECHK.TRANS64.TRYWAIT P1, [R6+URZ], R7 ;  /* 0x00000007060075a7 */ /* 0x0044e4000802017f */
[----:B---3--:R-:W-:Y:S05]  /*18810*/  @!P1 NANOSLEEP.SYNCS 0x989680 ;  /* 0x009896800000995d */ /* 0x008fea0003900000 */
[----:B------:R-:W3:Y:S02]  /*18820*/  @!P1 SYNCS.PHASECHK.TRANS64 P1, [R6+URZ], R7 ;  /* 0x00000007060095a7 */ /* 0x000ee4000802007f */
[----:B---3--:R-:W-:Y:S05]  /*18830*/  @!P1 BRA `(.L_x_26) ;  /* 0xfffffffc00f09947 */ /* 0x008fea000383ffff */
[----:B------:R-:W-:Y:S05]  /*18840*/  BRA `(.L_x_25) ;  /* 0xfffffed800947947 */ /* 0x000fea000383ffff */
.L_x_491:
[----:B------:R-:W-:Y:S01]  /*18850*/  BSSY B1, `(.L_x_508) ;  /* 0x0000006000017945 */ /* 0x000fe20003800000 */
[----:B------:R-:W-:-:S07]  /*18860*/  IMAD.MOV.U32 R15, RZ, RZ, -0x1 ;  /* 0xffffffffff0f7424 */ /* 0x000fce00078e00ff */
[----:B------:R-:W-:Y:S05]  /*18870*/  WARPSYNC.COLLECTIVE R15, `(.L_x_509) ;  /* 0x000000000f0c7348 */ /* 0x000fea0003c00000 */
[----:B------:R-:W-:Y:S02]  /*18880*/  ELECT P6, UR62, PT ;  /* 0x00000000003e782f */ /* 0x000fe400038c0000 */
[----:B------:R-:W-:Y:S01]  /*18890*/  MOV R14, UR62 ;  /* 0x0000003e000e7c02 */ /* 0x000fe20008000f00 */
[----:B------:R-:W-:Y:S10]  /*188a0*/  ENDCOLLECTIVE ;  /* 0x000000000000791b */ /* 0x000ff40003800000 */
.L_x_509:
[----:B------:R-:W-:Y:S05]  /*188b0*/  BSYNC B1 ;  /* 0x0000000000017941 */ /* 0x000fea0003800000 */
.L_x_508:
[----:B------:R-:W-:Y:S05]  /*188c0*/  BRA `(.L_x_510) ;  /* 0xfffffff000307947 */ /* 0x000fea000383ffff */
.L_x_494:
[----:B0-----:R0:W2:Y:S02]  /*188d0*/  SYNCS.PHASECHK.TRANS64.TRYWAIT P0, [R15+URZ+0x10], R4 ;  /* 0x000010040f0075a7 */ /* 0x0010a4000800017f */
[----:B--2---:R-:W-:Y:S05]  /*188e0*/  @!P0 NANOSLEEP.SYNCS 0x989680 ;  /* 0x009896800000895d */ /* 0x004fea0003900000 */
[----:B------:R-:W2:Y:S02]  /*188f0*/  @!P0 SYNCS.PHASECHK.TRANS64 P0, [R15+URZ+0x10], R4 ;  /* 0x000010040f0085a7 */ /* 0x000ea4000800007f */
[----:B--2---:R-:W-:Y:S05]  /*18900*/  @!P0 BRA `(.L_x_494) ;  /* 0xfffffffc00f08947 */ /* 0x004fea000383ffff */
[----:B------:R-:W-:Y:S05]  /*18910*/  BRA `(.L_x_511) ;  /* 0xfffffff000707947 */ /* 0x000fea000383ffff */
.L_x_502:
[----:B------:R-:W-:Y:S01]  /*18920*/  BSSY B0, `(.L_x_512) ;  /* 0x0000006000007945 */ /* 0x000fe20003800000 */
[----:B------:R-:W-:-:S07]  /*18930*/  MOV R15, 0xffffffff ;  /* 0xffffffff000f7802 */ /* 0x000fce0000000f00 */
[----:B------:R-:W-:Y:S05]  /*18940*/  WARPSYNC.COLLECTIVE R15, `(.L_x_513) ;  /* 0x000000000f0c7348 */ /* 0x000fea0003c00000 */
[----:B------:R-:W-:Y:S02]  /*18950*/  ELECT P6, UR62, PT ;  /* 0x00000000003e782f */ /* 0x000fe400038c0000 */
[----:B------:R-:W-:Y:S01]  /*18960*/  MOV R14, UR62 ;  /* 0x0000003e000e7c02 */ /* 0x000fe20008000f00 */
[----:B------:R-:W-:Y:S10]  /*18970*/  ENDCOLLECTIVE ;  /* 0x000000000000791b */ /* 0x000ff40003800000 */
.L_x_513:
[----:B------:R-:W-:Y:S05]  /*18980*/  BSYNC B0 ;  /* 0x0000000000007941 */ /* 0x000fea0003800000 */
.L_x_512:
[----:B------:R-:W-:Y:S05]  /*18990*/  BRA `(.L_x_514) ;  /* 0xfffffffc00147947 */ /* 0x000fea000383ffff */
.L_x_506:
[----:B0-----:R0:W1:Y:S02]  /*189a0*/  SYNCS.PHASECHK.TRANS64.TRYWAIT P0, [R5+URZ], R2 ;  /* 0x00000002050075a7 */ /* 0x001064000800017f */
[----:B-1----:R-:W-:Y:S05]  /*189b0*/  @!P0 NANOSLEEP.SYNCS 0x989680 ;  /* 0x009896800000895d */ /* 0x002fea0003900000 */
[----:B------:R-:W1:Y:S02]  /*189c0*/  @!P0 SYNCS.PHASECHK.TRANS64 P0, [R5+URZ], R2 ;  /* 0x00000002050085a7 */ /* 0x000e64000800007f */
[----:B-1----:R-:W-:Y:S05]  /*189d0*/  @!P0 BRA `(.L_x_506) ;  /* 0xfffffffc00f08947 */ /* 0x002fea000383ffff */
[----:B------:R-:W-:Y:S05]  /*189e0*/  BRA `(.L_x_515) ;  /* 0xfffffffc00507947 */ /* 0x000fea000383ffff */
.L_x_516:
[----:B------:R-:W-:-:S00]  /*189f0*/  BRA `(.L_x_516) ;  /* 0xfffffffc00fc7947 */ /* 0x000fc0000383ffff */
[----:B------:R-:W-:-:S00]  /*18a00*/  NOP ;  /* 0x0000000000007918 */ /* 0x000fc00000000000 */
[----:B------:R-:W-:-:S00]  /*18a10*/  NOP ;  /* 0x0000000000007918 */ /* 0x000fc00000000000 */
[----:B------:R-:W-:-:S00]  /*18a20*/  NOP ;  /* 0x0000000000007918 */ /* 0x000fc00000000000 */
[----:B------:R-:W-:-:S00]  /*18a30*/  NOP ;  /* 0x0000000000007918 */ /* 0x000fc00000000000 */
[----:B------:R-:W-:-:S00]  /*18a40*/  NOP ;  /* 0x0000000000007918 */ /* 0x000fc00000000000 */
[----:B------:R-:W-:-:S00]  /*18a50*/  NOP ;  /* 0x0000000000007918 */ /* 0x000fc00000000000 */
[----:B------:R-:W-:-:S00]  /*18a60*/  NOP ;  /* 0x0000000000007918 */ /* 0x000fc00000000000 */
[----:B------:R-:W-:-:S00]  /*18a70*/  NOP ;  /* 0x0000000000007918 */ /* 0x000fc00000000000 */
.L_x_517:


//--------------------- .nv.global.init           --------------------------
	.section	.nv.global.init,"aw",@progbits
.nv.global.init:
	.type		$str$22,@object
	.size		$str$22,($str$23 - $str$22)
$str$22:
        /*0000*/ 	.byte	0x6b, 0x5f, 0x74, 0x69, 0x6c, 0x65, 0x5f, 0x63, 0x6f, 0x75, 0x6e, 0x74, 0x20, 0x3e, 0x3d, 0x20
        /*0010*/ 	.byte	0x31, 0x00
	.type		$str$23,@object
	.size		$str$23,(__unnamed_1 - $str$23)
$str$23:
        /*0012*/ 	.byte	0x2f, 0x74, 0x6d, 0x70, 0x2f, 0x63, 0x75, 0x74, 0x6c, 0x61, 0x73, 0x73, 0x5f, 0x73, 0x77, 0x65
        /*0022*/ 	.byte	0x65, 0x70, 0x5f, 0x73, 0x72, 0x63, 0x2f, 0x69, 0x6e, 0x63, 0x6c, 0x75, 0x64, 0x65, 0x2f, 0x63
        /*0032*/ 	.byte	0x75, 0x74, 0x6c, 0x61, 0x73, 0x73, 0x2f, 0x67, 0x65, 0x6d, 0x6d, 0x2f, 0x63, 0x6f, 0x6c, 0x6c
        /*0042*/ 	.byte	0x65, 0x63, 0x74, 0x69, 0x76, 0x65, 0x2f, 0x73, 0x6d, 0x39, 0x30, 0x5f, 0x6d, 0x6d, 0x61, 0x5f
        /*0052*/ 	.byte	0x74, 0x6d, 0x61, 0x5f, 0x67, 0x6d, 0x6d, 0x61, 0x5f, 0x73, 0x73, 0x5f, 0x77, 0x61, 0x72, 0x70
        /*0062*/ 	.byte	0x73, 0x70, 0x65, 0x63, 0x69, 0x61, 0x6c, 0x69, 0x7a, 0x65, 0x64, 0x2e, 0x68, 0x70, 0x70, 0x00
	.type		__unnamed_1,@object
	.size		__unnamed_1,(.L_0 - __unnamed_1)
__unnamed_1:
        /* <DEDUP_REMOVED lines=173> */
        /*0b42*/ 	.byte	0x75, 0x74, 0x65, 0x3a, 0x3a, 0x69, 0x64, 0x65, 0x6e, 0x74, 0x69, 0x74, 0x79, 0x5d, 0x00
.L_0:


//--------------------- .nv.shared._ZN7cutlass13device_kernelINS_4gemm6kernel13GemmUniversalIN4cute5tupleIJiiiiEEENS1_10collective13CollectiveMmaINS1_34MainloopSm90TmaGmmaWarpSpecializedILi2ENS5_IJNS4_1CILi2EEENSA_ILi1EEESC_EEENS1_35KernelTmaWarpSpecializedCooperativeEEENS5_IJNSA_ILi192EEENSA_ILi224EEENSA_ILi256EEEEEEaNS5_IJlSC_lEEEaSK_NS4_8TiledMMAINS4_8MMA_AtomIJNS4_4SM904GMMA26MMA_64x32x32_S32S8S8_SS_TNEEEENS4_6LayoutISD_NS5_IJSC_NSA_ILi0EEESS_EEEEENS5_IJNS4_10UnderscoreESV_SV_EEEEENS4_13SM90_TMA_LOADENS4_14ComposedLayoutINS4_7SwizzleILi3ELi4ELi3EEENS4_18smem_ptr_flag_bitsILi8EEENSR_INS5_IJNSA_ILi8EEENSA_ILi128EEEEEENS5_IJS15_SC_EEEEEEEvNS4_8identityENS4_23SM90_TMA_LOAD_MULTICASTES19_vS1A_EENS_8epilogue10collective6detail29Sm90TmaWarpSpecializedAdapterINS1E_15DefaultEpilogueIaSK_SK_NS1D_6thread17LinearCombinationIaLi1EiiLNS1I_9ScaleType4KindE0ELNS_15FloatRoundStyleE2EaEENS1_15EpilogueDefaultEEEEEvvEEEEvNT_6ParamsE --------------------------
	.section	.nv.shared._ZN7cutlass13device_kernelINS_4gemm6kernel13GemmUniversalIN4cute5tupleIJiiiiEEENS1_10collective13CollectiveMmaINS1_34MainloopSm90TmaGmmaWarpSpecializedILi2ENS5_IJNS4_1CILi2EEENSA_ILi1EEESC_EEENS1_35KernelTmaWarpSpecializedCooperativeEEENS5_IJNSA_ILi192EEENSA_ILi224EEENSA_ILi256EEEEEEaNS5_IJlSC_lEEEaSK_NS4_8TiledMMAINS4_8MMA_AtomIJNS4_4SM904GMMA26MMA_64x32x32_S32S8S8_SS_TNEEEENS4_6LayoutISD_NS5_IJSC_NSA_ILi0EEESS_EEEEENS5_IJNS4_10UnderscoreESV_SV_EEEEENS4_13SM90_TMA_LOADENS4_14ComposedLayoutINS4_7SwizzleILi3ELi4ELi3EEENS4_18smem_ptr_flag_bitsILi8EEENSR_INS5_IJNSA_ILi8EEENSA_ILi128EEEEEENS5_IJS15_SC_EEEEEEEvNS4_8identityENS4_23SM90_TMA_LOAD_MULTICASTES19_vS1A_EENS_8epilogue10collective6detail29Sm90TmaWarpSpecializedAdapterINS1E_15DefaultEpilogueIaSK_SK_NS1D_6thread17LinearCombinationIaLi1EiiLNS1I_9ScaleType4KindE0ELNS_15FloatRoundStyleE2EaEENS1_15EpilogueDefaultEEEEEvvEEEEvNT_6ParamsE,"aw",@nobits
	.sectionflags	@""
	.align	16
	.zero		1024


//--------------------- .nv.shared.reserved.0     --------------------------
	.section	.nv.shared.reserved.0,"aw",@nobits
	.weak		__nv_reservedSMEM_offset_0_alias
	.size		__nv_reservedSMEM_offset_0_alias, 0, 0
	.other		__nv_reservedSMEM_offset_0_alias,@"STO_CUDA_RESERVED_SHARED STV_DEFAULT"
__nv_reservedSMEM_offset_0_alias:
	.zero		0


//--------------------- .nv.global                --------------------------
	.section	.nv.global,"aw",@nobits
.nv.global:
	.type		_ZN39_INTERNAL_98cbbed7_4_k_cu_a80e7a61_76054cute1_E,@object
	.size		_ZN39_INTERNAL_98cbbed7_4_k_cu_a80e7a61_76054cute1_E,(_ZN39_INTERNAL_98cbbed7_4_k_cu_a80e7a61_76054cuda3std3__45__cpo6cbeginE - _ZN39_INTERNAL_98cbbed7_4_k_cu_a80e7a61_76054cute1_E)
_ZN39_INTERNAL_98cbbed7_4_k_cu_a80e7a61_76054cute1_E:
	.zero		1
	.type		_ZN39_INTERNAL_98cbbed7_4_k_cu_a80e7a61_76054cuda3std3__45__cpo6cbeginE,@object
	.size		_ZN39_INTERNAL_98cbbed7_4_k_cu_a80e7a61_76054cuda3std3__45__cpo6cbeginE,(_ZN39_INTERNAL_98cbbed7_4_k_cu_a80e7a61_76054cuda3std3__48in_placeE - _ZN39_INTERNAL_98cbbed7_4_k_cu_a80e7a61_76054cuda3std3__45__cpo6cbeginE)
_ZN39_INTERNAL_98cbbed7_4_k_cu_a80e7a61_76054cuda3std3__45__cpo6cbeginE:
	.zero		1
	.type		_ZN39_INTERNAL_98cbbed7_4_k_cu_a80e7a61_76054cuda3std3__48in_placeE,@object
	.size		_ZN39_INTERNAL_98cbbed7_4_k_cu_a80e7a61_76054cuda3std3__48in_placeE,(_ZN39_INTERNAL_98cbbed7_4_k_cu_a80e7a61_76054cuda3std6ranges3__45__cpo9iter_moveE - _ZN39_INTERNAL_98cbbed7_4_k_cu_a80e7a61_76054cuda3std3__48in_placeE)
_ZN39_INTERNAL_98cbbed7_4_k_cu_a80e7a61_76054cuda3std3__48in_placeE:
	.zero		1
	.type		_ZN39_INTERNAL_98cbbed7_4_k_cu_a80e7a61_76054cuda3std6ranges3__45__cpo9iter_moveE,@object
	.size		_ZN39_INTERNAL_98cbbed7_4_k_cu_a80e7a61_76054cuda3std6ranges3__45__cpo9iter_moveE,(_ZN39_INTERNAL_98cbbed7_4_k_cu_a80e7a61_76054cuda3std3__45__cpo5beginE - _ZN39_INTERNAL_98cbbed7_4_k_cu_a80e7a61_76054cuda3std6ranges3__45__cpo9iter_moveE)
_ZN39_INTERNAL_98cbbed7_4_k_cu_a80e7a61_76054cuda3std6ranges3__45__cpo9iter_moveE:
	.zero		1
	.type		_ZN39_INTERNAL_98cbbed7_4_k_cu_a80e7a61_76054cuda3std3__45__cpo5beginE,@object
	.size		_ZN39_INTERNAL_98cbbed7_4_k_cu_a80e7a61_76054cuda3std3__45__cpo5beginE,(_ZN39_INTERNAL_98cbbed7_4_k_cu_a80e7a61_76054cuda3std3__441_GLOBAL__N__98cbbed7_4_k_cu_a80e7a61_76056ignoreE - _ZN39_INTERNAL_98cbbed7_4_k_cu_a80e7a61_76054cuda3std3__45__cpo5beginE)
_ZN39_INTERNAL_98cbbed7_4_k_cu_a80e7a61_76054cuda3std3__45__cpo5beginE:
	.zero		1
	.type		_ZN39_INTERNAL_98cbbed7_4_k_cu_a80e7a61_76054cuda3std3__441_GLOBAL__N__98cbbed7_4_k_cu_a80e7a61_76056ignoreE,@object
	.size		_ZN39_INTERNAL_98cbbed7_4_k_cu_a80e7a61_76054cuda3std3__441_GLOBAL__N__98cbbed7_4_k_cu_a80e7a61_76056ignoreE,(_ZN39_INTERNAL_98cbbed7_4_k_cu_a80e7a61_76054cute7productE - _ZN39_INTERNAL_98cbbed7_4_k_cu_a80e7a61_76054cuda3std3__441_GLOBAL__N__98cbbed7_4_k_cu_a80e7a61_76056ignoreE)
_ZN39_INTERNAL_98cbbed7_4_k_cu_a80e7a61_76054cuda3std3__441_GLOBAL__N__98cbbed7_4_k_cu_a80e7a61_76056ignoreE:
	.zero		1
	.type		_ZN39_INTERNAL_98cbbed7_4_k_cu_a80e7a61_76054cute7productE,@object
	.size		_ZN39_INTERNAL_98cbbed7_4_k_cu_a80e7a61_76054cute7productE,(_ZN39_INTERNAL_98cbbed7_4_k_cu_a80e7a61_76054cuda3std3__45__cpo3endE - _ZN39_INTERNAL_98cbbed7_4_k_cu_a80e7a61_76054cute7productE)
_ZN39_INTERNAL_98cbbed7_4_k_cu_a80e7a61_76054cute7productE:
	.zero		1
	.type		_ZN39_INTERNAL_98cbbed7_4_k_cu_a80e7a61_76054cuda3std3__45__cpo3endE,@object
	.size		_ZN39_INTERNAL_98cbbed7_4_k_cu_a80e7a61_76054cuda3std3__45__cpo3endE,(_ZN39_INTERNAL_98cbbed7_4_k_cu_a80e7a61_76054cuda3std3__419piecewise_constructE - _ZN39_INTERNAL_98cbbed7_4_k_cu_a80e7a61_76054cuda3std3__45__cpo3endE)
_ZN39_INTERNAL_98cbbed7_4_k_cu_a80e7a61_76054cuda3std3__45__cpo3endE:
	.zero		1
	.type		_ZN39_INTERNAL_98cbbed7_4_k_cu_a80e7a61_76054cuda3std3__419piecewise_constructE,@object
	.size		_ZN39_INTERNAL_98cbbed7_4_k_cu_a80e7a61_76054cuda3std3__419piecewise_constructE,(_ZN39_INTERNAL_98cbbed7_4_k_cu_a80e7a61_76054cuda3std3__45__cpo4cendE - _ZN39_INTERNAL_98cbbed7_4_k_cu_a80e7a61_76054cuda3std3__419piecewise_constructE)
_ZN39_INTERNAL_98cbbed7_4_k_cu_a80e7a61_76054cuda3std3__419piecewise_constructE:
	.zero		1
	.type		_ZN39_INTERNAL_98cbbed7_4_k_cu_a80e7a61_76054cuda3std3__45__cpo4cendE,@object
	.size		_ZN39_INTERNAL_98cbbed7_4_k_cu_a80e7a61_76054cuda3std3__45__cpo4cendE,(_ZN39_INTERNAL_98cbbed7_4_k_cu_a80e7a61_76054cuda3std6ranges3__45__cpo4swapE - _ZN39_INTERNAL_98cbbed7_4_k_cu_a80e7a61_76054cuda3std3__45__cpo4cendE)
_ZN39_INTERNAL_98cbbed7_4_k_cu_a80e7a61_76054cuda3std3__45__cpo4cendE:
	.zero		1
	.type		_ZN39_INTERNAL_98cbbed7_4_k_cu_a80e7a61_76054cuda3std6ranges3__45__cpo4swapE,@object
	.size		_ZN39_INTERNAL_98cbbed7_4_k_cu_a80e7a61_76054cuda3std6ranges3__45__cpo4swapE,(.L_8 - _ZN39_INTERNAL_98cbbed7_4_k_cu_a80e7a61_76054cuda3std6ranges3__45__cpo4swapE)
_ZN39_INTERNAL_98cbbed7_4_k_cu_a80e7a61_76054cuda3std6ranges3__45__cpo4swapE:
	.zero		1
.L_8:


//--------------------- .nv.constant0._ZN7cutlass13device_kernelINS_4gemm6kernel13GemmUniversalIN4cute5tupleIJiiiiEEENS1_10collective13CollectiveMmaINS1_34MainloopSm90TmaGmmaWarpSpecializedILi2ENS5_IJNS4_1CILi2EEENSA_ILi1EEESC_EEENS1_35KernelTmaWarpSpecializedCooperativeEEENS5_IJNSA_ILi192EEENSA_ILi224EEENSA_ILi256EEEEEEaNS5_IJlSC_lEEEaSK_NS4_8TiledMMAINS4_8MMA_AtomIJNS4_4SM904GMMA26MMA_64x32x32_S32S8S8_SS_TNEEEENS4_6LayoutISD_NS5_IJSC_NSA_ILi0EEESS_EEEEENS5_IJNS4_10UnderscoreESV_SV_EEEEENS4_13SM90_TMA_LOADENS4_14ComposedLayoutINS4_7SwizzleILi3ELi4ELi3EEENS4_18smem_ptr_flag_bitsILi8EEENSR_INS5_IJNSA_ILi8EEENSA_ILi128EEEEEENS5_IJS15_SC_EEEEEEEvNS4_8identityENS4_23SM90_TMA_LOAD_MULTICASTES19_vS1A_EENS_8epilogue10collective6detail29Sm90TmaWarpSpecializedAdapterINS1E_15DefaultEpilogueIaSK_SK_NS1D_6thread17LinearCombinationIaLi1EiiLNS1I_9ScaleType4KindE0ELNS_15FloatRoundStyleE2EaEENS1_15EpilogueDefaultEEEEEvvEEEEvNT_6ParamsE --------------------------
	.section	.nv.constant0._ZN7cutlass13device_kernelINS_4gemm6kernel13GemmUniversalIN4cute5tupleIJiiiiEEENS1_10collective13CollectiveMmaINS1_34MainloopSm90TmaGmmaWarpSpecializedILi2ENS5_IJNS4_1CILi2EEENSA_ILi1EEESC_EEENS1_35KernelTmaWarpSpecializedCooperativeEEENS5_IJNSA_ILi192EEENSA_ILi224EEENSA_ILi256EEEEEEaNS5_IJlSC_lEEEaSK_NS4_8TiledMMAINS4_8MMA_AtomIJNS4_4SM904GMMA26MMA_64x32x32_S32S8S8_SS_TNEEEENS4_6LayoutISD_NS5_IJSC_NSA_ILi0EEESS_EEEEENS5_IJNS4_10UnderscoreESV_SV_EEEEENS4_13SM90_TMA_LOADENS4_14ComposedLayoutINS4_7SwizzleILi3ELi4ELi3EEENS4_18smem_ptr_flag_bitsILi8EEENSR_INS5_IJNSA_ILi8EEENSA_ILi128EEEEEENS5_IJS15_SC_EEEEEEEvNS4_8identityENS4_23SM90_TMA_LOAD_MULTICASTES19_vS1A_EENS_8epilogue10collective6detail29Sm90TmaWarpSpecializedAdapterINS1E_15DefaultEpilogueIaSK_SK_NS1D_6thread17LinearCombinationIaLi1EiiLNS1I_9ScaleType4KindE0ELNS_15FloatRoundStyleE2EaEENS1_15EpilogueDefaultEEEEEvvEEEEvNT_6ParamsE,"a",@progbits
	.sectionflags	@""
	.align	4
.nv.constant0._ZN7cutlass13device_kernelINS_4gemm6kernel13GemmUniversalIN4cute5tupleIJiiiiEEENS1_10collective13CollectiveMmaINS1_34MainloopSm90TmaGmmaWarpSpecializedILi2ENS5_IJNS4_1CILi2EEENSA_ILi1EEESC_EEENS1_35KernelTmaWarpSpecializedCooperativeEEENS5_IJNSA_ILi192EEENSA_ILi224EEENSA_ILi256EEEEEEaNS5_IJlSC_lEEEaSK_NS4_8TiledMMAINS4_8MMA_AtomIJNS4_4SM904GMMA26MMA_64x32x32_S32S8S8_SS_TNEEEENS4_6LayoutISD_NS5_IJSC_NSA_ILi0EEESS_EEEEENS5_IJNS4_10UnderscoreESV_SV_EEEEENS4_13SM90_TMA_LOADENS4_14ComposedLayoutINS4_7SwizzleILi3ELi4ELi3EEENS4_18smem_ptr_flag_bitsILi8EEENSR_INS5_IJNSA_ILi8EEENSA_ILi128EEEEEENS5_IJS15_SC_EEEEEEEvNS4_8identityENS4_23SM90_TMA_LOAD_MULTICASTES19_vS1A_EENS_8epilogue10collective6detail29Sm90TmaWarpSpecializedAdapterINS1E_15DefaultEpilogueIaSK_SK_NS1D_6thread17LinearCombinationIaLi1EiiLNS1I_9ScaleType4KindE0ELNS_15FloatRoundStyleE2EaEENS1_15EpilogueDefaultEEEEEvvEEEEvNT_6ParamsE:
	.zero		1664


//--------------------- SYMBOLS --------------------------

	.type		.nv.reservedSmem.offset0,@object
	.size		.nv.reservedSmem.offset0,0x4
	.type		__assertfail,@function
